//
// Generated by NVIDIA NVVM Compiler
//
// Compiler Build ID: CL-36424714
// Cuda compilation tools, release 13.0, V13.0.88
// Based on NVVM 20.0.0
//

.version 9.0
.target sm_100
.address_size 64

	// .globl	_Z4EvalPfPK4LDIFPci
.extern .func __assertfail
(
	.param .b64 __assertfail_param_0,
	.param .b64 __assertfail_param_1,
	.param .b32 __assertfail_param_2,
	.param .b64 __assertfail_param_3,
	.param .b64 __assertfail_param_4
)
;
.global .align 1 .b8 __unnamed_1[53] = {102, 108, 111, 97, 116, 32, 79, 99, 99, 78, 101, 116, 58, 58, 69, 118, 97, 108, 40, 99, 111, 110, 115, 116, 32, 102, 108, 111, 97, 116, 32, 42, 44, 32, 105, 110, 116, 44, 32, 99, 104, 97, 114, 32, 42, 41, 32, 99, 111, 110, 115, 116};
.global .align 1 .b8 __unnamed_2[46] = {118, 111, 105, 100, 32, 69, 118, 97, 108, 40, 102, 108, 111, 97, 116, 32, 42, 44, 32, 99, 111, 110, 115, 116, 32, 76, 68, 73, 70, 32, 42, 44, 32, 99, 104, 97, 114, 32, 42, 44, 32, 105, 110, 116, 41};
.extern .shared .align 16 .b8 shared_memory_base[];
.global .align 1 .b8 $str[6] = {102, 97, 108, 115, 101};
.global .align 1 .b8 $str$1[27] = {47, 116, 109, 112, 47, 115, 97, 115, 115, 95, 99, 117, 95, 101, 111, 117, 108, 55, 116, 105, 122, 47, 107, 46, 99, 117};
.global .align 1 .b8 $str$2[25] = {103, 114, 105, 100, 95, 105, 110, 100, 101, 120, 32, 61, 61, 32, 98, 108, 111, 99, 107, 73, 100, 120, 46, 120};
.global .align 1 .b8 $str$3[21] = {116, 104, 105, 115, 45, 62, 105, 115, 95, 105, 110, 105, 116, 105, 97, 108, 105, 122, 101, 100};
.global .align 4 .b8 __cudart_i2opi_f[24] = {65, 144, 67, 60, 153, 149, 98, 219, 192, 221, 52, 245, 209, 87, 39, 252, 41, 21, 68, 78, 110, 131, 249, 162};

.visible .entry _Z4EvalPfPK4LDIFPci(
	.param .u64 .ptr .align 1 _Z4EvalPfPK4LDIFPci_param_0,
	.param .u64 .ptr .align 1 _Z4EvalPfPK4LDIFPci_param_1,
	.param .u64 .ptr .align 1 _Z4EvalPfPK4LDIFPci_param_2,
	.param .u32 _Z4EvalPfPK4LDIFPci_param_3
)
{
	.local .align 4 .b8 	__local_depot0[52];
	.reg .b64 	%SP;
	.reg .b64 	%SPL;
	.reg .pred 	%p<266>;
	.reg .b16 	%rs<81>;
	.reg .b32 	%r<1069>;
	.reg .b32 	%f<1422>;
	.reg .b64 	%rd<629>;
	.reg .b64 	%fd<27>;

	mov.u64 	%SPL, __local_depot0;
	ld.param.u64 	%rd103, [_Z4EvalPfPK4LDIFPci_param_1];
	cvta.to.global.u64 	%rd1, %rd103;
	add.u64 	%rd2, %SPL, 0;
	add.u64 	%rd3, %SPL, 0;
	add.u64 	%rd4, %SPL, 0;
	add.u64 	%rd5, %SPL, 0;
	add.u64 	%rd6, %SPL, 0;
	add.u64 	%rd7, %SPL, 0;
	add.u64 	%rd8, %SPL, 0;
	add.u64 	%rd9, %SPL, 0;
	add.u64 	%rd10, %SPL, 0;
	add.u64 	%rd11, %SPL, 0;
	add.u64 	%rd12, %SPL, 0;
	add.u64 	%rd13, %SPL, 0;
	add.u64 	%rd14, %SPL, 28;
	add.u64 	%rd15, %SPL, 40;
	mov.u32 	%r1, %tid.x;
	setp.gt.u32 	%p1, %r1, 93;
	@%p1 bra 	$L__BB0_7;
	mov.u32 	%r2, %ntid.x;
	add.s32 	%r411, %r1, %r2;
	max.u32 	%r412, %r411, 94;
	setp.lt.u32 	%p2, %r411, 94;
	selp.u32 	%r413, 1, 0, %p2;
	add.s32 	%r414, %r411, %r413;
	sub.s32 	%r415, %r412, %r414;
	div.u32 	%r416, %r415, %r2;
	add.s32 	%r3, %r416, %r413;
	and.b32  	%r417, %r3, 3;
	setp.eq.s32 	%p3, %r417, 3;
	mov.u32 	%r939, %r1;
	@%p3 bra 	$L__BB0_4;
	add.s32 	%r419, %r3, 1;
	and.b32  	%r4, %r419, 3;
	mov.b32 	%r938, 0;
	mov.u32 	%r939, %r1;
$L__BB0_3:
	.pragma "nounroll";
	mul.wide.u32 	%rd118, %r939, 4;
	add.s64 	%rd119, %rd1, %rd118;
	ld.global.u32 	%r420, [%rd119];
	shl.b32 	%r421, %r939, 2;
	mov.u32 	%r422, shared_memory_base;
	add.s32 	%r423, %r422, %r421;
	st.shared.u32 	[%r423], %r420;
	add.s32 	%r939, %r939, %r2;
	add.s32 	%r938, %r938, 1;
	setp.ne.s32 	%p4, %r938, %r4;
	@%p4 bra 	$L__BB0_3;
$L__BB0_4:
	setp.lt.u32 	%p5, %r3, 3;
	@%p5 bra 	$L__BB0_7;
	mov.u32 	%r426, shared_memory_base;
	shl.b32 	%r430, %r2, 2;
$L__BB0_6:
	mul.wide.u32 	%rd120, %r939, 4;
	add.s64 	%rd121, %rd1, %rd120;
	ld.global.u32 	%r424, [%rd121];
	shl.b32 	%r425, %r939, 2;
	add.s32 	%r427, %r426, %r425;
	st.shared.u32 	[%r427], %r424;
	add.s32 	%r428, %r939, %r2;
	mul.wide.u32 	%rd122, %r428, 4;
	add.s64 	%rd123, %rd1, %rd122;
	ld.global.u32 	%r429, [%rd123];
	add.s32 	%r431, %r427, %r430;
	st.shared.u32 	[%r431], %r429;
	add.s32 	%r432, %r428, %r2;
	mul.wide.u32 	%rd124, %r432, 4;
	add.s64 	%rd125, %rd1, %rd124;
	ld.global.u32 	%r433, [%rd125];
	add.s32 	%r434, %r431, %r430;
	st.shared.u32 	[%r434], %r433;
	add.s32 	%r435, %r432, %r2;
	mul.wide.u32 	%rd126, %r435, 4;
	add.s64 	%rd127, %rd1, %rd126;
	ld.global.u32 	%r436, [%rd127];
	add.s32 	%r437, %r434, %r430;
	st.shared.u32 	[%r437], %r436;
	add.s32 	%r939, %r435, %r2;
	setp.lt.u32 	%p6, %r939, 94;
	@%p6 bra 	$L__BB0_6;
$L__BB0_7:
	ld.param.u32 	%r934, [_Z4EvalPfPK4LDIFPci_param_3];
	bar.sync 	0;
	mov.u32 	%r438, %ctaid.x;
	div.u32 	%r439, %r438, %r934;
	mul.lo.s32 	%r440, %r439, %r934;
	sub.s32 	%r12, %r438, %r440;
	rem.u32 	%r13, %r439, %r934;
	mul.lo.s32 	%r441, %r934, %r934;
	div.u32 	%r442, %r438, %r441;
	rem.u32 	%r14, %r442, %r934;
	mul.lo.s32 	%r443, %r441, %r934;
	setp.lt.u32 	%p7, %r438, %r443;
	@%p7 bra 	$L__BB0_9;
	mov.u64 	%rd128, $str;
	cvta.global.u64 	%rd129, %rd128;
	mov.u64 	%rd130, $str$1;
	cvta.global.u64 	%rd131, %rd130;
	mov.u64 	%rd132, __unnamed_2;
	cvta.global.u64 	%rd133, %rd132;
	{ // callseq 0, 0
	.param .b64 param0;
	st.param.b64 	[param0], %rd129;
	.param .b64 param1;
	st.param.b64 	[param1], %rd131;
	.param .b32 param2;
	st.param.b32 	[param2], 947;
	.param .b64 param3;
	st.param.b64 	[param3], %rd133;
	.param .b64 param4;
	st.param.b64 	[param4], 1;
	call.uni 
	__assertfail, 
	(
	param0, 
	param1, 
	param2, 
	param3, 
	param4
	);
	} // callseq 0
	bra.uni 	$L__BB0_319;
$L__BB0_9:
	ld.param.u32 	%r935, [_Z4EvalPfPK4LDIFPci_param_3];
	cvt.rn.f64.s32 	%fd1, %r935;
	add.f64 	%fd2, %fd1, 0dBFE0000000000000;
	cvt.rn.f32.f64 	%f201, %fd2;
	cvt.rn.f32.u32 	%f202, %r12;
	cvt.rn.f32.s32 	%f203, %r935;
	div.rn.f32 	%f204, %f202, %f203;
	fma.rn.f32 	%f205, %f204, %f201, 0f3F000000;
	div.rn.f32 	%f206, %f205, %f203;
	cvt.rn.f32.u32 	%f207, %r13;
	div.rn.f32 	%f208, %f207, %f203;
	fma.rn.f32 	%f209, %f208, %f201, 0f3F000000;
	div.rn.f32 	%f210, %f209, %f203;
	cvt.rn.f32.u32 	%f211, %r14;
	div.rn.f32 	%f212, %f211, %f203;
	fma.rn.f32 	%f213, %f212, %f201, 0f3F000000;
	div.rn.f32 	%f214, %f213, %f203;
	fma.rn.f32 	%f1, %f206, 0f3FC00000, 0fBF400000;
	fma.rn.f32 	%f2, %f210, 0f3FC00000, 0fBF400000;
	fma.rn.f32 	%f3, %f214, 0f3FC00000, 0fBF400000;
	neg.f32 	%f4, %f3;
	mov.u32 	%r444, shared_memory_base;
	ld.shared.v2.u32 	{%r15, %r445}, [shared_memory_base+64];
	shl.b32 	%r16, %r445, 3;
	add.s32 	%r446, %r444, %r16;
	add.s32 	%r17, %r446, 376;
	shl.b32 	%r18, %r15, 2;
	setp.ge.s32 	%p8, %r1, %r15;
	@%p8 bra 	$L__BB0_12;
	mov.u32 	%r19, %ntid.x;
	mul.wide.s32 	%rd138, %r15, 4;
	mul.wide.s32 	%rd144, %r18, 4;
	mov.u32 	%r941, %r1;
$L__BB0_11:
	ld.shared.u64 	%rd134, [shared_memory_base+56];
	ld.shared.u64 	%rd135, [shared_memory_base+8];
	mul.wide.s32 	%rd136, %r941, 4;
	add.s64 	%rd137, %rd135, %rd136;
	ld.f32 	%f215, [%rd137];
	sub.f32 	%f216, %f1, %f215;
	add.s64 	%rd139, %rd137, %rd138;
	ld.f32 	%f217, [%rd139];
	sub.f32 	%f218, %f2, %f217;
	add.s64 	%rd140, %rd139, %rd138;
	ld.f32 	%f219, [%rd140];
	sub.f32 	%f220, %f3, %f219;
	add.s64 	%rd141, %rd134, %rd136;
	ld.f32 	%f221, [%rd141];
	add.s64 	%rd142, %rd141, %rd138;
	ld.f32 	%f222, [%rd142];
	mul.f32 	%f223, %f218, %f222;
	fma.rn.f32 	%f224, %f216, %f221, %f223;
	add.s64 	%rd143, %rd142, %rd138;
	ld.f32 	%f225, [%rd143];
	fma.rn.f32 	%f226, %f220, %f225, %f224;
	add.s64 	%rd145, %rd141, %rd144;
	ld.f32 	%f227, [%rd145];
	mul.f32 	%f228, %f218, %f227;
	fma.rn.f32 	%f229, %f216, %f222, %f228;
	add.s64 	%rd146, %rd145, %rd138;
	ld.f32 	%f230, [%rd146];
	fma.rn.f32 	%f231, %f220, %f230, %f229;
	mul.f32 	%f232, %f218, %f231;
	fma.rn.f32 	%f233, %f216, %f226, %f232;
	mul.f32 	%f234, %f218, %f230;
	fma.rn.f32 	%f235, %f216, %f225, %f234;
	add.s64 	%rd147, %rd145, %rd144;
	ld.f32 	%f236, [%rd147];
	fma.rn.f32 	%f237, %f220, %f236, %f235;
	fma.rn.f32 	%f238, %f220, %f237, %f233;
	mul.f32 	%f239, %f238, 0fBF000000;
	fma.rn.f32 	%f240, %f239, 0f3BBB989D, 0f3F000000;
	cvt.sat.f32.f32 	%f241, %f240;
	mov.f32 	%f242, 0f4B400001;
	mov.f32 	%f243, 0f437C0000;
	fma.rm.f32 	%f244, %f241, %f243, %f242;
	add.f32 	%f245, %f244, 0fCB40007F;
	neg.f32 	%f246, %f245;
	fma.rn.f32 	%f247, %f239, 0f3FB8AA3B, %f246;
	fma.rn.f32 	%f248, %f239, 0f32A57060, %f247;
	mov.b32 	%r447, %f244;
	shl.b32 	%r448, %r447, 23;
	mov.b32 	%f249, %r448;
	ex2.approx.ftz.f32 	%f250, %f248;
	mul.f32 	%f251, %f250, %f249;
	shl.b32 	%r449, %r941, 2;
	add.s32 	%r450, %r17, %r449;
	st.shared.f32 	[%r450], %f251;
	add.s32 	%r941, %r941, %r19;
	setp.lt.s32 	%p9, %r941, %r15;
	@%p9 bra 	$L__BB0_11;
$L__BB0_12:
	add.s32 	%r22, %r17, %r18;
	bar.sync 	0;
	ld.shared.u32 	%r23, [shared_memory_base+64];
	setp.ge.s32 	%p10, %r1, %r23;
	@%p10 bra 	$L__BB0_15;
	mov.u32 	%r24, %ntid.x;
	mov.u32 	%r942, %r1;
$L__BB0_14:
	shl.b32 	%r451, %r942, 2;
	add.s32 	%r452, %r17, %r451;
	ld.shared.f32 	%f252, [%r452];
	setp.gt.f32 	%p11, %f252, 0f38D1B717;
	selp.u16 	%rs1, 1, 0, %p11;
	add.s32 	%r453, %r22, %r942;
	st.shared.u8 	[%r453], %rs1;
	add.s32 	%r942, %r942, %r24;
	setp.lt.s32 	%p12, %r942, %r23;
	@%p12 bra 	$L__BB0_14;
$L__BB0_15:
	bar.sync 	0;
	ld.shared.u32 	%r943, [shared_memory_base+64];
	setp.lt.s32 	%p13, %r943, 64;
	add.s32 	%r28, %r22, %r1;
	@%p13 bra 	$L__BB0_19;
$L__BB0_16:
	shr.u32 	%r30, %r943, 1;
	setp.ge.u32 	%p14, %r1, %r30;
	@%p14 bra 	$L__BB0_18;
	ld.shared.u8 	%rs2, [%r28];
	add.s32 	%r454, %r28, %r30;
	ld.shared.u8 	%rs3, [%r454];
	or.b16  	%rs4, %rs3, %rs2;
	and.b16  	%rs5, %rs4, 255;
	setp.ne.s16 	%p15, %rs5, 0;
	selp.u16 	%rs6, 1, 0, %p15;
	st.shared.u8 	[%r28], %rs6;
$L__BB0_18:
	bar.sync 	0;
	setp.gt.u32 	%p16, %r943, 127;
	mov.u32 	%r943, %r30;
	@%p16 bra 	$L__BB0_16;
$L__BB0_19:
	ld.volatile.shared.u8 	%rs7, [%r28+16];
	ld.volatile.shared.u8 	%rs8, [%r28];
	or.b16  	%rs9, %rs8, %rs7;
	and.b16  	%rs10, %rs9, 255;
	setp.ne.s16 	%p17, %rs10, 0;
	selp.u16 	%rs11, 1, 0, %p17;
	st.volatile.shared.u8 	[%r28], %rs11;
	ld.volatile.shared.u8 	%rs12, [%r28];
	ld.volatile.shared.u8 	%rs13, [%r28+8];
	ld.volatile.shared.u8 	%rs14, [%r28];
	or.b16  	%rs15, %rs14, %rs13;
	and.b16  	%rs16, %rs15, 255;
	setp.ne.s16 	%p18, %rs16, 0;
	selp.u16 	%rs17, 1, 0, %p18;
	st.volatile.shared.u8 	[%r28], %rs17;
	ld.volatile.shared.u8 	%rs18, [%r28];
	ld.volatile.shared.u8 	%rs19, [%r28+4];
	ld.volatile.shared.u8 	%rs20, [%r28];
	or.b16  	%rs21, %rs20, %rs19;
	and.b16  	%rs22, %rs21, 255;
	setp.ne.s16 	%p19, %rs22, 0;
	selp.u16 	%rs23, 1, 0, %p19;
	st.volatile.shared.u8 	[%r28], %rs23;
	ld.volatile.shared.u8 	%rs24, [%r28];
	ld.volatile.shared.u8 	%rs25, [%r28+2];
	ld.volatile.shared.u8 	%rs26, [%r28];
	or.b16  	%rs27, %rs26, %rs25;
	and.b16  	%rs28, %rs27, 255;
	setp.ne.s16 	%p20, %rs28, 0;
	selp.u16 	%rs29, 1, 0, %p20;
	st.volatile.shared.u8 	[%r28], %rs29;
	ld.volatile.shared.u8 	%rs30, [%r28];
	ld.volatile.shared.u8 	%rs31, [%r28+1];
	ld.volatile.shared.u8 	%rs32, [%r28];
	or.b16  	%rs33, %rs32, %rs31;
	and.b16  	%rs34, %rs33, 255;
	setp.ne.s16 	%p21, %rs34, 0;
	selp.u16 	%rs35, 1, 0, %p21;
	st.volatile.shared.u8 	[%r28], %rs35;
	ld.volatile.shared.u8 	%rs36, [%r28];
	ld.volatile.shared.u8 	%rs37, [%r22];
	setp.ne.s16 	%p22, %rs37, 0;
	mov.f32 	%f1380, 0f00000000;
	@%p22 bra 	$L__BB0_21;
	ld.shared.u32 	%r1004, [shared_memory_base+64];
	bra.uni 	$L__BB0_162;
$L__BB0_21:
	ld.shared.u32 	%r455, [shared_memory_base+68];
	setp.ne.s32 	%p23, %r455, 0;
	@%p23 bra 	$L__BB0_35;
	ld.shared.u32 	%r1004, [shared_memory_base+64];
	setp.lt.s32 	%p127, %r1004, 1;
	@%p127 bra 	$L__BB0_162;
	ld.shared.u64 	%rd16, [shared_memory_base];
	and.b32  	%r33, %r1004, 15;
	setp.lt.u32 	%p128, %r1004, 16;
	mov.f32 	%f1380, 0f00000000;
	mov.b32 	%r1000, 0;
	@%p128 bra 	$L__BB0_26;
	and.b32  	%r1000, %r1004, 2147483632;
	mov.f32 	%f1380, 0f00000000;
	mov.b32 	%r944, 0;
$L__BB0_25:
	.pragma "nounroll";
	mul.wide.u32 	%rd364, %r944, 4;
	add.s64 	%rd365, %rd16, %rd364;
	ld.f32 	%f695, [%rd365];
	shl.b32 	%r685, %r944, 2;
	add.s32 	%r686, %r17, %r685;
	ld.shared.v2.f32 	{%f696, %f697}, [%r686];
	fma.rn.f32 	%f698, %f695, %f696, %f1380;
	ld.f32 	%f699, [%rd365+4];
	fma.rn.f32 	%f700, %f699, %f697, %f698;
	ld.f32 	%f701, [%rd365+8];
	ld.shared.v2.f32 	{%f702, %f703}, [%r686+8];
	fma.rn.f32 	%f704, %f701, %f702, %f700;
	ld.f32 	%f705, [%rd365+12];
	fma.rn.f32 	%f706, %f705, %f703, %f704;
	ld.f32 	%f707, [%rd365+16];
	ld.shared.v2.f32 	{%f708, %f709}, [%r686+16];
	fma.rn.f32 	%f710, %f707, %f708, %f706;
	ld.f32 	%f711, [%rd365+20];
	fma.rn.f32 	%f712, %f711, %f709, %f710;
	ld.f32 	%f713, [%rd365+24];
	ld.shared.v2.f32 	{%f714, %f715}, [%r686+24];
	fma.rn.f32 	%f716, %f713, %f714, %f712;
	ld.f32 	%f717, [%rd365+28];
	fma.rn.f32 	%f718, %f717, %f715, %f716;
	ld.f32 	%f719, [%rd365+32];
	ld.shared.v2.f32 	{%f720, %f721}, [%r686+32];
	fma.rn.f32 	%f722, %f719, %f720, %f718;
	ld.f32 	%f723, [%rd365+36];
	fma.rn.f32 	%f724, %f723, %f721, %f722;
	ld.f32 	%f725, [%rd365+40];
	ld.shared.v2.f32 	{%f726, %f727}, [%r686+40];
	fma.rn.f32 	%f728, %f725, %f726, %f724;
	ld.f32 	%f729, [%rd365+44];
	fma.rn.f32 	%f730, %f729, %f727, %f728;
	ld.f32 	%f731, [%rd365+48];
	ld.shared.v2.f32 	{%f732, %f733}, [%r686+48];
	fma.rn.f32 	%f734, %f731, %f732, %f730;
	ld.f32 	%f735, [%rd365+52];
	fma.rn.f32 	%f736, %f735, %f733, %f734;
	ld.f32 	%f737, [%rd365+56];
	ld.shared.v2.f32 	{%f738, %f739}, [%r686+56];
	fma.rn.f32 	%f740, %f737, %f738, %f736;
	ld.f32 	%f741, [%rd365+60];
	fma.rn.f32 	%f1380, %f741, %f739, %f740;
	add.s32 	%r944, %r944, 16;
	setp.eq.s32 	%p129, %r944, %r1000;
	@%p129 bra 	$L__BB0_26;
	bra.uni 	$L__BB0_25;
$L__BB0_26:
	setp.eq.s32 	%p130, %r33, 0;
	@%p130 bra 	$L__BB0_162;
	and.b32  	%r197, %r1004, 7;
	setp.lt.u32 	%p131, %r33, 8;
	@%p131 bra 	$L__BB0_29;
	mul.wide.u32 	%rd366, %r1000, 4;
	add.s64 	%rd367, %rd16, %rd366;
	ld.f32 	%f743, [%rd367];
	shl.b32 	%r687, %r1000, 2;
	add.s32 	%r688, %r17, %r687;
	ld.shared.f32 	%f744, [%r688];
	fma.rn.f32 	%f745, %f743, %f744, %f1380;
	ld.f32 	%f746, [%rd367+4];
	ld.shared.f32 	%f747, [%r688+4];
	fma.rn.f32 	%f748, %f746, %f747, %f745;
	ld.f32 	%f749, [%rd367+8];
	ld.shared.f32 	%f750, [%r688+8];
	fma.rn.f32 	%f751, %f749, %f750, %f748;
	ld.f32 	%f752, [%rd367+12];
	ld.shared.f32 	%f753, [%r688+12];
	fma.rn.f32 	%f754, %f752, %f753, %f751;
	ld.f32 	%f755, [%rd367+16];
	ld.shared.f32 	%f756, [%r688+16];
	fma.rn.f32 	%f757, %f755, %f756, %f754;
	ld.f32 	%f758, [%rd367+20];
	ld.shared.f32 	%f759, [%r688+20];
	fma.rn.f32 	%f760, %f758, %f759, %f757;
	ld.f32 	%f761, [%rd367+24];
	ld.shared.f32 	%f762, [%r688+24];
	fma.rn.f32 	%f763, %f761, %f762, %f760;
	ld.f32 	%f764, [%rd367+28];
	ld.shared.f32 	%f765, [%r688+28];
	fma.rn.f32 	%f1380, %f764, %f765, %f763;
	add.s32 	%r1000, %r1000, 8;
$L__BB0_29:
	setp.eq.s32 	%p132, %r197, 0;
	@%p132 bra 	$L__BB0_162;
	and.b32  	%r200, %r1004, 3;
	setp.lt.u32 	%p133, %r197, 4;
	@%p133 bra 	$L__BB0_32;
	mul.wide.u32 	%rd368, %r1000, 4;
	add.s64 	%rd369, %rd16, %rd368;
	ld.f32 	%f767, [%rd369];
	shl.b32 	%r689, %r1000, 2;
	add.s32 	%r690, %r17, %r689;
	ld.shared.f32 	%f768, [%r690];
	fma.rn.f32 	%f769, %f767, %f768, %f1380;
	ld.f32 	%f770, [%rd369+4];
	ld.shared.f32 	%f771, [%r690+4];
	fma.rn.f32 	%f772, %f770, %f771, %f769;
	ld.f32 	%f773, [%rd369+8];
	ld.shared.f32 	%f774, [%r690+8];
	fma.rn.f32 	%f775, %f773, %f774, %f772;
	ld.f32 	%f776, [%rd369+12];
	ld.shared.f32 	%f777, [%r690+12];
	fma.rn.f32 	%f1380, %f776, %f777, %f775;
	add.s32 	%r1000, %r1000, 4;
$L__BB0_32:
	setp.eq.s32 	%p134, %r200, 0;
	@%p134 bra 	$L__BB0_162;
	mov.b32 	%r1003, 0;
$L__BB0_34:
	.pragma "nounroll";
	mul.wide.u32 	%rd370, %r1000, 4;
	add.s64 	%rd371, %rd16, %rd370;
	ld.f32 	%f778, [%rd371];
	shl.b32 	%r692, %r1000, 2;
	add.s32 	%r693, %r17, %r692;
	ld.shared.f32 	%f779, [%r693];
	fma.rn.f32 	%f1380, %f778, %f779, %f1380;
	add.s32 	%r1000, %r1000, 1;
	add.s32 	%r1003, %r1003, 1;
	setp.ne.s32 	%p135, %r1003, %r200;
	@%p135 bra 	$L__BB0_34;
	bra.uni 	$L__BB0_162;
$L__BB0_35:
	ld.shared.u32 	%r37, [shared_memory_base+64];
	setp.ge.s32 	%p24, %r1, %r37;
	@%p24 bra 	$L__BB0_38;
	mov.u32 	%r38, %ntid.x;
	mov.u32 	%r945, %r1;
$L__BB0_37:
	shl.b32 	%r456, %r945, 2;
	add.s32 	%r457, %r17, %r456;
	ld.shared.f32 	%f253, [%r457];
	setp.gt.f32 	%p25, %f253, 0f38D1B717;
	selp.u16 	%rs38, 1, 0, %p25;
	add.s32 	%r458, %r22, %r945;
	st.shared.u8 	[%r458], %rs38;
	add.s32 	%r945, %r945, %r38;
	setp.lt.s32 	%p26, %r945, %r37;
	@%p26 bra 	$L__BB0_37;
$L__BB0_38:
	bar.sync 	0;
	ld.shared.u32 	%r1004, [shared_memory_base+64];
	setp.lt.s32 	%p27, %r1004, 1;
	@%p27 bra 	$L__BB0_162;
	mov.f32 	%f1380, 0f00000000;
	mov.b32 	%r947, 0;
	mov.u32 	%r42, %ntid.x;
	mov.u64 	%rd225, $str$3;
$L__BB0_40:
	add.s32 	%r460, %r22, %r947;
	ld.shared.u8 	%rs39, [%r460];
	setp.eq.s16 	%p28, %rs39, 0;
	@%p28 bra 	$L__BB0_161;
	ld.shared.u64 	%rd148, [shared_memory_base+8];
	mul.wide.u32 	%rd149, %r947, 4;
	add.s64 	%rd150, %rd148, %rd149;
	ld.f32 	%f8, [%rd150];
	mul.wide.s32 	%rd151, %r1004, 4;
	add.s64 	%rd152, %rd150, %rd151;
	ld.f32 	%f9, [%rd152];
	add.s64 	%rd153, %rd152, %rd151;
	ld.f32 	%f10, [%rd153];
	ld.shared.u64 	%rd154, [shared_memory_base+24];
	mul.lo.s32 	%r461, %r947, 3;
	mul.wide.u32 	%rd155, %r461, 4;
	add.s64 	%rd17, %rd154, %rd155;
	ld.f32 	%f11, [%rd17];
	mul.f32 	%f256, %f11, 0f3F22F983;
	cvt.rni.s32.f32 	%r963, %f256;
	cvt.rn.f32.s32 	%f257, %r963;
	fma.rn.f32 	%f258, %f257, 0fBFC90FDA, %f11;
	fma.rn.f32 	%f259, %f257, 0fB3A22168, %f258;
	fma.rn.f32 	%f1345, %f257, 0fA7C234C5, %f259;
	abs.f32 	%f13, %f11;
	setp.ltu.f32 	%p29, %f13, 0f47CE4780;
	mov.u32 	%r951, %r963;
	mov.f32 	%f1342, %f1345;
	@%p29 bra 	$L__BB0_49;
	setp.neu.f32 	%p30, %f13, 0f7F800000;
	@%p30 bra 	$L__BB0_44;
	mov.f32 	%f262, 0f00000000;
	mul.rn.f32 	%f1342, %f11, %f262;
	mov.b32 	%r951, 0;
	bra.uni 	$L__BB0_49;
$L__BB0_44:
	mov.b64 	%rd613, 0;
	mov.b32 	%r948, 0;
$L__BB0_45:
	.pragma "nounroll";
	mul.wide.u32 	%rd157, %r948, 4;
	mov.u64 	%rd158, __cudart_i2opi_f;
	add.s64 	%rd159, %rd158, %rd157;
	ld.global.nc.u32 	%r463, [%rd159];
	mov.b32 	%r464, %f11;
	shl.b32 	%r465, %r464, 8;
	or.b32  	%r466, %r465, -2147483648;
	mad.wide.u32 	%rd160, %r463, %r466, %rd613;
	shr.u64 	%rd613, %rd160, 32;
	add.s64 	%rd161, %rd13, %rd157;
	st.local.u32 	[%rd161], %rd160;
	add.s32 	%r948, %r948, 1;
	setp.ne.s32 	%p31, %r948, 6;
	@%p31 bra 	$L__BB0_45;
	shr.u32 	%r468, %r464, 23;
	st.local.u32 	[%rd13+24], %rd613;
	and.b32  	%r48, %r468, 31;
	and.b32  	%r469, %r468, 224;
	add.s32 	%r470, %r469, -128;
	shr.u32 	%r471, %r470, 5;
	mul.wide.u32 	%rd162, %r471, 4;
	sub.s64 	%rd20, %rd13, %rd162;
	ld.local.u32 	%r949, [%rd20+24];
	ld.local.u32 	%r950, [%rd20+20];
	setp.eq.s32 	%p32, %r48, 0;
	@%p32 bra 	$L__BB0_48;
	shf.l.wrap.b32 	%r949, %r950, %r949, %r48;
	ld.local.u32 	%r472, [%rd20+16];
	shf.l.wrap.b32 	%r950, %r472, %r950, %r48;
$L__BB0_48:
	shr.u32 	%r473, %r949, 30;
	shf.l.wrap.b32 	%r474, %r950, %r949, 2;
	shl.b32 	%r475, %r950, 2;
	shr.u32 	%r476, %r474, 31;
	add.s32 	%r477, %r476, %r473;
	neg.s32 	%r478, %r477;
	setp.lt.s32 	%p33, %r464, 0;
	selp.b32 	%r951, %r478, %r477, %p33;
	xor.b32  	%r480, %r474, %r464;
	shr.s32 	%r481, %r474, 31;
	xor.b32  	%r482, %r481, %r474;
	xor.b32  	%r483, %r481, %r475;
	cvt.u64.u32 	%rd163, %r482;
	shl.b64 	%rd164, %rd163, 32;
	cvt.u64.u32 	%rd165, %r483;
	or.b64  	%rd166, %rd164, %rd165;
	cvt.rn.f64.s64 	%fd3, %rd166;
	mul.f64 	%fd4, %fd3, 0d3BF921FB54442D19;
	cvt.rn.f32.f64 	%f260, %fd4;
	neg.f32 	%f261, %f260;
	setp.lt.s32 	%p34, %r480, 0;
	selp.f32 	%f1342, %f261, %f260, %p34;
$L__BB0_49:
	add.s32 	%r485, %r951, 1;
	mul.rn.f32 	%f263, %f1342, %f1342;
	and.b32  	%r486, %r951, 1;
	setp.eq.b32 	%p35, %r486, 1;
	selp.f32 	%f264, %f1342, 0f3F800000, %p35;
	fma.rn.f32 	%f265, %f263, %f264, 0f00000000;
	fma.rn.f32 	%f266, %f263, 0f37CBAC00, 0fBAB607ED;
	selp.f32 	%f267, 0fB94D4153, %f266, %p35;
	selp.f32 	%f268, 0f3C0885E4, 0f3D2AAABB, %p35;
	fma.rn.f32 	%f269, %f267, %f263, %f268;
	selp.f32 	%f270, 0fBE2AAAA8, 0fBEFFFFFF, %p35;
	fma.rn.f32 	%f271, %f269, %f263, %f270;
	fma.rn.f32 	%f272, %f271, %f265, %f264;
	and.b32  	%r487, %r485, 2;
	setp.eq.s32 	%p36, %r487, 0;
	mov.f32 	%f273, 0f00000000;
	sub.f32 	%f274, %f273, %f272;
	selp.f32 	%f17, %f272, %f274, %p36;
	ld.f32 	%f18, [%rd17+4];
	mul.f32 	%f275, %f18, 0f3F22F983;
	cvt.rni.s32.f32 	%r967, %f275;
	cvt.rn.f32.s32 	%f276, %r967;
	fma.rn.f32 	%f277, %f276, 0fBFC90FDA, %f18;
	fma.rn.f32 	%f278, %f276, 0fB3A22168, %f277;
	fma.rn.f32 	%f1346, %f276, 0fA7C234C5, %f278;
	abs.f32 	%f20, %f18;
	setp.ltu.f32 	%p37, %f20, 0f47CE4780;
	mov.u32 	%r955, %r967;
	mov.f32 	%f1343, %f1346;
	@%p37 bra 	$L__BB0_57;
	setp.neu.f32 	%p38, %f20, 0f7F800000;
	@%p38 bra 	$L__BB0_52;
	mov.f32 	%f281, 0f00000000;
	mul.rn.f32 	%f1343, %f18, %f281;
	mov.b32 	%r955, 0;
	bra.uni 	$L__BB0_57;
$L__BB0_52:
	mov.b32 	%r58, %f18;
	mov.b64 	%rd614, 0;
	mov.b32 	%r952, 0;
$L__BB0_53:
	.pragma "nounroll";
	mul.wide.u32 	%rd168, %r952, 4;
	mov.u64 	%rd169, __cudart_i2opi_f;
	add.s64 	%rd170, %rd169, %rd168;
	ld.global.nc.u32 	%r489, [%rd170];
	shl.b32 	%r490, %r58, 8;
	or.b32  	%r491, %r490, -2147483648;
	mad.wide.u32 	%rd171, %r489, %r491, %rd614;
	shr.u64 	%rd614, %rd171, 32;
	add.s64 	%rd172, %rd12, %rd168;
	st.local.u32 	[%rd172], %rd171;
	add.s32 	%r952, %r952, 1;
	setp.ne.s32 	%p39, %r952, 6;
	@%p39 bra 	$L__BB0_53;
	shr.u32 	%r492, %r58, 23;
	st.local.u32 	[%rd12+24], %rd614;
	and.b32  	%r61, %r492, 31;
	and.b32  	%r493, %r492, 224;
	add.s32 	%r494, %r493, -128;
	shr.u32 	%r495, %r494, 5;
	mul.wide.u32 	%rd173, %r495, 4;
	sub.s64 	%rd23, %rd12, %rd173;
	ld.local.u32 	%r953, [%rd23+24];
	ld.local.u32 	%r954, [%rd23+20];
	setp.eq.s32 	%p40, %r61, 0;
	@%p40 bra 	$L__BB0_56;
	shf.l.wrap.b32 	%r953, %r954, %r953, %r61;
	ld.local.u32 	%r496, [%rd23+16];
	shf.l.wrap.b32 	%r954, %r496, %r954, %r61;
$L__BB0_56:
	shr.u32 	%r497, %r953, 30;
	shf.l.wrap.b32 	%r498, %r954, %r953, 2;
	shl.b32 	%r499, %r954, 2;
	shr.u32 	%r500, %r498, 31;
	add.s32 	%r501, %r500, %r497;
	neg.s32 	%r502, %r501;
	setp.lt.s32 	%p41, %r58, 0;
	selp.b32 	%r955, %r502, %r501, %p41;
	xor.b32  	%r503, %r498, %r58;
	shr.s32 	%r504, %r498, 31;
	xor.b32  	%r505, %r504, %r498;
	xor.b32  	%r506, %r504, %r499;
	cvt.u64.u32 	%rd174, %r505;
	shl.b64 	%rd175, %rd174, 32;
	cvt.u64.u32 	%rd176, %r506;
	or.b64  	%rd177, %rd175, %rd176;
	cvt.rn.f64.s64 	%fd5, %rd177;
	mul.f64 	%fd6, %fd5, 0d3BF921FB54442D19;
	cvt.rn.f32.f64 	%f279, %fd6;
	neg.f32 	%f280, %f279;
	setp.lt.s32 	%p42, %r503, 0;
	selp.f32 	%f1343, %f280, %f279, %p42;
$L__BB0_57:
	add.s32 	%r508, %r955, 1;
	mul.rn.f32 	%f282, %f1343, %f1343;
	and.b32  	%r509, %r955, 1;
	setp.eq.b32 	%p43, %r509, 1;
	selp.f32 	%f283, %f1343, 0f3F800000, %p43;
	fma.rn.f32 	%f284, %f282, %f283, 0f00000000;
	fma.rn.f32 	%f285, %f282, 0f37CBAC00, 0fBAB607ED;
	selp.f32 	%f286, 0fB94D4153, %f285, %p43;
	selp.f32 	%f287, 0f3C0885E4, 0f3D2AAABB, %p43;
	fma.rn.f32 	%f288, %f286, %f282, %f287;
	selp.f32 	%f289, 0fBE2AAAA8, 0fBEFFFFFF, %p43;
	fma.rn.f32 	%f290, %f288, %f282, %f289;
	fma.rn.f32 	%f291, %f290, %f284, %f283;
	and.b32  	%r510, %r508, 2;
	setp.eq.s32 	%p44, %r510, 0;
	mov.f32 	%f292, 0f00000000;
	sub.f32 	%f293, %f292, %f291;
	selp.f32 	%f24, %f291, %f293, %p44;
	ld.f32 	%f25, [%rd17+8];
	mul.f32 	%f294, %f25, 0f3F22F983;
	cvt.rni.s32.f32 	%r971, %f294;
	cvt.rn.f32.s32 	%f295, %r971;
	fma.rn.f32 	%f296, %f295, 0fBFC90FDA, %f25;
	fma.rn.f32 	%f297, %f295, 0fB3A22168, %f296;
	fma.rn.f32 	%f1347, %f295, 0fA7C234C5, %f297;
	abs.f32 	%f298, %f25;
	setp.ltu.f32 	%p45, %f298, 0f47CE4780;
	mov.u32 	%r959, %r971;
	mov.f32 	%f1344, %f1347;
	@%p45 bra 	$L__BB0_65;
	setp.neu.f32 	%p46, %f298, 0f7F800000;
	@%p46 bra 	$L__BB0_60;
	mov.f32 	%f302, 0f00000000;
	mul.rn.f32 	%f1344, %f25, %f302;
	mov.b32 	%r959, 0;
	bra.uni 	$L__BB0_65;
$L__BB0_60:
	mov.b64 	%rd615, 0;
	mov.b32 	%r956, 0;
$L__BB0_61:
	.pragma "nounroll";
	mul.wide.u32 	%rd179, %r956, 4;
	mov.u64 	%rd180, __cudart_i2opi_f;
	add.s64 	%rd181, %rd180, %rd179;
	ld.global.nc.u32 	%r512, [%rd181];
	mov.b32 	%r513, %f25;
	shl.b32 	%r514, %r513, 8;
	or.b32  	%r515, %r514, -2147483648;
	mad.wide.u32 	%rd182, %r512, %r515, %rd615;
	shr.u64 	%rd615, %rd182, 32;
	add.s64 	%rd183, %rd11, %rd179;
	st.local.u32 	[%rd183], %rd182;
	add.s32 	%r956, %r956, 1;
	setp.ne.s32 	%p47, %r956, 6;
	@%p47 bra 	$L__BB0_61;
	shr.u32 	%r517, %r513, 23;
	st.local.u32 	[%rd11+24], %rd615;
	and.b32  	%r73, %r517, 31;
	and.b32  	%r518, %r517, 224;
	add.s32 	%r519, %r518, -128;
	shr.u32 	%r520, %r519, 5;
	mul.wide.u32 	%rd184, %r520, 4;
	sub.s64 	%rd26, %rd11, %rd184;
	ld.local.u32 	%r957, [%rd26+24];
	ld.local.u32 	%r958, [%rd26+20];
	setp.eq.s32 	%p48, %r73, 0;
	@%p48 bra 	$L__BB0_64;
	shf.l.wrap.b32 	%r957, %r958, %r957, %r73;
	ld.local.u32 	%r521, [%rd26+16];
	shf.l.wrap.b32 	%r958, %r521, %r958, %r73;
$L__BB0_64:
	shr.u32 	%r522, %r957, 30;
	shf.l.wrap.b32 	%r523, %r958, %r957, 2;
	shl.b32 	%r524, %r958, 2;
	shr.u32 	%r525, %r523, 31;
	add.s32 	%r526, %r525, %r522;
	neg.s32 	%r527, %r526;
	mov.b32 	%r528, %f25;
	setp.lt.s32 	%p49, %r528, 0;
	selp.b32 	%r959, %r527, %r526, %p49;
	xor.b32  	%r529, %r523, %r528;
	shr.s32 	%r530, %r523, 31;
	xor.b32  	%r531, %r530, %r523;
	xor.b32  	%r532, %r530, %r524;
	cvt.u64.u32 	%rd185, %r531;
	shl.b64 	%rd186, %rd185, 32;
	cvt.u64.u32 	%rd187, %r532;
	or.b64  	%rd188, %rd186, %rd187;
	cvt.rn.f64.s64 	%fd7, %rd188;
	mul.f64 	%fd8, %fd7, 0d3BF921FB54442D19;
	cvt.rn.f32.f64 	%f300, %fd8;
	neg.f32 	%f301, %f300;
	setp.lt.s32 	%p50, %r529, 0;
	selp.f32 	%f1344, %f301, %f300, %p50;
$L__BB0_65:
	abs.f32 	%f30, %f11;
	setp.ltu.f32 	%p51, %f30, 0f47CE4780;
	add.s32 	%r534, %r959, 1;
	mul.rn.f32 	%f303, %f1344, %f1344;
	and.b32  	%r535, %r959, 1;
	setp.eq.b32 	%p52, %r535, 1;
	selp.f32 	%f304, %f1344, 0f3F800000, %p52;
	fma.rn.f32 	%f305, %f303, %f304, 0f00000000;
	fma.rn.f32 	%f306, %f303, 0f37CBAC00, 0fBAB607ED;
	selp.f32 	%f307, 0fB94D4153, %f306, %p52;
	selp.f32 	%f308, 0f3C0885E4, 0f3D2AAABB, %p52;
	fma.rn.f32 	%f309, %f307, %f303, %f308;
	selp.f32 	%f310, 0fBE2AAAA8, 0fBEFFFFFF, %p52;
	fma.rn.f32 	%f311, %f309, %f303, %f310;
	fma.rn.f32 	%f312, %f311, %f305, %f304;
	and.b32  	%r536, %r534, 2;
	setp.eq.s32 	%p53, %r536, 0;
	mov.f32 	%f313, 0f00000000;
	sub.f32 	%f314, %f313, %f312;
	selp.f32 	%f31, %f312, %f314, %p53;
	@%p51 bra 	$L__BB0_73;
	setp.neu.f32 	%p54, %f30, 0f7F800000;
	@%p54 bra 	$L__BB0_68;
	mov.f32 	%f317, 0f00000000;
	mul.rn.f32 	%f1345, %f11, %f317;
	mov.b32 	%r963, 0;
	bra.uni 	$L__BB0_73;
$L__BB0_68:
	mov.b32 	%r82, %f11;
	mov.b64 	%rd616, 0;
	mov.b32 	%r960, 0;
$L__BB0_69:
	.pragma "nounroll";
	mul.wide.u32 	%rd190, %r960, 4;
	mov.u64 	%rd191, __cudart_i2opi_f;
	add.s64 	%rd192, %rd191, %rd190;
	ld.global.nc.u32 	%r538, [%rd192];
	shl.b32 	%r539, %r82, 8;
	or.b32  	%r540, %r539, -2147483648;
	mad.wide.u32 	%rd193, %r538, %r540, %rd616;
	shr.u64 	%rd616, %rd193, 32;
	add.s64 	%rd194, %rd10, %rd190;
	st.local.u32 	[%rd194], %rd193;
	add.s32 	%r960, %r960, 1;
	setp.ne.s32 	%p55, %r960, 6;
	@%p55 bra 	$L__BB0_69;
	shr.u32 	%r541, %r82, 23;
	st.local.u32 	[%rd10+24], %rd616;
	and.b32  	%r85, %r541, 31;
	and.b32  	%r542, %r541, 224;
	add.s32 	%r543, %r542, -128;
	shr.u32 	%r544, %r543, 5;
	mul.wide.u32 	%rd195, %r544, 4;
	sub.s64 	%rd29, %rd10, %rd195;
	ld.local.u32 	%r961, [%rd29+24];
	ld.local.u32 	%r962, [%rd29+20];
	setp.eq.s32 	%p56, %r85, 0;
	@%p56 bra 	$L__BB0_72;
	shf.l.wrap.b32 	%r961, %r962, %r961, %r85;
	ld.local.u32 	%r545, [%rd29+16];
	shf.l.wrap.b32 	%r962, %r545, %r962, %r85;
$L__BB0_72:
	shr.u32 	%r546, %r961, 30;
	shf.l.wrap.b32 	%r547, %r962, %r961, 2;
	shl.b32 	%r548, %r962, 2;
	shr.u32 	%r549, %r547, 31;
	add.s32 	%r550, %r549, %r546;
	neg.s32 	%r551, %r550;
	setp.lt.s32 	%p57, %r82, 0;
	selp.b32 	%r963, %r551, %r550, %p57;
	xor.b32  	%r552, %r547, %r82;
	shr.s32 	%r553, %r547, 31;
	xor.b32  	%r554, %r553, %r547;
	xor.b32  	%r555, %r553, %r548;
	cvt.u64.u32 	%rd196, %r554;
	shl.b64 	%rd197, %rd196, 32;
	cvt.u64.u32 	%rd198, %r555;
	or.b64  	%rd199, %rd197, %rd198;
	cvt.rn.f64.s64 	%fd9, %rd199;
	mul.f64 	%fd10, %fd9, 0d3BF921FB54442D19;
	cvt.rn.f32.f64 	%f315, %fd10;
	neg.f32 	%f316, %f315;
	setp.lt.s32 	%p58, %r552, 0;
	selp.f32 	%f1345, %f316, %f315, %p58;
$L__BB0_73:
	abs.f32 	%f35, %f18;
	setp.ltu.f32 	%p59, %f35, 0f47CE4780;
	mul.rn.f32 	%f318, %f1345, %f1345;
	and.b32  	%r557, %r963, 1;
	setp.eq.b32 	%p60, %r557, 1;
	selp.f32 	%f319, 0f3F800000, %f1345, %p60;
	fma.rn.f32 	%f320, %f318, %f319, 0f00000000;
	fma.rn.f32 	%f321, %f318, 0f37CBAC00, 0fBAB607ED;
	selp.f32 	%f322, %f321, 0fB94D4153, %p60;
	selp.f32 	%f323, 0f3D2AAABB, 0f3C0885E4, %p60;
	fma.rn.f32 	%f324, %f322, %f318, %f323;
	selp.f32 	%f325, 0fBEFFFFFF, 0fBE2AAAA8, %p60;
	fma.rn.f32 	%f326, %f324, %f318, %f325;
	fma.rn.f32 	%f327, %f326, %f320, %f319;
	and.b32  	%r558, %r963, 2;
	setp.eq.s32 	%p61, %r558, 0;
	mov.f32 	%f328, 0f00000000;
	sub.f32 	%f329, %f328, %f327;
	selp.f32 	%f36, %f327, %f329, %p61;
	@%p59 bra 	$L__BB0_81;
	setp.neu.f32 	%p62, %f35, 0f7F800000;
	@%p62 bra 	$L__BB0_76;
	mov.f32 	%f332, 0f00000000;
	mul.rn.f32 	%f1346, %f18, %f332;
	mov.b32 	%r967, 0;
	bra.uni 	$L__BB0_81;
$L__BB0_76:
	mov.b32 	%r94, %f18;
	mov.b64 	%rd617, 0;
	mov.b32 	%r964, 0;
$L__BB0_77:
	.pragma "nounroll";
	mul.wide.u32 	%rd201, %r964, 4;
	mov.u64 	%rd202, __cudart_i2opi_f;
	add.s64 	%rd203, %rd202, %rd201;
	ld.global.nc.u32 	%r560, [%rd203];
	shl.b32 	%r561, %r94, 8;
	or.b32  	%r562, %r561, -2147483648;
	mad.wide.u32 	%rd204, %r560, %r562, %rd617;
	shr.u64 	%rd617, %rd204, 32;
	add.s64 	%rd205, %rd9, %rd201;
	st.local.u32 	[%rd205], %rd204;
	add.s32 	%r964, %r964, 1;
	setp.ne.s32 	%p63, %r964, 6;
	@%p63 bra 	$L__BB0_77;
	shr.u32 	%r563, %r94, 23;
	st.local.u32 	[%rd9+24], %rd617;
	and.b32  	%r97, %r563, 31;
	and.b32  	%r564, %r563, 224;
	add.s32 	%r565, %r564, -128;
	shr.u32 	%r566, %r565, 5;
	mul.wide.u32 	%rd206, %r566, 4;
	sub.s64 	%rd32, %rd9, %rd206;
	ld.local.u32 	%r965, [%rd32+24];
	ld.local.u32 	%r966, [%rd32+20];
	setp.eq.s32 	%p64, %r97, 0;
	@%p64 bra 	$L__BB0_80;
	shf.l.wrap.b32 	%r965, %r966, %r965, %r97;
	ld.local.u32 	%r567, [%rd32+16];
	shf.l.wrap.b32 	%r966, %r567, %r966, %r97;
$L__BB0_80:
	shr.u32 	%r568, %r965, 30;
	shf.l.wrap.b32 	%r569, %r966, %r965, 2;
	shl.b32 	%r570, %r966, 2;
	shr.u32 	%r571, %r569, 31;
	add.s32 	%r572, %r571, %r568;
	neg.s32 	%r573, %r572;
	setp.lt.s32 	%p65, %r94, 0;
	selp.b32 	%r967, %r573, %r572, %p65;
	xor.b32  	%r574, %r569, %r94;
	shr.s32 	%r575, %r569, 31;
	xor.b32  	%r576, %r575, %r569;
	xor.b32  	%r577, %r575, %r570;
	cvt.u64.u32 	%rd207, %r576;
	shl.b64 	%rd208, %rd207, 32;
	cvt.u64.u32 	%rd209, %r577;
	or.b64  	%rd210, %rd208, %rd209;
	cvt.rn.f64.s64 	%fd11, %rd210;
	mul.f64 	%fd12, %fd11, 0d3BF921FB54442D19;
	cvt.rn.f32.f64 	%f330, %fd12;
	neg.f32 	%f331, %f330;
	setp.lt.s32 	%p66, %r574, 0;
	selp.f32 	%f1346, %f331, %f330, %p66;
$L__BB0_81:
	abs.f32 	%f40, %f25;
	setp.ltu.f32 	%p67, %f40, 0f47CE4780;
	mul.rn.f32 	%f333, %f1346, %f1346;
	and.b32  	%r579, %r967, 1;
	setp.eq.b32 	%p68, %r579, 1;
	selp.f32 	%f334, 0f3F800000, %f1346, %p68;
	fma.rn.f32 	%f335, %f333, %f334, 0f00000000;
	fma.rn.f32 	%f336, %f333, 0f37CBAC00, 0fBAB607ED;
	selp.f32 	%f337, %f336, 0fB94D4153, %p68;
	selp.f32 	%f338, 0f3D2AAABB, 0f3C0885E4, %p68;
	fma.rn.f32 	%f339, %f337, %f333, %f338;
	selp.f32 	%f340, 0fBEFFFFFF, 0fBE2AAAA8, %p68;
	fma.rn.f32 	%f341, %f339, %f333, %f340;
	fma.rn.f32 	%f342, %f341, %f335, %f334;
	and.b32  	%r580, %r967, 2;
	setp.eq.s32 	%p69, %r580, 0;
	mov.f32 	%f343, 0f00000000;
	sub.f32 	%f344, %f343, %f342;
	selp.f32 	%f41, %f342, %f344, %p69;
	@%p67 bra 	$L__BB0_89;
	setp.neu.f32 	%p70, %f40, 0f7F800000;
	@%p70 bra 	$L__BB0_84;
	mov.f32 	%f347, 0f00000000;
	mul.rn.f32 	%f1347, %f25, %f347;
	mov.b32 	%r971, 0;
	bra.uni 	$L__BB0_89;
$L__BB0_84:
	mov.b32 	%r106, %f25;
	mov.b64 	%rd618, 0;
	mov.b32 	%r968, 0;
$L__BB0_85:
	.pragma "nounroll";
	mul.wide.u32 	%rd212, %r968, 4;
	mov.u64 	%rd213, __cudart_i2opi_f;
	add.s64 	%rd214, %rd213, %rd212;
	ld.global.nc.u32 	%r582, [%rd214];
	shl.b32 	%r583, %r106, 8;
	or.b32  	%r584, %r583, -2147483648;
	mad.wide.u32 	%rd215, %r582, %r584, %rd618;
	shr.u64 	%rd618, %rd215, 32;
	add.s64 	%rd216, %rd8, %rd212;
	st.local.u32 	[%rd216], %rd215;
	add.s32 	%r968, %r968, 1;
	setp.ne.s32 	%p71, %r968, 6;
	@%p71 bra 	$L__BB0_85;
	shr.u32 	%r585, %r106, 23;
	st.local.u32 	[%rd8+24], %rd618;
	and.b32  	%r109, %r585, 31;
	and.b32  	%r586, %r585, 224;
	add.s32 	%r587, %r586, -128;
	shr.u32 	%r588, %r587, 5;
	mul.wide.u32 	%rd217, %r588, 4;
	sub.s64 	%rd35, %rd8, %rd217;
	ld.local.u32 	%r969, [%rd35+24];
	ld.local.u32 	%r970, [%rd35+20];
	setp.eq.s32 	%p72, %r109, 0;
	@%p72 bra 	$L__BB0_88;
	shf.l.wrap.b32 	%r969, %r970, %r969, %r109;
	ld.local.u32 	%r589, [%rd35+16];
	shf.l.wrap.b32 	%r970, %r589, %r970, %r109;
$L__BB0_88:
	shr.u32 	%r590, %r969, 30;
	shf.l.wrap.b32 	%r591, %r970, %r969, 2;
	shl.b32 	%r592, %r970, 2;
	shr.u32 	%r593, %r591, 31;
	add.s32 	%r594, %r593, %r590;
	neg.s32 	%r595, %r594;
	setp.lt.s32 	%p73, %r106, 0;
	selp.b32 	%r971, %r595, %r594, %p73;
	xor.b32  	%r596, %r591, %r106;
	shr.s32 	%r597, %r591, 31;
	xor.b32  	%r598, %r597, %r591;
	xor.b32  	%r599, %r597, %r592;
	cvt.u64.u32 	%rd218, %r598;
	shl.b64 	%rd219, %rd218, 32;
	cvt.u64.u32 	%rd220, %r599;
	or.b64  	%rd221, %rd219, %rd220;
	cvt.rn.f64.s64 	%fd13, %rd221;
	mul.f64 	%fd14, %fd13, 0d3BF921FB54442D19;
	cvt.rn.f32.f64 	%f345, %fd14;
	neg.f32 	%f346, %f345;
	setp.lt.s32 	%p74, %r596, 0;
	selp.f32 	%f1347, %f346, %f345, %p74;
$L__BB0_89:
	sub.f32 	%f348, %f1, %f8;
	sub.f32 	%f349, %f2, %f9;
	sub.f32 	%f350, %f3, %f10;
	mul.lo.s32 	%r601, %r947, 3;
	mul.rn.f32 	%f351, %f1347, %f1347;
	and.b32  	%r602, %r971, 1;
	setp.eq.b32 	%p75, %r602, 1;
	selp.f32 	%f352, 0f3F800000, %f1347, %p75;
	fma.rn.f32 	%f353, %f351, %f352, 0f00000000;
	fma.rn.f32 	%f354, %f351, 0f37CBAC00, 0fBAB607ED;
	selp.f32 	%f355, %f354, 0fB94D4153, %p75;
	selp.f32 	%f356, 0f3D2AAABB, 0f3C0885E4, %p75;
	fma.rn.f32 	%f357, %f355, %f351, %f356;
	selp.f32 	%f358, 0fBEFFFFFF, 0fBE2AAAA8, %p75;
	fma.rn.f32 	%f359, %f357, %f351, %f358;
	fma.rn.f32 	%f360, %f359, %f353, %f352;
	and.b32  	%r603, %r971, 2;
	setp.eq.s32 	%p76, %r603, 0;
	mov.f32 	%f361, 0f00000000;
	sub.f32 	%f362, %f361, %f360;
	selp.f32 	%f363, %f360, %f362, %p76;
	mul.f32 	%f364, %f24, %f31;
	mul.f32 	%f365, %f31, %f41;
	mul.f32 	%f366, %f36, %f365;
	mul.f32 	%f367, %f17, %f363;
	sub.f32 	%f368, %f366, %f367;
	mul.f32 	%f369, %f36, %f363;
	fma.rn.f32 	%f370, %f17, %f365, %f369;
	mul.f32 	%f371, %f24, %f363;
	mul.f32 	%f372, %f41, %f363;
	mul.f32 	%f373, %f36, %f372;
	fma.rn.f32 	%f374, %f17, %f31, %f373;
	mul.f32 	%f375, %f17, %f372;
	mul.f32 	%f376, %f31, %f36;
	sub.f32 	%f377, %f375, %f376;
	mul.f32 	%f378, %f24, %f36;
	mul.f32 	%f379, %f17, %f24;
	fma.rn.f32 	%f380, %f364, %f348, 0f00000000;
	fma.rn.f32 	%f381, %f371, %f349, %f380;
	mul.f32 	%f382, %f41, %f350;
	sub.f32 	%f383, %f381, %f382;
	fma.rn.f32 	%f384, %f368, %f348, 0f00000000;
	fma.rn.f32 	%f385, %f374, %f349, %f384;
	fma.rn.f32 	%f386, %f378, %f350, %f385;
	fma.rn.f32 	%f387, %f370, %f348, 0f00000000;
	fma.rn.f32 	%f388, %f377, %f349, %f387;
	fma.rn.f32 	%f389, %f379, %f350, %f388;
	ld.shared.u64 	%rd222, [shared_memory_base+16];
	mul.wide.u32 	%rd223, %r601, 4;
	add.s64 	%rd224, %rd222, %rd223;
	ld.f32 	%f390, [%rd224];
	add.f32 	%f391, %f390, 0f322BCC77;
	sqrt.rn.f32 	%f392, %f391;
	add.f32 	%f393, %f392, 0f322BCC77;
	rcp.rn.f32 	%f394, %f393;
	ld.f32 	%f395, [%rd224+4];
	add.f32 	%f396, %f395, 0f322BCC77;
	sqrt.rn.f32 	%f397, %f396;
	add.f32 	%f398, %f397, 0f322BCC77;
	rcp.rn.f32 	%f399, %f398;
	ld.f32 	%f400, [%rd224+8];
	add.f32 	%f401, %f400, 0f322BCC77;
	sqrt.rn.f32 	%f402, %f401;
	add.f32 	%f403, %f402, 0f322BCC77;
	rcp.rn.f32 	%f404, %f403;
	mul.f32 	%f405, %f394, %f383;
	st.local.f32 	[%rd14], %f405;
	mul.f32 	%f406, %f399, %f386;
	st.local.f32 	[%rd14+4], %f406;
	mul.f32 	%f407, %f404, %f389;
	st.local.f32 	[%rd14+8], %f407;
	ld.shared.u8 	%rs40, [shared_memory_base+360];
	setp.ne.s16 	%p77, %rs40, 0;
	@%p77 bra 	$L__BB0_91;
	cvta.global.u64 	%rd226, %rd225;
	mov.u64 	%rd227, $str$1;
	cvta.global.u64 	%rd228, %rd227;
	mov.u64 	%rd229, __unnamed_1;
	cvta.global.u64 	%rd230, %rd229;
	{ // callseq 1, 0
	.param .b64 param0;
	st.param.b64 	[param0], %rd226;
	.param .b64 param1;
	st.param.b64 	[param1], %rd228;
	.param .b32 param2;
	st.param.b32 	[param2], 395;
	.param .b64 param3;
	st.param.b64 	[param3], %rd230;
	.param .b64 param4;
	st.param.b64 	[param4], 1;
	call.uni 
	__assertfail, 
	(
	param0, 
	param1, 
	param2, 
	param3, 
	param4
	);
	} // callseq 1
$L__BB0_91:
	ld.shared.u32 	%r118, [shared_memory_base+72];
	ld.shared.u32 	%r972, [shared_memory_base+92];
	setp.ge.s32 	%p78, %r1, %r972;
	@%p78 bra 	$L__BB0_108;
	mov.u32 	%r973, %r1;
$L__BB0_93:
	ld.shared.u64 	%rd36, [shared_memory_base+80];
	ld.shared.u32 	%r122, [shared_memory_base+88];
	mad.lo.s32 	%r604, %r972, %r122, %r973;
	mul.wide.s32 	%rd231, %r604, 4;
	add.s64 	%rd232, %rd36, %rd231;
	ld.f32 	%f1355, [%rd232];
	setp.lt.s32 	%p79, %r122, 1;
	@%p79 bra 	$L__BB0_107;
	setp.lt.u32 	%p80, %r122, 16;
	mov.b32 	%r976, 0;
	@%p80 bra 	$L__BB0_97;
	mov.b32 	%r974, 0;
$L__BB0_96:
	.pragma "nounroll";
	mul.wide.u32 	%rd233, %r974, 4;
	add.s64 	%rd234, %rd14, %rd233;
	ld.local.f32 	%f409, [%rd234];
	mad.lo.s32 	%r607, %r972, %r974, %r973;
	mul.wide.s32 	%rd235, %r607, 4;
	add.s64 	%rd236, %rd36, %rd235;
	ld.f32 	%f410, [%rd236];
	fma.rn.f32 	%f411, %f409, %f410, %f1355;
	ld.local.f32 	%f412, [%rd234+4];
	mul.wide.s32 	%rd237, %r972, 4;
	add.s64 	%rd238, %rd236, %rd237;
	ld.f32 	%f413, [%rd238];
	fma.rn.f32 	%f414, %f412, %f413, %f411;
	ld.local.f32 	%f415, [%rd234+8];
	add.s64 	%rd239, %rd238, %rd237;
	ld.f32 	%f416, [%rd239];
	fma.rn.f32 	%f417, %f415, %f416, %f414;
	ld.local.f32 	%f418, [%rd234+12];
	add.s64 	%rd240, %rd239, %rd237;
	ld.f32 	%f419, [%rd240];
	fma.rn.f32 	%f420, %f418, %f419, %f417;
	ld.local.f32 	%f421, [%rd234+16];
	add.s64 	%rd241, %rd240, %rd237;
	ld.f32 	%f422, [%rd241];
	fma.rn.f32 	%f423, %f421, %f422, %f420;
	ld.local.f32 	%f424, [%rd234+20];
	add.s64 	%rd242, %rd241, %rd237;
	ld.f32 	%f425, [%rd242];
	fma.rn.f32 	%f426, %f424, %f425, %f423;
	ld.local.f32 	%f427, [%rd234+24];
	add.s64 	%rd243, %rd242, %rd237;
	ld.f32 	%f428, [%rd243];
	fma.rn.f32 	%f429, %f427, %f428, %f426;
	ld.local.f32 	%f430, [%rd234+28];
	add.s64 	%rd244, %rd243, %rd237;
	ld.f32 	%f431, [%rd244];
	fma.rn.f32 	%f432, %f430, %f431, %f429;
	ld.local.f32 	%f433, [%rd234+32];
	add.s64 	%rd245, %rd244, %rd237;
	ld.f32 	%f434, [%rd245];
	fma.rn.f32 	%f435, %f433, %f434, %f432;
	ld.local.f32 	%f436, [%rd234+36];
	add.s64 	%rd246, %rd245, %rd237;
	ld.f32 	%f437, [%rd246];
	fma.rn.f32 	%f438, %f436, %f437, %f435;
	ld.local.f32 	%f439, [%rd234+40];
	add.s64 	%rd247, %rd246, %rd237;
	ld.f32 	%f440, [%rd247];
	fma.rn.f32 	%f441, %f439, %f440, %f438;
	ld.local.f32 	%f442, [%rd234+44];
	add.s64 	%rd248, %rd247, %rd237;
	ld.f32 	%f443, [%rd248];
	fma.rn.f32 	%f444, %f442, %f443, %f441;
	ld.local.f32 	%f445, [%rd234+48];
	add.s64 	%rd249, %rd248, %rd237;
	ld.f32 	%f446, [%rd249];
	fma.rn.f32 	%f447, %f445, %f446, %f444;
	ld.local.f32 	%f448, [%rd234+52];
	add.s64 	%rd250, %rd249, %rd237;
	ld.f32 	%f449, [%rd250];
	fma.rn.f32 	%f450, %f448, %f449, %f447;
	ld.local.f32 	%f451, [%rd234+56];
	add.s64 	%rd251, %rd250, %rd237;
	ld.f32 	%f452, [%rd251];
	fma.rn.f32 	%f453, %f451, %f452, %f450;
	ld.local.f32 	%f454, [%rd234+60];
	add.s64 	%rd252, %rd251, %rd237;
	ld.f32 	%f455, [%rd252];
	fma.rn.f32 	%f1355, %f454, %f455, %f453;
	add.s32 	%r974, %r974, 16;
	and.b32  	%r976, %r122, 2147483632;
	setp.ne.s32 	%p81, %r974, %r976;
	@%p81 bra 	$L__BB0_96;
$L__BB0_97:
	and.b32  	%r127, %r122, 15;
	setp.eq.s32 	%p82, %r127, 0;
	@%p82 bra 	$L__BB0_107;
	setp.lt.u32 	%p83, %r127, 8;
	@%p83 bra 	$L__BB0_100;
	mul.wide.u32 	%rd253, %r976, 4;
	add.s64 	%rd254, %rd14, %rd253;
	ld.local.f32 	%f457, [%rd254];
	mad.lo.s32 	%r608, %r972, %r976, %r973;
	mul.wide.s32 	%rd255, %r608, 4;
	add.s64 	%rd256, %rd36, %rd255;
	ld.f32 	%f458, [%rd256];
	fma.rn.f32 	%f459, %f457, %f458, %f1355;
	ld.local.f32 	%f460, [%rd254+4];
	mul.wide.s32 	%rd257, %r972, 4;
	add.s64 	%rd258, %rd256, %rd257;
	ld.f32 	%f461, [%rd258];
	fma.rn.f32 	%f462, %f460, %f461, %f459;
	ld.local.f32 	%f463, [%rd254+8];
	add.s64 	%rd259, %rd258, %rd257;
	ld.f32 	%f464, [%rd259];
	fma.rn.f32 	%f465, %f463, %f464, %f462;
	ld.local.f32 	%f466, [%rd254+12];
	add.s64 	%rd260, %rd259, %rd257;
	ld.f32 	%f467, [%rd260];
	fma.rn.f32 	%f468, %f466, %f467, %f465;
	ld.local.f32 	%f469, [%rd254+16];
	add.s64 	%rd261, %rd260, %rd257;
	ld.f32 	%f470, [%rd261];
	fma.rn.f32 	%f471, %f469, %f470, %f468;
	ld.local.f32 	%f472, [%rd254+20];
	add.s64 	%rd262, %rd261, %rd257;
	ld.f32 	%f473, [%rd262];
	fma.rn.f32 	%f474, %f472, %f473, %f471;
	ld.local.f32 	%f475, [%rd254+24];
	add.s64 	%rd263, %rd262, %rd257;
	ld.f32 	%f476, [%rd263];
	fma.rn.f32 	%f477, %f475, %f476, %f474;
	ld.local.f32 	%f478, [%rd254+28];
	add.s64 	%rd264, %rd263, %rd257;
	ld.f32 	%f479, [%rd264];
	fma.rn.f32 	%f1355, %f478, %f479, %f477;
	add.s32 	%r976, %r976, 8;
$L__BB0_100:
	and.b32  	%r130, %r122, 7;
	setp.eq.s32 	%p84, %r130, 0;
	@%p84 bra 	$L__BB0_107;
	and.b32  	%r131, %r122, 3;
	setp.lt.u32 	%p85, %r130, 4;
	@%p85 bra 	$L__BB0_103;
	mul.wide.u32 	%rd265, %r976, 4;
	add.s64 	%rd266, %rd14, %rd265;
	ld.local.f32 	%f481, [%rd266];
	mad.lo.s32 	%r609, %r972, %r976, %r973;
	mul.wide.s32 	%rd267, %r609, 4;
	add.s64 	%rd268, %rd36, %rd267;
	ld.f32 	%f482, [%rd268];
	fma.rn.f32 	%f483, %f481, %f482, %f1355;
	ld.local.f32 	%f484, [%rd266+4];
	mul.wide.s32 	%rd269, %r972, 4;
	add.s64 	%rd270, %rd268, %rd269;
	ld.f32 	%f485, [%rd270];
	fma.rn.f32 	%f486, %f484, %f485, %f483;
	ld.local.f32 	%f487, [%rd266+8];
	add.s64 	%rd271, %rd270, %rd269;
	ld.f32 	%f488, [%rd271];
	fma.rn.f32 	%f489, %f487, %f488, %f486;
	ld.local.f32 	%f490, [%rd266+12];
	add.s64 	%rd272, %rd271, %rd269;
	ld.f32 	%f491, [%rd272];
	fma.rn.f32 	%f1355, %f490, %f491, %f489;
	add.s32 	%r976, %r976, 4;
$L__BB0_103:
	setp.eq.s32 	%p86, %r131, 0;
	@%p86 bra 	$L__BB0_107;
	mul.wide.u32 	%rd273, %r976, 4;
	add.s64 	%rd37, %rd14, %rd273;
	ld.local.f32 	%f492, [%rd37];
	mad.lo.s32 	%r610, %r972, %r976, %r973;
	mul.wide.s32 	%rd274, %r610, 4;
	add.s64 	%rd38, %rd36, %rd274;
	ld.f32 	%f493, [%rd38];
	fma.rn.f32 	%f1355, %f492, %f493, %f1355;
	setp.eq.s32 	%p87, %r131, 1;
	@%p87 bra 	$L__BB0_107;
	ld.local.f32 	%f494, [%rd37+4];
	mul.wide.s32 	%rd39, %r972, 4;
	add.s64 	%rd40, %rd38, %rd39;
	ld.f32 	%f495, [%rd40];
	fma.rn.f32 	%f1355, %f494, %f495, %f1355;
	setp.eq.s32 	%p88, %r131, 2;
	@%p88 bra 	$L__BB0_107;
	ld.local.f32 	%f496, [%rd37+8];
	add.s64 	%rd275, %rd40, %rd39;
	ld.f32 	%f497, [%rd275];
	fma.rn.f32 	%f1355, %f496, %f497, %f1355;
$L__BB0_107:
	shl.b32 	%r611, %r973, 2;
	mov.u32 	%r612, shared_memory_base;
	add.s32 	%r613, %r612, %r611;
	st.shared.f32 	[%r613+376], %f1355;
	add.s32 	%r973, %r973, %r42;
	ld.shared.u32 	%r972, [shared_memory_base+92];
	setp.lt.s32 	%p89, %r973, %r972;
	@%p89 bra 	$L__BB0_93;
$L__BB0_108:
	bar.sync 	0;
	ld.shared.u32 	%r136, [shared_memory_base+188];
	setp.ge.s32 	%p90, %r1, %r136;
	@%p90 bra 	$L__BB0_111;
	ld.shared.f32 	%f498, [shared_memory_base+180];
	ld.shared.v2.u64 	{%rd42, %rd41}, [shared_memory_base+192];
	add.f32 	%f499, %f498, 0f3727C5AC;
	sqrt.rn.f32 	%f60, %f499;
	mov.u32 	%r978, %r1;
$L__BB0_110:
	shl.b32 	%r614, %r978, 2;
	mov.u32 	%r615, shared_memory_base;
	add.s32 	%r616, %r615, %r614;
	ld.shared.f32 	%f500, [%r616+376];
	ld.shared.f32 	%f501, [shared_memory_base+176];
	sub.f32 	%f502, %f500, %f501;
	div.rn.f32 	%f503, %f502, %f60;
	st.shared.f32 	[%r616+376], %f503;
	cvt.s64.s32 	%rd276, %r978;
	mul.lo.s32 	%r617, %r136, %r947;
	cvt.s64.s32 	%rd277, %r617;
	add.s64 	%rd278, %rd276, %rd277;
	shl.b64 	%rd279, %rd278, 2;
	add.s64 	%rd280, %rd41, %rd279;
	ld.f32 	%f504, [%rd280];
	add.s64 	%rd281, %rd42, %rd279;
	ld.f32 	%f505, [%rd281];
	fma.rn.f32 	%f506, %f504, %f503, %f505;
	st.shared.f32 	[%r616+376], %f506;
	add.s32 	%r978, %r978, %r42;
	ld.shared.u32 	%r618, [shared_memory_base+188];
	setp.lt.s32 	%p91, %r978, %r618;
	@%p91 bra 	$L__BB0_110;
$L__BB0_111:
	shl.b32 	%r619, %r118, 2;
	mov.u32 	%r620, shared_memory_base;
	add.s32 	%r621, %r620, %r619;
	add.s32 	%r139, %r621, 376;
	bar.sync 	0;
	ld.shared.u32 	%r979, [shared_memory_base+108];
	setp.ge.s32 	%p92, %r1, %r979;
	@%p92 bra 	$L__BB0_126;
	mov.u32 	%r980, %r1;
$L__BB0_113:
	ld.shared.u64 	%rd43, [shared_memory_base+96];
	ld.shared.u32 	%r143, [shared_memory_base+104];
	mad.lo.s32 	%r622, %r979, %r143, %r980;
	mul.wide.s32 	%rd282, %r622, 4;
	add.s64 	%rd283, %rd43, %rd282;
	ld.f32 	%f1363, [%rd283];
	setp.lt.s32 	%p93, %r143, 1;
	@%p93 bra 	$L__BB0_125;
	setp.lt.u32 	%p94, %r143, 8;
	mov.b32 	%r983, 0;
	@%p94 bra 	$L__BB0_117;
	mov.b32 	%r981, 0;
$L__BB0_116:
	.pragma "nounroll";
	shl.b32 	%r625, %r981, 2;
	add.s32 	%r627, %r620, %r625;
	ld.shared.v2.f32 	{%f508, %f509}, [%r627+376];
	max.f32 	%f510, %f508, 0f00000000;
	mad.lo.s32 	%r628, %r979, %r981, %r980;
	mul.wide.s32 	%rd284, %r628, 4;
	add.s64 	%rd285, %rd43, %rd284;
	ld.f32 	%f511, [%rd285];
	fma.rn.f32 	%f512, %f510, %f511, %f1363;
	max.f32 	%f513, %f509, 0f00000000;
	mul.wide.s32 	%rd286, %r979, 4;
	add.s64 	%rd287, %rd285, %rd286;
	ld.f32 	%f514, [%rd287];
	fma.rn.f32 	%f515, %f513, %f514, %f512;
	ld.shared.v4.f32 	{%f516, %f517, %f518, %f519}, [%r627+384];
	max.f32 	%f520, %f516, 0f00000000;
	add.s64 	%rd288, %rd287, %rd286;
	ld.f32 	%f521, [%rd288];
	fma.rn.f32 	%f522, %f520, %f521, %f515;
	max.f32 	%f523, %f517, 0f00000000;
	add.s64 	%rd289, %rd288, %rd286;
	ld.f32 	%f524, [%rd289];
	fma.rn.f32 	%f525, %f523, %f524, %f522;
	max.f32 	%f526, %f518, 0f00000000;
	add.s64 	%rd290, %rd289, %rd286;
	ld.f32 	%f527, [%rd290];
	fma.rn.f32 	%f528, %f526, %f527, %f525;
	max.f32 	%f529, %f519, 0f00000000;
	add.s64 	%rd291, %rd290, %rd286;
	ld.f32 	%f530, [%rd291];
	fma.rn.f32 	%f531, %f529, %f530, %f528;
	ld.shared.v2.f32 	{%f532, %f533}, [%r627+400];
	max.f32 	%f534, %f532, 0f00000000;
	add.s64 	%rd292, %rd291, %rd286;
	ld.f32 	%f535, [%rd292];
	fma.rn.f32 	%f536, %f534, %f535, %f531;
	max.f32 	%f537, %f533, 0f00000000;
	add.s64 	%rd293, %rd292, %rd286;
	ld.f32 	%f538, [%rd293];
	fma.rn.f32 	%f1363, %f537, %f538, %f536;
	add.s32 	%r981, %r981, 8;
	and.b32  	%r983, %r143, 2147483640;
	setp.ne.s32 	%p95, %r981, %r983;
	@%p95 bra 	$L__BB0_116;
$L__BB0_117:
	and.b32  	%r148, %r143, 7;
	setp.eq.s32 	%p96, %r148, 0;
	@%p96 bra 	$L__BB0_125;
	setp.lt.u32 	%p97, %r148, 4;
	@%p97 bra 	$L__BB0_120;
	shl.b32 	%r629, %r983, 2;
	add.s32 	%r631, %r620, %r629;
	ld.shared.f32 	%f540, [%r631+376];
	max.f32 	%f541, %f540, 0f00000000;
	mad.lo.s32 	%r632, %r979, %r983, %r980;
	mul.wide.s32 	%rd294, %r632, 4;
	add.s64 	%rd295, %rd43, %rd294;
	ld.f32 	%f542, [%rd295];
	fma.rn.f32 	%f543, %f541, %f542, %f1363;
	ld.shared.f32 	%f544, [%r631+380];
	max.f32 	%f545, %f544, 0f00000000;
	mul.wide.s32 	%rd296, %r979, 4;
	add.s64 	%rd297, %rd295, %rd296;
	ld.f32 	%f546, [%rd297];
	fma.rn.f32 	%f547, %f545, %f546, %f543;
	ld.shared.f32 	%f548, [%r631+384];
	max.f32 	%f549, %f548, 0f00000000;
	add.s64 	%rd298, %rd297, %rd296;
	ld.f32 	%f550, [%rd298];
	fma.rn.f32 	%f551, %f549, %f550, %f547;
	ld.shared.f32 	%f552, [%r631+388];
	max.f32 	%f553, %f552, 0f00000000;
	add.s64 	%rd299, %rd298, %rd296;
	ld.f32 	%f554, [%rd299];
	fma.rn.f32 	%f1363, %f553, %f554, %f551;
	add.s32 	%r983, %r983, 4;
$L__BB0_120:
	and.b32  	%r151, %r143, 3;
	setp.eq.s32 	%p98, %r151, 0;
	@%p98 bra 	$L__BB0_125;
	setp.eq.s32 	%p99, %r151, 1;
	@%p99 bra 	$L__BB0_123;
	shl.b32 	%r633, %r983, 2;
	add.s32 	%r635, %r620, %r633;
	ld.shared.f32 	%f556, [%r635+376];
	max.f32 	%f557, %f556, 0f00000000;
	mad.lo.s32 	%r636, %r979, %r983, %r980;
	mul.wide.s32 	%rd300, %r636, 4;
	add.s64 	%rd301, %rd43, %rd300;
	ld.f32 	%f558, [%rd301];
	fma.rn.f32 	%f559, %f557, %f558, %f1363;
	ld.shared.f32 	%f560, [%r635+380];
	max.f32 	%f561, %f560, 0f00000000;
	mul.wide.s32 	%rd302, %r979, 4;
	add.s64 	%rd303, %rd301, %rd302;
	ld.f32 	%f562, [%rd303];
	fma.rn.f32 	%f1363, %f561, %f562, %f559;
	add.s32 	%r983, %r983, 2;
$L__BB0_123:
	and.b32  	%r637, %r143, 1;
	setp.eq.b32 	%p100, %r637, 1;
	not.pred 	%p101, %p100;
	@%p101 bra 	$L__BB0_125;
	shl.b32 	%r638, %r983, 2;
	add.s32 	%r640, %r620, %r638;
	ld.shared.f32 	%f563, [%r640+376];
	max.f32 	%f564, %f563, 0f00000000;
	mad.lo.s32 	%r641, %r979, %r983, %r980;
	mul.wide.s32 	%rd304, %r641, 4;
	add.s64 	%rd305, %rd43, %rd304;
	ld.f32 	%f565, [%rd305];
	fma.rn.f32 	%f1363, %f564, %f565, %f1363;
$L__BB0_125:
	shl.b32 	%r642, %r980, 2;
	add.s32 	%r643, %r139, %r642;
	st.shared.f32 	[%r643], %f1363;
	add.s32 	%r980, %r980, %r42;
	ld.shared.u32 	%r979, [shared_memory_base+108];
	setp.lt.s32 	%p102, %r980, %r979;
	@%p102 bra 	$L__BB0_113;
$L__BB0_126:
	bar.sync 	0;
	ld.shared.u32 	%r644, [shared_memory_base+260];
	mul.lo.s32 	%r156, %r644, %r947;
	setp.ge.s32 	%p103, %r1, %r644;
	@%p103 bra 	$L__BB0_129;
	ld.shared.f32 	%f566, [shared_memory_base+252];
	ld.shared.u64 	%rd44, [shared_memory_base+264];
	ld.shared.u64 	%rd45, [shared_memory_base+272];
	cvt.s64.s32 	%rd46, %r156;
	add.f32 	%f567, %f566, 0f3727C5AC;
	sqrt.rn.f32 	%f74, %f567;
	mov.u32 	%r985, %r1;
$L__BB0_128:
	shl.b32 	%r645, %r985, 2;
	add.s32 	%r646, %r139, %r645;
	ld.shared.f32 	%f568, [%r646];
	ld.shared.f32 	%f569, [shared_memory_base+248];
	sub.f32 	%f570, %f568, %f569;
	div.rn.f32 	%f571, %f570, %f74;
	st.shared.f32 	[%r646], %f571;
	cvt.s64.s32 	%rd306, %r985;
	add.s64 	%rd307, %rd306, %rd46;
	shl.b64 	%rd308, %rd307, 2;
	add.s64 	%rd309, %rd45, %rd308;
	ld.f32 	%f572, [%rd309];
	add.s64 	%rd310, %rd44, %rd308;
	ld.f32 	%f573, [%rd310];
	fma.rn.f32 	%f574, %f572, %f571, %f573;
	st.shared.f32 	[%r646], %f574;
	add.s32 	%r985, %r985, %r42;
	ld.shared.u32 	%r647, [shared_memory_base+260];
	setp.lt.s32 	%p104, %r985, %r647;
	@%p104 bra 	$L__BB0_128;
$L__BB0_129:
	bar.sync 	0;
	ld.shared.u32 	%r159, [shared_memory_base+72];
	setp.ge.s32 	%p105, %r1, %r159;
	@%p105 bra 	$L__BB0_132;
	mov.u32 	%r986, %r1;
$L__BB0_131:
	shl.b32 	%r648, %r986, 2;
	add.s32 	%r649, %r139, %r648;
	ld.shared.f32 	%f575, [%r649];
	max.f32 	%f576, %f575, 0f00000000;
	st.shared.f32 	[%r649], %f576;
	add.s32 	%r986, %r986, %r42;
	setp.lt.s32 	%p106, %r986, %r159;
	@%p106 bra 	$L__BB0_131;
$L__BB0_132:
	bar.sync 	0;
	ld.shared.u32 	%r987, [shared_memory_base+124];
	setp.ge.s32 	%p107, %r1, %r987;
	@%p107 bra 	$L__BB0_149;
	mov.u32 	%r988, %r1;
$L__BB0_134:
	shl.b32 	%r650, %r988, 2;
	add.s32 	%r652, %r620, %r650;
	add.s32 	%r165, %r652, 376;
	ld.shared.f32 	%f577, [%r652+376];
	ld.shared.u64 	%rd47, [shared_memory_base+112];
	ld.shared.u32 	%r166, [shared_memory_base+120];
	mad.lo.s32 	%r653, %r987, %r166, %r988;
	mul.wide.s32 	%rd311, %r653, 4;
	add.s64 	%rd312, %rd47, %rd311;
	ld.f32 	%f578, [%rd312];
	add.f32 	%f1371, %f577, %f578;
	setp.lt.s32 	%p108, %r166, 1;
	@%p108 bra 	$L__BB0_148;
	setp.lt.u32 	%p109, %r166, 16;
	mov.b32 	%r991, 0;
	@%p109 bra 	$L__BB0_138;
	mov.b32 	%r989, 0;
$L__BB0_137:
	.pragma "nounroll";
	shl.b32 	%r656, %r989, 2;
	add.s32 	%r657, %r139, %r656;
	ld.shared.f32 	%f580, [%r657];
	mad.lo.s32 	%r658, %r987, %r989, %r988;
	mul.wide.s32 	%rd313, %r658, 4;
	add.s64 	%rd314, %rd47, %rd313;
	ld.f32 	%f581, [%rd314];
	fma.rn.f32 	%f582, %f580, %f581, %f1371;
	ld.shared.f32 	%f583, [%r657+4];
	mul.wide.s32 	%rd315, %r987, 4;
	add.s64 	%rd316, %rd314, %rd315;
	ld.f32 	%f584, [%rd316];
	fma.rn.f32 	%f585, %f583, %f584, %f582;
	ld.shared.f32 	%f586, [%r657+8];
	add.s64 	%rd317, %rd316, %rd315;
	ld.f32 	%f587, [%rd317];
	fma.rn.f32 	%f588, %f586, %f587, %f585;
	ld.shared.f32 	%f589, [%r657+12];
	add.s64 	%rd318, %rd317, %rd315;
	ld.f32 	%f590, [%rd318];
	fma.rn.f32 	%f591, %f589, %f590, %f588;
	ld.shared.f32 	%f592, [%r657+16];
	add.s64 	%rd319, %rd318, %rd315;
	ld.f32 	%f593, [%rd319];
	fma.rn.f32 	%f594, %f592, %f593, %f591;
	ld.shared.f32 	%f595, [%r657+20];
	add.s64 	%rd320, %rd319, %rd315;
	ld.f32 	%f596, [%rd320];
	fma.rn.f32 	%f597, %f595, %f596, %f594;
	ld.shared.f32 	%f598, [%r657+24];
	add.s64 	%rd321, %rd320, %rd315;
	ld.f32 	%f599, [%rd321];
	fma.rn.f32 	%f600, %f598, %f599, %f597;
	ld.shared.f32 	%f601, [%r657+28];
	add.s64 	%rd322, %rd321, %rd315;
	ld.f32 	%f602, [%rd322];
	fma.rn.f32 	%f603, %f601, %f602, %f600;
	ld.shared.f32 	%f604, [%r657+32];
	add.s64 	%rd323, %rd322, %rd315;
	ld.f32 	%f605, [%rd323];
	fma.rn.f32 	%f606, %f604, %f605, %f603;
	ld.shared.f32 	%f607, [%r657+36];
	add.s64 	%rd324, %rd323, %rd315;
	ld.f32 	%f608, [%rd324];
	fma.rn.f32 	%f609, %f607, %f608, %f606;
	ld.shared.f32 	%f610, [%r657+40];
	add.s64 	%rd325, %rd324, %rd315;
	ld.f32 	%f611, [%rd325];
	fma.rn.f32 	%f612, %f610, %f611, %f609;
	ld.shared.f32 	%f613, [%r657+44];
	add.s64 	%rd326, %rd325, %rd315;
	ld.f32 	%f614, [%rd326];
	fma.rn.f32 	%f615, %f613, %f614, %f612;
	ld.shared.f32 	%f616, [%r657+48];
	add.s64 	%rd327, %rd326, %rd315;
	ld.f32 	%f617, [%rd327];
	fma.rn.f32 	%f618, %f616, %f617, %f615;
	ld.shared.f32 	%f619, [%r657+52];
	add.s64 	%rd328, %rd327, %rd315;
	ld.f32 	%f620, [%rd328];
	fma.rn.f32 	%f621, %f619, %f620, %f618;
	ld.shared.f32 	%f622, [%r657+56];
	add.s64 	%rd329, %rd328, %rd315;
	ld.f32 	%f623, [%rd329];
	fma.rn.f32 	%f624, %f622, %f623, %f621;
	ld.shared.f32 	%f625, [%r657+60];
	add.s64 	%rd330, %rd329, %rd315;
	ld.f32 	%f626, [%rd330];
	fma.rn.f32 	%f1371, %f625, %f626, %f624;
	add.s32 	%r989, %r989, 16;
	and.b32  	%r991, %r166, 2147483632;
	setp.ne.s32 	%p110, %r989, %r991;
	@%p110 bra 	$L__BB0_137;
$L__BB0_138:
	and.b32  	%r171, %r166, 15;
	setp.eq.s32 	%p111, %r171, 0;
	@%p111 bra 	$L__BB0_148;
	setp.lt.u32 	%p112, %r171, 8;
	@%p112 bra 	$L__BB0_141;
	shl.b32 	%r659, %r991, 2;
	add.s32 	%r660, %r139, %r659;
	ld.shared.f32 	%f628, [%r660];
	mad.lo.s32 	%r661, %r987, %r991, %r988;
	mul.wide.s32 	%rd331, %r661, 4;
	add.s64 	%rd332, %rd47, %rd331;
	ld.f32 	%f629, [%rd332];
	fma.rn.f32 	%f630, %f628, %f629, %f1371;
	ld.shared.f32 	%f631, [%r660+4];
	mul.wide.s32 	%rd333, %r987, 4;
	add.s64 	%rd334, %rd332, %rd333;
	ld.f32 	%f632, [%rd334];
	fma.rn.f32 	%f633, %f631, %f632, %f630;
	ld.shared.f32 	%f634, [%r660+8];
	add.s64 	%rd335, %rd334, %rd333;
	ld.f32 	%f635, [%rd335];
	fma.rn.f32 	%f636, %f634, %f635, %f633;
	ld.shared.f32 	%f637, [%r660+12];
	add.s64 	%rd336, %rd335, %rd333;
	ld.f32 	%f638, [%rd336];
	fma.rn.f32 	%f639, %f637, %f638, %f636;
	ld.shared.f32 	%f640, [%r660+16];
	add.s64 	%rd337, %rd336, %rd333;
	ld.f32 	%f641, [%rd337];
	fma.rn.f32 	%f642, %f640, %f641, %f639;
	ld.shared.f32 	%f643, [%r660+20];
	add.s64 	%rd338, %rd337, %rd333;
	ld.f32 	%f644, [%rd338];
	fma.rn.f32 	%f645, %f643, %f644, %f642;
	ld.shared.f32 	%f646, [%r660+24];
	add.s64 	%rd339, %rd338, %rd333;
	ld.f32 	%f647, [%rd339];
	fma.rn.f32 	%f648, %f646, %f647, %f645;
	ld.shared.f32 	%f649, [%r660+28];
	add.s64 	%rd340, %rd339, %rd333;
	ld.f32 	%f650, [%rd340];
	fma.rn.f32 	%f1371, %f649, %f650, %f648;
	add.s32 	%r991, %r991, 8;
$L__BB0_141:
	and.b32  	%r174, %r166, 7;
	setp.eq.s32 	%p113, %r174, 0;
	@%p113 bra 	$L__BB0_148;
	and.b32  	%r175, %r166, 3;
	setp.lt.u32 	%p114, %r174, 4;
	@%p114 bra 	$L__BB0_144;
	shl.b32 	%r662, %r991, 2;
	add.s32 	%r663, %r139, %r662;
	ld.shared.f32 	%f652, [%r663];
	mad.lo.s32 	%r664, %r987, %r991, %r988;
	mul.wide.s32 	%rd341, %r664, 4;
	add.s64 	%rd342, %rd47, %rd341;
	ld.f32 	%f653, [%rd342];
	fma.rn.f32 	%f654, %f652, %f653, %f1371;
	ld.shared.f32 	%f655, [%r663+4];
	mul.wide.s32 	%rd343, %r987, 4;
	add.s64 	%rd344, %rd342, %rd343;
	ld.f32 	%f656, [%rd344];
	fma.rn.f32 	%f657, %f655, %f656, %f654;
	ld.shared.f32 	%f658, [%r663+8];
	add.s64 	%rd345, %rd344, %rd343;
	ld.f32 	%f659, [%rd345];
	fma.rn.f32 	%f660, %f658, %f659, %f657;
	ld.shared.f32 	%f661, [%r663+12];
	add.s64 	%rd346, %rd345, %rd343;
	ld.f32 	%f662, [%rd346];
	fma.rn.f32 	%f1371, %f661, %f662, %f660;
	add.s32 	%r991, %r991, 4;
$L__BB0_144:
	setp.eq.s32 	%p115, %r175, 0;
	@%p115 bra 	$L__BB0_148;
	shl.b32 	%r665, %r991, 2;
	add.s32 	%r178, %r139, %r665;
	ld.shared.f32 	%f663, [%r178];
	mad.lo.s32 	%r666, %r987, %r991, %r988;
	mul.wide.s32 	%rd347, %r666, 4;
	add.s64 	%rd48, %rd47, %rd347;
	ld.f32 	%f664, [%rd48];
	fma.rn.f32 	%f1371, %f663, %f664, %f1371;
	setp.eq.s32 	%p116, %r175, 1;
	@%p116 bra 	$L__BB0_148;
	ld.shared.f32 	%f665, [%r178+4];
	mul.wide.s32 	%rd49, %r987, 4;
	add.s64 	%rd50, %rd48, %rd49;
	ld.f32 	%f666, [%rd50];
	fma.rn.f32 	%f1371, %f665, %f666, %f1371;
	setp.eq.s32 	%p117, %r175, 2;
	@%p117 bra 	$L__BB0_148;
	ld.shared.f32 	%f667, [%r178+8];
	add.s64 	%rd348, %rd50, %rd49;
	ld.f32 	%f668, [%rd348];
	fma.rn.f32 	%f1371, %f667, %f668, %f1371;
$L__BB0_148:
	st.shared.f32 	[%r165], %f1371;
	add.s32 	%r988, %r988, %r42;
	ld.shared.u32 	%r987, [shared_memory_base+124];
	setp.lt.s32 	%p118, %r988, %r987;
	@%p118 bra 	$L__BB0_134;
$L__BB0_149:
	bar.sync 	0;
	ld.shared.u32 	%r181, [shared_memory_base+332];
	setp.ge.s32 	%p119, %r1, %r181;
	@%p119 bra 	$L__BB0_152;
	ld.shared.f32 	%f669, [shared_memory_base+324];
	ld.shared.v2.u64 	{%rd52, %rd51}, [shared_memory_base+336];
	add.f32 	%f670, %f669, 0f3727C5AC;
	sqrt.rn.f32 	%f90, %f670;
	mov.u32 	%r993, %r1;
$L__BB0_151:
	shl.b32 	%r667, %r993, 2;
	add.s32 	%r669, %r620, %r667;
	ld.shared.f32 	%f671, [%r669+376];
	ld.shared.f32 	%f672, [shared_memory_base+320];
	sub.f32 	%f673, %f671, %f672;
	div.rn.f32 	%f674, %f673, %f90;
	st.shared.f32 	[%r669+376], %f674;
	cvt.s64.s32 	%rd349, %r993;
	mul.lo.s32 	%r670, %r181, %r947;
	cvt.s64.s32 	%rd350, %r670;
	add.s64 	%rd351, %rd349, %rd350;
	shl.b64 	%rd352, %rd351, 2;
	add.s64 	%rd353, %rd51, %rd352;
	ld.f32 	%f675, [%rd353];
	add.s64 	%rd354, %rd52, %rd352;
	ld.f32 	%f676, [%rd354];
	fma.rn.f32 	%f677, %f675, %f674, %f676;
	st.shared.f32 	[%r669+376], %f677;
	add.s32 	%r993, %r993, %r42;
	ld.shared.u32 	%r671, [shared_memory_base+332];
	setp.lt.s32 	%p120, %r993, %r671;
	@%p120 bra 	$L__BB0_151;
$L__BB0_152:
	bar.sync 	0;
	ld.shared.u32 	%r997, [shared_memory_base+136];
	setp.ge.s32 	%p121, %r1, %r997;
	@%p121 bra 	$L__BB0_155;
	mov.u32 	%r994, %r1;
$L__BB0_154:
	shl.b32 	%r672, %r994, 2;
	add.s32 	%r674, %r620, %r672;
	ld.shared.f32 	%f678, [%r674+376];
	ld.shared.u64 	%rd355, [shared_memory_base+128];
	mul.wide.s32 	%rd356, %r994, 4;
	add.s64 	%rd357, %rd355, %rd356;
	ld.f32 	%f679, [%rd357];
	mul.f32 	%f680, %f678, %f679;
	st.shared.f32 	[%r674+376], %f680;
	add.s32 	%r994, %r994, %r42;
	ld.shared.u32 	%r997, [shared_memory_base+136];
	setp.lt.s32 	%p122, %r994, %r997;
	@%p122 bra 	$L__BB0_154;
$L__BB0_155:
	setp.lt.s32 	%p123, %r997, 2;
	@%p123 bra 	$L__BB0_160;
$L__BB0_156:
	shr.u32 	%r190, %r997, 1;
	setp.ge.u32 	%p124, %r1, %r190;
	@%p124 bra 	$L__BB0_158;
	shl.b32 	%r675, %r190, 2;
	shl.b32 	%r676, %r1, 2;
	add.s32 	%r678, %r620, %r676;
	add.s32 	%r679, %r678, 376;
	add.s32 	%r680, %r679, %r675;
	ld.shared.f32 	%f681, [%r680];
	ld.shared.f32 	%f682, [%r678+376];
	add.f32 	%f683, %f681, %f682;
	st.shared.f32 	[%r678+376], %f683;
$L__BB0_158:
	bar.sync 	0;
	setp.gt.u32 	%p125, %r997, 3;
	mov.u32 	%r997, %r190;
	@%p125 bra 	$L__BB0_156;
	ld.shared.u32 	%r997, [shared_memory_base+136];
$L__BB0_160:
	ld.shared.f32 	%f684, [shared_memory_base+376];
	ld.shared.u64 	%rd358, [shared_memory_base+128];
	mul.wide.s32 	%rd359, %r997, 4;
	add.s64 	%rd360, %rd358, %rd359;
	ld.f32 	%f685, [%rd360];
	add.f32 	%f686, %f684, %f685;
	ld.shared.u64 	%rd361, [shared_memory_base];
	mul.wide.u32 	%rd362, %r947, 4;
	add.s64 	%rd363, %rd361, %rd362;
	ld.f32 	%f687, [%rd363];
	shl.b32 	%r681, %r947, 2;
	add.s32 	%r682, %r17, %r681;
	ld.shared.f32 	%f688, [%r682];
	mul.f32 	%f689, %f687, %f688;
	add.f32 	%f690, %f686, 0f3F800000;
	fma.rn.f32 	%f1380, %f690, %f689, %f1380;
	ld.shared.u32 	%r1004, [shared_memory_base+64];
$L__BB0_161:
	add.s32 	%r947, %r947, 1;
	setp.lt.s32 	%p126, %r947, %r1004;
	@%p126 bra 	$L__BB0_40;
$L__BB0_162:
	setp.ge.s32 	%p136, %r1, %r1004;
	@%p136 bra 	$L__BB0_165;
	mov.u32 	%r208, %ntid.x;
	mul.wide.s32 	%rd376, %r1004, 4;
	shl.b32 	%r694, %r1004, 2;
	mov.u32 	%r1005, %r1;
$L__BB0_164:
	ld.shared.u64 	%rd372, [shared_memory_base+56];
	ld.shared.u64 	%rd373, [shared_memory_base+8];
	mul.wide.s32 	%rd374, %r1005, 4;
	add.s64 	%rd375, %rd373, %rd374;
	ld.f32 	%f781, [%rd375];
	sub.f32 	%f782, %f1, %f781;
	add.s64 	%rd377, %rd375, %rd376;
	ld.f32 	%f783, [%rd377];
	sub.f32 	%f784, %f2, %f783;
	add.s64 	%rd378, %rd377, %rd376;
	ld.f32 	%f785, [%rd378];
	sub.f32 	%f786, %f4, %f785;
	add.s64 	%rd379, %rd372, %rd374;
	ld.f32 	%f787, [%rd379];
	add.s64 	%rd380, %rd379, %rd376;
	ld.f32 	%f788, [%rd380];
	mul.f32 	%f789, %f784, %f788;
	fma.rn.f32 	%f790, %f782, %f787, %f789;
	add.s64 	%rd381, %rd380, %rd376;
	ld.f32 	%f791, [%rd381];
	fma.rn.f32 	%f792, %f786, %f791, %f790;
	add.s32 	%r695, %r694, %r1005;
	mul.wide.s32 	%rd382, %r695, 4;
	add.s64 	%rd383, %rd372, %rd382;
	ld.f32 	%f793, [%rd383];
	mul.f32 	%f794, %f784, %f793;
	fma.rn.f32 	%f795, %f782, %f788, %f794;
	add.s32 	%r696, %r695, %r1004;
	add.s64 	%rd384, %rd383, %rd376;
	ld.f32 	%f796, [%rd384];
	fma.rn.f32 	%f797, %f786, %f796, %f795;
	mul.f32 	%f798, %f784, %f797;
	fma.rn.f32 	%f799, %f782, %f792, %f798;
	mul.f32 	%f800, %f784, %f796;
	fma.rn.f32 	%f801, %f782, %f791, %f800;
	mad.lo.s32 	%r697, %r1004, 3, %r696;
	mul.wide.s32 	%rd385, %r697, 4;
	add.s64 	%rd386, %rd372, %rd385;
	ld.f32 	%f802, [%rd386];
	fma.rn.f32 	%f803, %f786, %f802, %f801;
	fma.rn.f32 	%f804, %f786, %f803, %f799;
	mul.f32 	%f805, %f804, 0fBF000000;
	fma.rn.f32 	%f806, %f805, 0f3BBB989D, 0f3F000000;
	cvt.sat.f32.f32 	%f807, %f806;
	mov.f32 	%f808, 0f4B400001;
	mov.f32 	%f809, 0f437C0000;
	fma.rm.f32 	%f810, %f807, %f809, %f808;
	add.f32 	%f811, %f810, 0fCB40007F;
	neg.f32 	%f812, %f811;
	fma.rn.f32 	%f813, %f805, 0f3FB8AA3B, %f812;
	fma.rn.f32 	%f814, %f805, 0f32A57060, %f813;
	mov.b32 	%r698, %f810;
	shl.b32 	%r699, %r698, 23;
	mov.b32 	%f815, %r699;
	ex2.approx.ftz.f32 	%f816, %f814;
	mul.f32 	%f817, %f816, %f815;
	shl.b32 	%r700, %r1005, 2;
	add.s32 	%r701, %r17, %r700;
	st.shared.f32 	[%r701], %f817;
	add.s32 	%r1005, %r1005, %r208;
	setp.lt.s32 	%p137, %r1005, %r1004;
	@%p137 bra 	$L__BB0_164;
$L__BB0_165:
	bar.sync 	0;
	ld.shared.u32 	%r211, [shared_memory_base+32];
	setp.ge.s32 	%p138, %r1, %r211;
	@%p138 bra 	$L__BB0_168;
	mov.u32 	%r212, %ntid.x;
	mov.u32 	%r1006, %r1;
$L__BB0_167:
	shl.b32 	%r702, %r1006, 2;
	add.s32 	%r703, %r17, %r702;
	ld.shared.f32 	%f818, [%r703];
	setp.gt.f32 	%p139, %f818, 0f38D1B717;
	selp.u16 	%rs41, 1, 0, %p139;
	add.s32 	%r704, %r22, %r1006;
	st.shared.u8 	[%r704], %rs41;
	add.s32 	%r1006, %r1006, %r212;
	setp.lt.s32 	%p140, %r1006, %r211;
	@%p140 bra 	$L__BB0_167;
$L__BB0_168:
	add.s32 	%r215, %r22, %r1;
	bar.sync 	0;
	ld.shared.u32 	%r1007, [shared_memory_base+32];
	setp.lt.s32 	%p141, %r1007, 64;
	@%p141 bra 	$L__BB0_172;
$L__BB0_169:
	shr.u32 	%r218, %r1007, 1;
	setp.ge.u32 	%p142, %r1, %r218;
	@%p142 bra 	$L__BB0_171;
	ld.shared.u8 	%rs42, [%r215];
	add.s32 	%r705, %r215, %r218;
	ld.shared.u8 	%rs43, [%r705];
	or.b16  	%rs44, %rs43, %rs42;
	and.b16  	%rs45, %rs44, 255;
	setp.ne.s16 	%p143, %rs45, 0;
	selp.u16 	%rs46, 1, 0, %p143;
	st.shared.u8 	[%r215], %rs46;
$L__BB0_171:
	bar.sync 	0;
	setp.gt.u32 	%p144, %r1007, 127;
	mov.u32 	%r1007, %r218;
	@%p144 bra 	$L__BB0_169;
$L__BB0_172:
	ld.volatile.shared.u8 	%rs47, [%r215+16];
	ld.volatile.shared.u8 	%rs48, [%r215];
	or.b16  	%rs49, %rs48, %rs47;
	and.b16  	%rs50, %rs49, 255;
	setp.ne.s16 	%p145, %rs50, 0;
	selp.u16 	%rs51, 1, 0, %p145;
	st.volatile.shared.u8 	[%r215], %rs51;
	ld.volatile.shared.u8 	%rs52, [%r215];
	ld.volatile.shared.u8 	%rs53, [%r215+8];
	ld.volatile.shared.u8 	%rs54, [%r215];
	or.b16  	%rs55, %rs54, %rs53;
	and.b16  	%rs56, %rs55, 255;
	setp.ne.s16 	%p146, %rs56, 0;
	selp.u16 	%rs57, 1, 0, %p146;
	st.volatile.shared.u8 	[%r215], %rs57;
	ld.volatile.shared.u8 	%rs58, [%r215];
	ld.volatile.shared.u8 	%rs59, [%r215+4];
	ld.volatile.shared.u8 	%rs60, [%r215];
	or.b16  	%rs61, %rs60, %rs59;
	and.b16  	%rs62, %rs61, 255;
	setp.ne.s16 	%p147, %rs62, 0;
	selp.u16 	%rs63, 1, 0, %p147;
	st.volatile.shared.u8 	[%r215], %rs63;
	ld.volatile.shared.u8 	%rs64, [%r215];
	ld.volatile.shared.u8 	%rs65, [%r215+2];
	ld.volatile.shared.u8 	%rs66, [%r215];
	or.b16  	%rs67, %rs66, %rs65;
	and.b16  	%rs68, %rs67, 255;
	setp.ne.s16 	%p148, %rs68, 0;
	selp.u16 	%rs69, 1, 0, %p148;
	st.volatile.shared.u8 	[%r215], %rs69;
	ld.volatile.shared.u8 	%rs70, [%r215];
	ld.volatile.shared.u8 	%rs71, [%r215+1];
	ld.volatile.shared.u8 	%rs72, [%r215];
	or.b16  	%rs73, %rs72, %rs71;
	and.b16  	%rs74, %rs73, 255;
	setp.ne.s16 	%p149, %rs74, 0;
	selp.u16 	%rs75, 1, 0, %p149;
	st.volatile.shared.u8 	[%r215], %rs75;
	ld.volatile.shared.u8 	%rs76, [%r215];
	ld.volatile.shared.u8 	%rs77, [%r22];
	setp.eq.s16 	%p150, %rs77, 0;
	@%p150 bra 	$L__BB0_314;
	ld.shared.u32 	%r706, [shared_memory_base+68];
	setp.ne.s32 	%p151, %r706, 0;
	@%p151 bra 	$L__BB0_187;
	ld.shared.u32 	%r219, [shared_memory_base+32];
	setp.lt.s32 	%p255, %r219, 1;
	@%p255 bra 	$L__BB0_314;
	ld.shared.u64 	%rd53, [shared_memory_base];
	and.b32  	%r220, %r219, 15;
	setp.lt.u32 	%p256, %r219, 16;
	mov.b32 	%r1065, 0;
	@%p256 bra 	$L__BB0_178;
	and.b32  	%r1065, %r219, 2147483632;
	neg.s32 	%r1009, %r1065;
	add.s64 	%rd619, %rd53, 32;
	mov.u32 	%r922, shared_memory_base;
	add.s32 	%r923, %r16, %r922;
	add.s32 	%r1008, %r923, 432;
$L__BB0_177:
	.pragma "nounroll";
	ld.f32 	%f1254, [%rd619+-32];
	ld.shared.v2.f32 	{%f1255, %f1256}, [%r1008+-56];
	fma.rn.f32 	%f1257, %f1254, %f1255, %f1380;
	ld.f32 	%f1258, [%rd619+-28];
	fma.rn.f32 	%f1259, %f1258, %f1256, %f1257;
	ld.f32 	%f1260, [%rd619+-24];
	ld.shared.v2.f32 	{%f1261, %f1262}, [%r1008+-48];
	fma.rn.f32 	%f1263, %f1260, %f1261, %f1259;
	ld.f32 	%f1264, [%rd619+-20];
	fma.rn.f32 	%f1265, %f1264, %f1262, %f1263;
	ld.f32 	%f1266, [%rd619+-16];
	ld.shared.v2.f32 	{%f1267, %f1268}, [%r1008+-40];
	fma.rn.f32 	%f1269, %f1266, %f1267, %f1265;
	ld.f32 	%f1270, [%rd619+-12];
	fma.rn.f32 	%f1271, %f1270, %f1268, %f1269;
	ld.f32 	%f1272, [%rd619+-8];
	ld.shared.v2.f32 	{%f1273, %f1274}, [%r1008+-32];
	fma.rn.f32 	%f1275, %f1272, %f1273, %f1271;
	ld.f32 	%f1276, [%rd619+-4];
	fma.rn.f32 	%f1277, %f1276, %f1274, %f1275;
	ld.f32 	%f1278, [%rd619];
	ld.shared.v2.f32 	{%f1279, %f1280}, [%r1008+-24];
	fma.rn.f32 	%f1281, %f1278, %f1279, %f1277;
	ld.f32 	%f1282, [%rd619+4];
	fma.rn.f32 	%f1283, %f1282, %f1280, %f1281;
	ld.f32 	%f1284, [%rd619+8];
	ld.shared.v2.f32 	{%f1285, %f1286}, [%r1008+-16];
	fma.rn.f32 	%f1287, %f1284, %f1285, %f1283;
	ld.f32 	%f1288, [%rd619+12];
	fma.rn.f32 	%f1289, %f1288, %f1286, %f1287;
	ld.f32 	%f1290, [%rd619+16];
	ld.shared.v2.f32 	{%f1291, %f1292}, [%r1008+-8];
	fma.rn.f32 	%f1293, %f1290, %f1291, %f1289;
	ld.f32 	%f1294, [%rd619+20];
	fma.rn.f32 	%f1295, %f1294, %f1292, %f1293;
	ld.f32 	%f1296, [%rd619+24];
	ld.shared.v2.f32 	{%f1297, %f1298}, [%r1008];
	fma.rn.f32 	%f1299, %f1296, %f1297, %f1295;
	ld.f32 	%f1300, [%rd619+28];
	fma.rn.f32 	%f1380, %f1300, %f1298, %f1299;
	add.s32 	%r1009, %r1009, 16;
	add.s64 	%rd619, %rd619, 64;
	add.s32 	%r1008, %r1008, 64;
	setp.eq.s32 	%p257, %r1009, 0;
	@%p257 bra 	$L__BB0_178;
	bra.uni 	$L__BB0_177;
$L__BB0_178:
	setp.eq.s32 	%p258, %r220, 0;
	@%p258 bra 	$L__BB0_314;
	and.b32  	%r397, %r219, 7;
	setp.lt.u32 	%p259, %r220, 8;
	@%p259 bra 	$L__BB0_181;
	mul.wide.u32 	%rd598, %r1065, 4;
	add.s64 	%rd599, %rd53, %rd598;
	ld.f32 	%f1302, [%rd599];
	shl.b32 	%r924, %r1065, 2;
	add.s32 	%r925, %r17, %r924;
	ld.shared.f32 	%f1303, [%r925];
	fma.rn.f32 	%f1304, %f1302, %f1303, %f1380;
	ld.f32 	%f1305, [%rd599+4];
	ld.shared.f32 	%f1306, [%r925+4];
	fma.rn.f32 	%f1307, %f1305, %f1306, %f1304;
	ld.f32 	%f1308, [%rd599+8];
	ld.shared.f32 	%f1309, [%r925+8];
	fma.rn.f32 	%f1310, %f1308, %f1309, %f1307;
	ld.f32 	%f1311, [%rd599+12];
	ld.shared.f32 	%f1312, [%r925+12];
	fma.rn.f32 	%f1313, %f1311, %f1312, %f1310;
	ld.f32 	%f1314, [%rd599+16];
	ld.shared.f32 	%f1315, [%r925+16];
	fma.rn.f32 	%f1316, %f1314, %f1315, %f1313;
	ld.f32 	%f1317, [%rd599+20];
	ld.shared.f32 	%f1318, [%r925+20];
	fma.rn.f32 	%f1319, %f1317, %f1318, %f1316;
	ld.f32 	%f1320, [%rd599+24];
	ld.shared.f32 	%f1321, [%r925+24];
	fma.rn.f32 	%f1322, %f1320, %f1321, %f1319;
	ld.f32 	%f1323, [%rd599+28];
	ld.shared.f32 	%f1324, [%r925+28];
	fma.rn.f32 	%f1380, %f1323, %f1324, %f1322;
	add.s32 	%r1065, %r1065, 8;
$L__BB0_181:
	setp.eq.s32 	%p260, %r397, 0;
	@%p260 bra 	$L__BB0_314;
	and.b32  	%r400, %r219, 3;
	setp.lt.u32 	%p261, %r397, 4;
	@%p261 bra 	$L__BB0_184;
	mul.wide.u32 	%rd600, %r1065, 4;
	add.s64 	%rd601, %rd53, %rd600;
	ld.f32 	%f1326, [%rd601];
	shl.b32 	%r926, %r1065, 2;
	add.s32 	%r927, %r17, %r926;
	ld.shared.f32 	%f1327, [%r927];
	fma.rn.f32 	%f1328, %f1326, %f1327, %f1380;
	ld.f32 	%f1329, [%rd601+4];
	ld.shared.f32 	%f1330, [%r927+4];
	fma.rn.f32 	%f1331, %f1329, %f1330, %f1328;
	ld.f32 	%f1332, [%rd601+8];
	ld.shared.f32 	%f1333, [%r927+8];
	fma.rn.f32 	%f1334, %f1332, %f1333, %f1331;
	ld.f32 	%f1335, [%rd601+12];
	ld.shared.f32 	%f1336, [%r927+12];
	fma.rn.f32 	%f1380, %f1335, %f1336, %f1334;
	add.s32 	%r1065, %r1065, 4;
$L__BB0_184:
	setp.eq.s32 	%p262, %r400, 0;
	@%p262 bra 	$L__BB0_314;
	shl.b32 	%r928, %r1065, 2;
	add.s32 	%r929, %r16, %r928;
	mov.u32 	%r930, shared_memory_base;
	add.s32 	%r931, %r929, %r930;
	add.s32 	%r1068, %r931, 376;
	mul.wide.u32 	%rd602, %r1065, 4;
	add.s64 	%rd628, %rd53, %rd602;
	neg.s32 	%r1067, %r400;
$L__BB0_186:
	.pragma "nounroll";
	ld.f32 	%f1337, [%rd628];
	ld.shared.f32 	%f1338, [%r1068];
	fma.rn.f32 	%f1380, %f1337, %f1338, %f1380;
	add.s32 	%r1068, %r1068, 4;
	add.s64 	%rd628, %rd628, 4;
	add.s32 	%r1067, %r1067, 1;
	setp.ne.s32 	%p263, %r1067, 0;
	@%p263 bra 	$L__BB0_186;
	bra.uni 	$L__BB0_314;
$L__BB0_187:
	ld.shared.u32 	%r228, [shared_memory_base+32];
	setp.ge.s32 	%p152, %r1, %r228;
	@%p152 bra 	$L__BB0_190;
	mov.u32 	%r229, %ntid.x;
	mov.u32 	%r1010, %r1;
$L__BB0_189:
	shl.b32 	%r707, %r1010, 2;
	add.s32 	%r708, %r17, %r707;
	ld.shared.f32 	%f819, [%r708];
	setp.gt.f32 	%p153, %f819, 0f38D1B717;
	selp.u16 	%rs78, 1, 0, %p153;
	add.s32 	%r709, %r22, %r1010;
	st.shared.u8 	[%r709], %rs78;
	add.s32 	%r1010, %r1010, %r229;
	setp.lt.s32 	%p154, %r1010, %r228;
	@%p154 bra 	$L__BB0_189;
$L__BB0_190:
	bar.sync 	0;
	ld.shared.u32 	%r1063, [shared_memory_base+32];
	setp.lt.s32 	%p155, %r1063, 1;
	@%p155 bra 	$L__BB0_314;
	mov.b32 	%r1012, 0;
	mov.u32 	%r233, %ntid.x;
	mov.u64 	%rd461, $str$3;
$L__BB0_192:
	add.s32 	%r711, %r22, %r1012;
	ld.shared.u8 	%rs79, [%r711];
	setp.eq.s16 	%p156, %rs79, 0;
	@%p156 bra 	$L__BB0_313;
	ld.shared.u64 	%rd387, [shared_memory_base+8];
	mul.wide.u32 	%rd388, %r1012, 4;
	add.s64 	%rd389, %rd387, %rd388;
	ld.f32 	%f107, [%rd389];
	ld.shared.u32 	%r712, [shared_memory_base+64];
	mul.wide.s32 	%rd390, %r712, 4;
	add.s64 	%rd391, %rd389, %rd390;
	ld.f32 	%f108, [%rd391];
	add.s64 	%rd392, %rd391, %rd390;
	ld.f32 	%f109, [%rd392];
	ld.shared.u64 	%rd393, [shared_memory_base+24];
	mul.lo.s32 	%r236, %r1012, 3;
	mul.wide.u32 	%rd394, %r236, 4;
	add.s64 	%rd57, %rd393, %rd394;
	ld.f32 	%f110, [%rd57];
	mul.f32 	%f820, %f110, 0f3F22F983;
	cvt.rni.s32.f32 	%r1028, %f820;
	cvt.rn.f32.s32 	%f821, %r1028;
	fma.rn.f32 	%f822, %f821, 0fBFC90FDA, %f110;
	fma.rn.f32 	%f823, %f821, 0fB3A22168, %f822;
	fma.rn.f32 	%f1386, %f821, 0fA7C234C5, %f823;
	abs.f32 	%f112, %f110;
	setp.ltu.f32 	%p157, %f112, 0f47CE4780;
	mov.u32 	%r1016, %r1028;
	mov.f32 	%f1383, %f1386;
	@%p157 bra 	$L__BB0_201;
	setp.neu.f32 	%p158, %f112, 0f7F800000;
	@%p158 bra 	$L__BB0_196;
	mov.f32 	%f826, 0f00000000;
	mul.rn.f32 	%f1383, %f110, %f826;
	mov.b32 	%r1016, 0;
	bra.uni 	$L__BB0_201;
$L__BB0_196:
	mov.b32 	%r238, %f110;
	shl.b32 	%r714, %r238, 8;
	or.b32  	%r239, %r714, -2147483648;
	mov.b64 	%rd622, 0;
	mov.b32 	%r1013, 0;
	mov.u64 	%rd620, __cudart_i2opi_f;
	mov.u64 	%rd621, %rd7;
$L__BB0_197:
	.pragma "nounroll";
	ld.global.nc.u32 	%r715, [%rd620];
	mad.wide.u32 	%rd397, %r715, %r239, %rd622;
	shr.u64 	%rd622, %rd397, 32;
	st.local.u32 	[%rd621], %rd397;
	add.s32 	%r1013, %r1013, 1;
	add.s64 	%rd621, %rd621, 4;
	add.s64 	%rd620, %rd620, 4;
	setp.ne.s32 	%p159, %r1013, 6;
	@%p159 bra 	$L__BB0_197;
	shr.u32 	%r716, %r238, 23;
	st.local.u32 	[%rd7+24], %rd622;
	and.b32  	%r242, %r716, 31;
	and.b32  	%r717, %r716, 224;
	add.s32 	%r718, %r717, -128;
	shr.u32 	%r719, %r718, 5;
	mul.wide.u32 	%rd398, %r719, 4;
	sub.s64 	%rd64, %rd7, %rd398;
	ld.local.u32 	%r1014, [%rd64+24];
	ld.local.u32 	%r1015, [%rd64+20];
	setp.eq.s32 	%p160, %r242, 0;
	@%p160 bra 	$L__BB0_200;
	shf.l.wrap.b32 	%r1014, %r1015, %r1014, %r242;
	ld.local.u32 	%r720, [%rd64+16];
	shf.l.wrap.b32 	%r1015, %r720, %r1015, %r242;
$L__BB0_200:
	shr.u32 	%r721, %r1014, 30;
	shf.l.wrap.b32 	%r722, %r1015, %r1014, 2;
	shl.b32 	%r723, %r1015, 2;
	shr.u32 	%r724, %r722, 31;
	add.s32 	%r725, %r724, %r721;
	neg.s32 	%r726, %r725;
	setp.lt.s32 	%p161, %r238, 0;
	selp.b32 	%r1016, %r726, %r725, %p161;
	xor.b32  	%r727, %r722, %r238;
	shr.s32 	%r728, %r722, 31;
	xor.b32  	%r729, %r728, %r722;
	xor.b32  	%r730, %r728, %r723;
	cvt.u64.u32 	%rd399, %r729;
	shl.b64 	%rd400, %rd399, 32;
	cvt.u64.u32 	%rd401, %r730;
	or.b64  	%rd402, %rd400, %rd401;
	cvt.rn.f64.s64 	%fd15, %rd402;
	mul.f64 	%fd16, %fd15, 0d3BF921FB54442D19;
	cvt.rn.f32.f64 	%f824, %fd16;
	neg.f32 	%f825, %f824;
	setp.lt.s32 	%p162, %r727, 0;
	selp.f32 	%f1383, %f825, %f824, %p162;
$L__BB0_201:
	add.s32 	%r732, %r1016, 1;
	mul.rn.f32 	%f827, %f1383, %f1383;
	and.b32  	%r733, %r1016, 1;
	setp.eq.b32 	%p163, %r733, 1;
	selp.f32 	%f828, %f1383, 0f3F800000, %p163;
	fma.rn.f32 	%f829, %f827, %f828, 0f00000000;
	fma.rn.f32 	%f830, %f827, 0f37CBAC00, 0fBAB607ED;
	selp.f32 	%f831, 0fB94D4153, %f830, %p163;
	selp.f32 	%f832, 0f3C0885E4, 0f3D2AAABB, %p163;
	fma.rn.f32 	%f833, %f831, %f827, %f832;
	selp.f32 	%f834, 0fBE2AAAA8, 0fBEFFFFFF, %p163;
	fma.rn.f32 	%f835, %f833, %f827, %f834;
	fma.rn.f32 	%f836, %f835, %f829, %f828;
	and.b32  	%r734, %r732, 2;
	setp.eq.s32 	%p164, %r734, 0;
	mov.f32 	%f837, 0f00000000;
	sub.f32 	%f838, %f837, %f836;
	selp.f32 	%f116, %f836, %f838, %p164;
	ld.f32 	%f117, [%rd57+4];
	mul.f32 	%f839, %f117, 0f3F22F983;
	cvt.rni.s32.f32 	%r1032, %f839;
	cvt.rn.f32.s32 	%f840, %r1032;
	fma.rn.f32 	%f841, %f840, 0fBFC90FDA, %f117;
	fma.rn.f32 	%f842, %f840, 0fB3A22168, %f841;
	fma.rn.f32 	%f1387, %f840, 0fA7C234C5, %f842;
	abs.f32 	%f119, %f117;
	setp.ltu.f32 	%p165, %f119, 0f47CE4780;
	mov.u32 	%r1020, %r1032;
	mov.f32 	%f1384, %f1387;
	@%p165 bra 	$L__BB0_209;
	setp.neu.f32 	%p166, %f119, 0f7F800000;
	@%p166 bra 	$L__BB0_204;
	mov.f32 	%f845, 0f00000000;
	mul.rn.f32 	%f1384, %f117, %f845;
	mov.b32 	%r1020, 0;
	bra.uni 	$L__BB0_209;
$L__BB0_204:
	mov.b32 	%r252, %f117;
	shl.b32 	%r736, %r252, 8;
	or.b32  	%r253, %r736, -2147483648;
	mov.b64 	%rd623, 0;
	mov.b32 	%r1017, 0;
$L__BB0_205:
	.pragma "nounroll";
	mul.wide.u32 	%rd404, %r1017, 4;
	mov.u64 	%rd405, __cudart_i2opi_f;
	add.s64 	%rd406, %rd405, %rd404;
	ld.global.nc.u32 	%r737, [%rd406];
	mad.wide.u32 	%rd407, %r737, %r253, %rd623;
	shr.u64 	%rd623, %rd407, 32;
	add.s64 	%rd408, %rd6, %rd404;
	st.local.u32 	[%rd408], %rd407;
	add.s32 	%r1017, %r1017, 1;
	setp.ne.s32 	%p167, %r1017, 6;
	@%p167 bra 	$L__BB0_205;
	shr.u32 	%r738, %r252, 23;
	st.local.u32 	[%rd6+24], %rd623;
	and.b32  	%r256, %r738, 31;
	and.b32  	%r739, %r738, 224;
	add.s32 	%r740, %r739, -128;
	shr.u32 	%r741, %r740, 5;
	mul.wide.u32 	%rd409, %r741, 4;
	sub.s64 	%rd67, %rd6, %rd409;
	ld.local.u32 	%r1018, [%rd67+24];
	ld.local.u32 	%r1019, [%rd67+20];
	setp.eq.s32 	%p168, %r256, 0;
	@%p168 bra 	$L__BB0_208;
	shf.l.wrap.b32 	%r1018, %r1019, %r1018, %r256;
	ld.local.u32 	%r742, [%rd67+16];
	shf.l.wrap.b32 	%r1019, %r742, %r1019, %r256;
$L__BB0_208:
	shr.u32 	%r743, %r1018, 30;
	shf.l.wrap.b32 	%r744, %r1019, %r1018, 2;
	shl.b32 	%r745, %r1019, 2;
	shr.u32 	%r746, %r744, 31;
	add.s32 	%r747, %r746, %r743;
	neg.s32 	%r748, %r747;
	setp.lt.s32 	%p169, %r252, 0;
	selp.b32 	%r1020, %r748, %r747, %p169;
	xor.b32  	%r749, %r744, %r252;
	shr.s32 	%r750, %r744, 31;
	xor.b32  	%r751, %r750, %r744;
	xor.b32  	%r752, %r750, %r745;
	cvt.u64.u32 	%rd410, %r751;
	shl.b64 	%rd411, %rd410, 32;
	cvt.u64.u32 	%rd412, %r752;
	or.b64  	%rd413, %rd411, %rd412;
	cvt.rn.f64.s64 	%fd17, %rd413;
	mul.f64 	%fd18, %fd17, 0d3BF921FB54442D19;
	cvt.rn.f32.f64 	%f843, %fd18;
	neg.f32 	%f844, %f843;
	setp.lt.s32 	%p170, %r749, 0;
	selp.f32 	%f1384, %f844, %f843, %p170;
$L__BB0_209:
	add.s32 	%r754, %r1020, 1;
	mul.rn.f32 	%f846, %f1384, %f1384;
	and.b32  	%r755, %r1020, 1;
	setp.eq.b32 	%p171, %r755, 1;
	selp.f32 	%f847, %f1384, 0f3F800000, %p171;
	fma.rn.f32 	%f848, %f846, %f847, 0f00000000;
	fma.rn.f32 	%f849, %f846, 0f37CBAC00, 0fBAB607ED;
	selp.f32 	%f850, 0fB94D4153, %f849, %p171;
	selp.f32 	%f851, 0f3C0885E4, 0f3D2AAABB, %p171;
	fma.rn.f32 	%f852, %f850, %f846, %f851;
	selp.f32 	%f853, 0fBE2AAAA8, 0fBEFFFFFF, %p171;
	fma.rn.f32 	%f854, %f852, %f846, %f853;
	fma.rn.f32 	%f855, %f854, %f848, %f847;
	and.b32  	%r756, %r754, 2;
	setp.eq.s32 	%p172, %r756, 0;
	mov.f32 	%f856, 0f00000000;
	sub.f32 	%f857, %f856, %f855;
	selp.f32 	%f123, %f855, %f857, %p172;
	ld.f32 	%f124, [%rd57+8];
	mul.f32 	%f858, %f124, 0f3F22F983;
	cvt.rni.s32.f32 	%r1036, %f858;
	cvt.rn.f32.s32 	%f859, %r1036;
	fma.rn.f32 	%f860, %f859, 0fBFC90FDA, %f124;
	fma.rn.f32 	%f861, %f859, 0fB3A22168, %f860;
	fma.rn.f32 	%f1388, %f859, 0fA7C234C5, %f861;
	abs.f32 	%f126, %f124;
	setp.ltu.f32 	%p173, %f126, 0f47CE4780;
	mov.u32 	%r1024, %r1036;
	mov.f32 	%f1385, %f1388;
	@%p173 bra 	$L__BB0_217;
	setp.neu.f32 	%p174, %f126, 0f7F800000;
	@%p174 bra 	$L__BB0_212;
	mov.f32 	%f864, 0f00000000;
	mul.rn.f32 	%f1385, %f124, %f864;
	mov.b32 	%r1024, 0;
	bra.uni 	$L__BB0_217;
$L__BB0_212:
	mov.b32 	%r266, %f124;
	shl.b32 	%r758, %r266, 8;
	or.b32  	%r267, %r758, -2147483648;
	mov.b64 	%rd624, 0;
	mov.b32 	%r1021, 0;
$L__BB0_213:
	.pragma "nounroll";
	mul.wide.u32 	%rd415, %r1021, 4;
	mov.u64 	%rd416, __cudart_i2opi_f;
	add.s64 	%rd417, %rd416, %rd415;
	ld.global.nc.u32 	%r759, [%rd417];
	mad.wide.u32 	%rd418, %r759, %r267, %rd624;
	shr.u64 	%rd624, %rd418, 32;
	add.s64 	%rd419, %rd5, %rd415;
	st.local.u32 	[%rd419], %rd418;
	add.s32 	%r1021, %r1021, 1;
	setp.ne.s32 	%p175, %r1021, 6;
	@%p175 bra 	$L__BB0_213;
	shr.u32 	%r760, %r266, 23;
	st.local.u32 	[%rd5+24], %rd624;
	and.b32  	%r270, %r760, 31;
	and.b32  	%r761, %r760, 224;
	add.s32 	%r762, %r761, -128;
	shr.u32 	%r763, %r762, 5;
	mul.wide.u32 	%rd420, %r763, 4;
	sub.s64 	%rd70, %rd5, %rd420;
	ld.local.u32 	%r1022, [%rd70+24];
	ld.local.u32 	%r1023, [%rd70+20];
	setp.eq.s32 	%p176, %r270, 0;
	@%p176 bra 	$L__BB0_216;
	shf.l.wrap.b32 	%r1022, %r1023, %r1022, %r270;
	ld.local.u32 	%r764, [%rd70+16];
	shf.l.wrap.b32 	%r1023, %r764, %r1023, %r270;
$L__BB0_216:
	shr.u32 	%r765, %r1022, 30;
	shf.l.wrap.b32 	%r766, %r1023, %r1022, 2;
	shl.b32 	%r767, %r1023, 2;
	shr.u32 	%r768, %r766, 31;
	add.s32 	%r769, %r768, %r765;
	neg.s32 	%r770, %r769;
	setp.lt.s32 	%p177, %r266, 0;
	selp.b32 	%r1024, %r770, %r769, %p177;
	xor.b32  	%r771, %r766, %r266;
	shr.s32 	%r772, %r766, 31;
	xor.b32  	%r773, %r772, %r766;
	xor.b32  	%r774, %r772, %r767;
	cvt.u64.u32 	%rd421, %r773;
	shl.b64 	%rd422, %rd421, 32;
	cvt.u64.u32 	%rd423, %r774;
	or.b64  	%rd424, %rd422, %rd423;
	cvt.rn.f64.s64 	%fd19, %rd424;
	mul.f64 	%fd20, %fd19, 0d3BF921FB54442D19;
	cvt.rn.f32.f64 	%f862, %fd20;
	neg.f32 	%f863, %f862;
	setp.lt.s32 	%p178, %r771, 0;
	selp.f32 	%f1385, %f863, %f862, %p178;
$L__BB0_217:
	setp.ltu.f32 	%p179, %f112, 0f47CE4780;
	add.s32 	%r776, %r1024, 1;
	mul.rn.f32 	%f865, %f1385, %f1385;
	and.b32  	%r777, %r1024, 1;
	setp.eq.b32 	%p180, %r777, 1;
	selp.f32 	%f866, %f1385, 0f3F800000, %p180;
	fma.rn.f32 	%f867, %f865, %f866, 0f00000000;
	fma.rn.f32 	%f868, %f865, 0f37CBAC00, 0fBAB607ED;
	selp.f32 	%f869, 0fB94D4153, %f868, %p180;
	selp.f32 	%f870, 0f3C0885E4, 0f3D2AAABB, %p180;
	fma.rn.f32 	%f871, %f869, %f865, %f870;
	selp.f32 	%f872, 0fBE2AAAA8, 0fBEFFFFFF, %p180;
	fma.rn.f32 	%f873, %f871, %f865, %f872;
	fma.rn.f32 	%f874, %f873, %f867, %f866;
	and.b32  	%r778, %r776, 2;
	setp.eq.s32 	%p181, %r778, 0;
	mov.f32 	%f875, 0f00000000;
	sub.f32 	%f876, %f875, %f874;
	selp.f32 	%f130, %f874, %f876, %p181;
	@%p179 bra 	$L__BB0_225;
	setp.neu.f32 	%p182, %f112, 0f7F800000;
	@%p182 bra 	$L__BB0_220;
	mov.f32 	%f879, 0f00000000;
	mul.rn.f32 	%f1386, %f110, %f879;
	mov.b32 	%r1028, 0;
	bra.uni 	$L__BB0_225;
$L__BB0_220:
	mov.b32 	%r279, %f110;
	shl.b32 	%r780, %r279, 8;
	or.b32  	%r280, %r780, -2147483648;
	mov.b64 	%rd625, 0;
	mov.b32 	%r1025, 0;
$L__BB0_221:
	.pragma "nounroll";
	mul.wide.u32 	%rd426, %r1025, 4;
	mov.u64 	%rd427, __cudart_i2opi_f;
	add.s64 	%rd428, %rd427, %rd426;
	ld.global.nc.u32 	%r781, [%rd428];
	mad.wide.u32 	%rd429, %r781, %r280, %rd625;
	shr.u64 	%rd625, %rd429, 32;
	add.s64 	%rd430, %rd4, %rd426;
	st.local.u32 	[%rd430], %rd429;
	add.s32 	%r1025, %r1025, 1;
	setp.ne.s32 	%p183, %r1025, 6;
	@%p183 bra 	$L__BB0_221;
	shr.u32 	%r782, %r279, 23;
	st.local.u32 	[%rd4+24], %rd625;
	and.b32  	%r283, %r782, 31;
	and.b32  	%r783, %r782, 224;
	add.s32 	%r784, %r783, -128;
	shr.u32 	%r785, %r784, 5;
	mul.wide.u32 	%rd431, %r785, 4;
	sub.s64 	%rd73, %rd4, %rd431;
	ld.local.u32 	%r1026, [%rd73+24];
	ld.local.u32 	%r1027, [%rd73+20];
	setp.eq.s32 	%p184, %r283, 0;
	@%p184 bra 	$L__BB0_224;
	shf.l.wrap.b32 	%r1026, %r1027, %r1026, %r283;
	ld.local.u32 	%r786, [%rd73+16];
	shf.l.wrap.b32 	%r1027, %r786, %r1027, %r283;
$L__BB0_224:
	shr.u32 	%r787, %r1026, 30;
	shf.l.wrap.b32 	%r788, %r1027, %r1026, 2;
	shl.b32 	%r789, %r1027, 2;
	shr.u32 	%r790, %r788, 31;
	add.s32 	%r791, %r790, %r787;
	neg.s32 	%r792, %r791;
	setp.lt.s32 	%p185, %r279, 0;
	selp.b32 	%r1028, %r792, %r791, %p185;
	xor.b32  	%r793, %r788, %r279;
	shr.s32 	%r794, %r788, 31;
	xor.b32  	%r795, %r794, %r788;
	xor.b32  	%r796, %r794, %r789;
	cvt.u64.u32 	%rd432, %r795;
	shl.b64 	%rd433, %rd432, 32;
	cvt.u64.u32 	%rd434, %r796;
	or.b64  	%rd435, %rd433, %rd434;
	cvt.rn.f64.s64 	%fd21, %rd435;
	mul.f64 	%fd22, %fd21, 0d3BF921FB54442D19;
	cvt.rn.f32.f64 	%f877, %fd22;
	neg.f32 	%f878, %f877;
	setp.lt.s32 	%p186, %r793, 0;
	selp.f32 	%f1386, %f878, %f877, %p186;
$L__BB0_225:
	setp.ltu.f32 	%p187, %f119, 0f47CE4780;
	mul.rn.f32 	%f880, %f1386, %f1386;
	and.b32  	%r798, %r1028, 1;
	setp.eq.b32 	%p188, %r798, 1;
	selp.f32 	%f881, 0f3F800000, %f1386, %p188;
	fma.rn.f32 	%f882, %f880, %f881, 0f00000000;
	fma.rn.f32 	%f883, %f880, 0f37CBAC00, 0fBAB607ED;
	selp.f32 	%f884, %f883, 0fB94D4153, %p188;
	selp.f32 	%f885, 0f3D2AAABB, 0f3C0885E4, %p188;
	fma.rn.f32 	%f886, %f884, %f880, %f885;
	selp.f32 	%f887, 0fBEFFFFFF, 0fBE2AAAA8, %p188;
	fma.rn.f32 	%f888, %f886, %f880, %f887;
	fma.rn.f32 	%f889, %f888, %f882, %f881;
	and.b32  	%r799, %r1028, 2;
	setp.eq.s32 	%p189, %r799, 0;
	mov.f32 	%f890, 0f00000000;
	sub.f32 	%f891, %f890, %f889;
	selp.f32 	%f134, %f889, %f891, %p189;
	@%p187 bra 	$L__BB0_233;
	setp.neu.f32 	%p190, %f119, 0f7F800000;
	@%p190 bra 	$L__BB0_228;
	mov.f32 	%f894, 0f00000000;
	mul.rn.f32 	%f1387, %f117, %f894;
	mov.b32 	%r1032, 0;
	bra.uni 	$L__BB0_233;
$L__BB0_228:
	mov.b32 	%r292, %f117;
	shl.b32 	%r801, %r292, 8;
	or.b32  	%r293, %r801, -2147483648;
	mov.b64 	%rd626, 0;
	mov.b32 	%r1029, 0;
$L__BB0_229:
	.pragma "nounroll";
	mul.wide.u32 	%rd437, %r1029, 4;
	mov.u64 	%rd438, __cudart_i2opi_f;
	add.s64 	%rd439, %rd438, %rd437;
	ld.global.nc.u32 	%r802, [%rd439];
	mad.wide.u32 	%rd440, %r802, %r293, %rd626;
	shr.u64 	%rd626, %rd440, 32;
	add.s64 	%rd441, %rd3, %rd437;
	st.local.u32 	[%rd441], %rd440;
	add.s32 	%r1029, %r1029, 1;
	setp.ne.s32 	%p191, %r1029, 6;
	@%p191 bra 	$L__BB0_229;
	shr.u32 	%r803, %r292, 23;
	st.local.u32 	[%rd3+24], %rd626;
	and.b32  	%r296, %r803, 31;
	and.b32  	%r804, %r803, 224;
	add.s32 	%r805, %r804, -128;
	shr.u32 	%r806, %r805, 5;
	mul.wide.u32 	%rd442, %r806, 4;
	sub.s64 	%rd76, %rd3, %rd442;
	ld.local.u32 	%r1030, [%rd76+24];
	ld.local.u32 	%r1031, [%rd76+20];
	setp.eq.s32 	%p192, %r296, 0;
	@%p192 bra 	$L__BB0_232;
	shf.l.wrap.b32 	%r1030, %r1031, %r1030, %r296;
	ld.local.u32 	%r807, [%rd76+16];
	shf.l.wrap.b32 	%r1031, %r807, %r1031, %r296;
$L__BB0_232:
	shr.u32 	%r808, %r1030, 30;
	shf.l.wrap.b32 	%r809, %r1031, %r1030, 2;
	shl.b32 	%r810, %r1031, 2;
	shr.u32 	%r811, %r809, 31;
	add.s32 	%r812, %r811, %r808;
	neg.s32 	%r813, %r812;
	setp.lt.s32 	%p193, %r292, 0;
	selp.b32 	%r1032, %r813, %r812, %p193;
	xor.b32  	%r814, %r809, %r292;
	shr.s32 	%r815, %r809, 31;
	xor.b32  	%r816, %r815, %r809;
	xor.b32  	%r817, %r815, %r810;
	cvt.u64.u32 	%rd443, %r816;
	shl.b64 	%rd444, %rd443, 32;
	cvt.u64.u32 	%rd445, %r817;
	or.b64  	%rd446, %rd444, %rd445;
	cvt.rn.f64.s64 	%fd23, %rd446;
	mul.f64 	%fd24, %fd23, 0d3BF921FB54442D19;
	cvt.rn.f32.f64 	%f892, %fd24;
	neg.f32 	%f893, %f892;
	setp.lt.s32 	%p194, %r814, 0;
	selp.f32 	%f1387, %f893, %f892, %p194;
$L__BB0_233:
	setp.ltu.f32 	%p195, %f126, 0f47CE4780;
	mul.rn.f32 	%f895, %f1387, %f1387;
	and.b32  	%r819, %r1032, 1;
	setp.eq.b32 	%p196, %r819, 1;
	selp.f32 	%f896, 0f3F800000, %f1387, %p196;
	fma.rn.f32 	%f897, %f895, %f896, 0f00000000;
	fma.rn.f32 	%f898, %f895, 0f37CBAC00, 0fBAB607ED;
	selp.f32 	%f899, %f898, 0fB94D4153, %p196;
	selp.f32 	%f900, 0f3D2AAABB, 0f3C0885E4, %p196;
	fma.rn.f32 	%f901, %f899, %f895, %f900;
	selp.f32 	%f902, 0fBEFFFFFF, 0fBE2AAAA8, %p196;
	fma.rn.f32 	%f903, %f901, %f895, %f902;
	fma.rn.f32 	%f904, %f903, %f897, %f896;
	and.b32  	%r820, %r1032, 2;
	setp.eq.s32 	%p197, %r820, 0;
	mov.f32 	%f905, 0f00000000;
	sub.f32 	%f906, %f905, %f904;
	selp.f32 	%f138, %f904, %f906, %p197;
	@%p195 bra 	$L__BB0_241;
	setp.neu.f32 	%p198, %f126, 0f7F800000;
	@%p198 bra 	$L__BB0_236;
	mov.f32 	%f909, 0f00000000;
	mul.rn.f32 	%f1388, %f124, %f909;
	mov.b32 	%r1036, 0;
	bra.uni 	$L__BB0_241;
$L__BB0_236:
	mov.b32 	%r305, %f124;
	shl.b32 	%r822, %r305, 8;
	or.b32  	%r306, %r822, -2147483648;
	mov.b64 	%rd627, 0;
	mov.b32 	%r1033, 0;
$L__BB0_237:
	.pragma "nounroll";
	mul.wide.u32 	%rd448, %r1033, 4;
	mov.u64 	%rd449, __cudart_i2opi_f;
	add.s64 	%rd450, %rd449, %rd448;
	ld.global.nc.u32 	%r823, [%rd450];
	mad.wide.u32 	%rd451, %r823, %r306, %rd627;
	shr.u64 	%rd627, %rd451, 32;
	add.s64 	%rd452, %rd2, %rd448;
	st.local.u32 	[%rd452], %rd451;
	add.s32 	%r1033, %r1033, 1;
	setp.ne.s32 	%p199, %r1033, 6;
	@%p199 bra 	$L__BB0_237;
	shr.u32 	%r824, %r305, 23;
	st.local.u32 	[%rd2+24], %rd627;
	and.b32  	%r309, %r824, 31;
	and.b32  	%r825, %r824, 224;
	add.s32 	%r826, %r825, -128;
	shr.u32 	%r827, %r826, 5;
	mul.wide.u32 	%rd453, %r827, 4;
	sub.s64 	%rd79, %rd2, %rd453;
	ld.local.u32 	%r1034, [%rd79+24];
	ld.local.u32 	%r1035, [%rd79+20];
	setp.eq.s32 	%p200, %r309, 0;
	@%p200 bra 	$L__BB0_240;
	shf.l.wrap.b32 	%r1034, %r1035, %r1034, %r309;
	ld.local.u32 	%r828, [%rd79+16];
	shf.l.wrap.b32 	%r1035, %r828, %r1035, %r309;
$L__BB0_240:
	shr.u32 	%r829, %r1034, 30;
	shf.l.wrap.b32 	%r830, %r1035, %r1034, 2;
	shl.b32 	%r831, %r1035, 2;
	shr.u32 	%r832, %r830, 31;
	add.s32 	%r833, %r832, %r829;
	neg.s32 	%r834, %r833;
	setp.lt.s32 	%p201, %r305, 0;
	selp.b32 	%r1036, %r834, %r833, %p201;
	xor.b32  	%r835, %r830, %r305;
	shr.s32 	%r836, %r830, 31;
	xor.b32  	%r837, %r836, %r830;
	xor.b32  	%r838, %r836, %r831;
	cvt.u64.u32 	%rd454, %r837;
	shl.b64 	%rd455, %rd454, 32;
	cvt.u64.u32 	%rd456, %r838;
	or.b64  	%rd457, %rd455, %rd456;
	cvt.rn.f64.s64 	%fd25, %rd457;
	mul.f64 	%fd26, %fd25, 0d3BF921FB54442D19;
	cvt.rn.f32.f64 	%f907, %fd26;
	neg.f32 	%f908, %f907;
	setp.lt.s32 	%p202, %r835, 0;
	selp.f32 	%f1388, %f908, %f907, %p202;
$L__BB0_241:
	sub.f32 	%f910, %f1, %f107;
	sub.f32 	%f911, %f2, %f108;
	sub.f32 	%f912, %f4, %f109;
	mul.rn.f32 	%f913, %f1388, %f1388;
	and.b32  	%r840, %r1036, 1;
	setp.eq.b32 	%p203, %r840, 1;
	selp.f32 	%f914, 0f3F800000, %f1388, %p203;
	fma.rn.f32 	%f915, %f913, %f914, 0f00000000;
	fma.rn.f32 	%f916, %f913, 0f37CBAC00, 0fBAB607ED;
	selp.f32 	%f917, %f916, 0fB94D4153, %p203;
	selp.f32 	%f918, 0f3D2AAABB, 0f3C0885E4, %p203;
	fma.rn.f32 	%f919, %f917, %f913, %f918;
	selp.f32 	%f920, 0fBEFFFFFF, 0fBE2AAAA8, %p203;
	fma.rn.f32 	%f921, %f919, %f913, %f920;
	fma.rn.f32 	%f922, %f921, %f915, %f914;
	and.b32  	%r841, %r1036, 2;
	setp.eq.s32 	%p204, %r841, 0;
	mov.f32 	%f923, 0f00000000;
	sub.f32 	%f924, %f923, %f922;
	selp.f32 	%f925, %f922, %f924, %p204;
	mul.f32 	%f926, %f123, %f130;
	mul.f32 	%f927, %f130, %f138;
	mul.f32 	%f928, %f134, %f927;
	mul.f32 	%f929, %f116, %f925;
	sub.f32 	%f930, %f928, %f929;
	mul.f32 	%f931, %f134, %f925;
	fma.rn.f32 	%f932, %f116, %f927, %f931;
	mul.f32 	%f933, %f123, %f925;
	mul.f32 	%f934, %f138, %f925;
	mul.f32 	%f935, %f134, %f934;
	fma.rn.f32 	%f936, %f116, %f130, %f935;
	mul.f32 	%f937, %f116, %f934;
	mul.f32 	%f938, %f130, %f134;
	sub.f32 	%f939, %f937, %f938;
	mul.f32 	%f940, %f123, %f134;
	mul.f32 	%f941, %f116, %f123;
	fma.rn.f32 	%f942, %f926, %f910, 0f00000000;
	fma.rn.f32 	%f943, %f933, %f911, %f942;
	mul.f32 	%f944, %f138, %f912;
	sub.f32 	%f945, %f943, %f944;
	fma.rn.f32 	%f946, %f930, %f910, 0f00000000;
	fma.rn.f32 	%f947, %f936, %f911, %f946;
	fma.rn.f32 	%f948, %f940, %f912, %f947;
	fma.rn.f32 	%f949, %f932, %f910, 0f00000000;
	fma.rn.f32 	%f950, %f939, %f911, %f949;
	fma.rn.f32 	%f951, %f941, %f912, %f950;
	ld.shared.u64 	%rd458, [shared_memory_base+16];
	add.s64 	%rd460, %rd458, %rd394;
	ld.f32 	%f952, [%rd460];
	add.f32 	%f953, %f952, 0f322BCC77;
	sqrt.rn.f32 	%f954, %f953;
	add.f32 	%f955, %f954, 0f322BCC77;
	rcp.rn.f32 	%f956, %f955;
	ld.f32 	%f957, [%rd460+4];
	add.f32 	%f958, %f957, 0f322BCC77;
	sqrt.rn.f32 	%f959, %f958;
	add.f32 	%f960, %f959, 0f322BCC77;
	rcp.rn.f32 	%f961, %f960;
	ld.f32 	%f962, [%rd460+8];
	add.f32 	%f963, %f962, 0f322BCC77;
	sqrt.rn.f32 	%f964, %f963;
	add.f32 	%f965, %f964, 0f322BCC77;
	rcp.rn.f32 	%f966, %f965;
	mul.f32 	%f967, %f956, %f945;
	st.local.f32 	[%rd15], %f967;
	mul.f32 	%f968, %f961, %f948;
	st.local.f32 	[%rd15+4], %f968;
	mul.f32 	%f969, %f966, %f951;
	st.local.f32 	[%rd15+8], %f969;
	ld.shared.u8 	%rs80, [shared_memory_base+360];
	setp.ne.s16 	%p205, %rs80, 0;
	@%p205 bra 	$L__BB0_243;
	cvta.global.u64 	%rd462, %rd461;
	mov.u64 	%rd463, $str$1;
	cvta.global.u64 	%rd464, %rd463;
	mov.u64 	%rd465, __unnamed_1;
	cvta.global.u64 	%rd466, %rd465;
	{ // callseq 2, 0
	.param .b64 param0;
	st.param.b64 	[param0], %rd462;
	.param .b64 param1;
	st.param.b64 	[param1], %rd464;
	.param .b32 param2;
	st.param.b32 	[param2], 395;
	.param .b64 param3;
	st.param.b64 	[param3], %rd466;
	.param .b64 param4;
	st.param.b64 	[param4], 1;
	call.uni 
	__assertfail, 
	(
	param0, 
	param1, 
	param2, 
	param3, 
	param4
	);
	} // callseq 2
$L__BB0_243:
	ld.shared.u32 	%r318, [shared_memory_base+72];
	ld.shared.u32 	%r1037, [shared_memory_base+92];
	setp.ge.s32 	%p206, %r1, %r1037;
	@%p206 bra 	$L__BB0_260;
	mov.u32 	%r1038, %r1;
$L__BB0_245:
	ld.shared.u64 	%rd80, [shared_memory_base+80];
	ld.shared.u32 	%r322, [shared_memory_base+88];
	mad.lo.s32 	%r842, %r1037, %r322, %r1038;
	mul.wide.s32 	%rd467, %r842, 4;
	add.s64 	%rd468, %rd80, %rd467;
	ld.f32 	%f1396, [%rd468];
	setp.lt.s32 	%p207, %r322, 1;
	@%p207 bra 	$L__BB0_259;
	and.b32  	%r323, %r322, 15;
	setp.lt.u32 	%p208, %r322, 16;
	mov.b32 	%r1041, 0;
	@%p208 bra 	$L__BB0_249;
	and.b32  	%r1041, %r322, 2147483632;
	mov.b32 	%r1039, 0;
$L__BB0_248:
	.pragma "nounroll";
	mul.wide.u32 	%rd469, %r1039, 4;
	add.s64 	%rd470, %rd15, %rd469;
	ld.local.f32 	%f971, [%rd470];
	mad.lo.s32 	%r845, %r1037, %r1039, %r1038;
	mul.wide.s32 	%rd471, %r845, 4;
	add.s64 	%rd472, %rd80, %rd471;
	ld.f32 	%f972, [%rd472];
	fma.rn.f32 	%f973, %f971, %f972, %f1396;
	ld.local.f32 	%f974, [%rd470+4];
	mul.wide.s32 	%rd473, %r1037, 4;
	add.s64 	%rd474, %rd472, %rd473;
	ld.f32 	%f975, [%rd474];
	fma.rn.f32 	%f976, %f974, %f975, %f973;
	ld.local.f32 	%f977, [%rd470+8];
	add.s64 	%rd475, %rd474, %rd473;
	ld.f32 	%f978, [%rd475];
	fma.rn.f32 	%f979, %f977, %f978, %f976;
	ld.local.f32 	%f980, [%rd470+12];
	add.s64 	%rd476, %rd475, %rd473;
	ld.f32 	%f981, [%rd476];
	fma.rn.f32 	%f982, %f980, %f981, %f979;
	ld.local.f32 	%f983, [%rd470+16];
	add.s64 	%rd477, %rd476, %rd473;
	ld.f32 	%f984, [%rd477];
	fma.rn.f32 	%f985, %f983, %f984, %f982;
	ld.local.f32 	%f986, [%rd470+20];
	add.s64 	%rd478, %rd477, %rd473;
	ld.f32 	%f987, [%rd478];
	fma.rn.f32 	%f988, %f986, %f987, %f985;
	ld.local.f32 	%f989, [%rd470+24];
	add.s64 	%rd479, %rd478, %rd473;
	ld.f32 	%f990, [%rd479];
	fma.rn.f32 	%f991, %f989, %f990, %f988;
	ld.local.f32 	%f992, [%rd470+28];
	add.s64 	%rd480, %rd479, %rd473;
	ld.f32 	%f993, [%rd480];
	fma.rn.f32 	%f994, %f992, %f993, %f991;
	ld.local.f32 	%f995, [%rd470+32];
	add.s64 	%rd481, %rd480, %rd473;
	ld.f32 	%f996, [%rd481];
	fma.rn.f32 	%f997, %f995, %f996, %f994;
	ld.local.f32 	%f998, [%rd470+36];
	add.s64 	%rd482, %rd481, %rd473;
	ld.f32 	%f999, [%rd482];
	fma.rn.f32 	%f1000, %f998, %f999, %f997;
	ld.local.f32 	%f1001, [%rd470+40];
	add.s64 	%rd483, %rd482, %rd473;
	ld.f32 	%f1002, [%rd483];
	fma.rn.f32 	%f1003, %f1001, %f1002, %f1000;
	ld.local.f32 	%f1004, [%rd470+44];
	add.s64 	%rd484, %rd483, %rd473;
	ld.f32 	%f1005, [%rd484];
	fma.rn.f32 	%f1006, %f1004, %f1005, %f1003;
	ld.local.f32 	%f1007, [%rd470+48];
	add.s64 	%rd485, %rd484, %rd473;
	ld.f32 	%f1008, [%rd485];
	fma.rn.f32 	%f1009, %f1007, %f1008, %f1006;
	ld.local.f32 	%f1010, [%rd470+52];
	add.s64 	%rd486, %rd485, %rd473;
	ld.f32 	%f1011, [%rd486];
	fma.rn.f32 	%f1012, %f1010, %f1011, %f1009;
	ld.local.f32 	%f1013, [%rd470+56];
	add.s64 	%rd487, %rd486, %rd473;
	ld.f32 	%f1014, [%rd487];
	fma.rn.f32 	%f1015, %f1013, %f1014, %f1012;
	ld.local.f32 	%f1016, [%rd470+60];
	add.s64 	%rd488, %rd487, %rd473;
	ld.f32 	%f1017, [%rd488];
	fma.rn.f32 	%f1396, %f1016, %f1017, %f1015;
	add.s32 	%r1039, %r1039, 16;
	setp.ne.s32 	%p209, %r1039, %r1041;
	@%p209 bra 	$L__BB0_248;
$L__BB0_249:
	setp.eq.s32 	%p210, %r323, 0;
	@%p210 bra 	$L__BB0_259;
	and.b32  	%r328, %r322, 7;
	setp.lt.u32 	%p211, %r323, 8;
	@%p211 bra 	$L__BB0_252;
	mul.wide.u32 	%rd489, %r1041, 4;
	add.s64 	%rd490, %rd15, %rd489;
	ld.local.f32 	%f1019, [%rd490];
	mad.lo.s32 	%r846, %r1037, %r1041, %r1038;
	mul.wide.s32 	%rd491, %r846, 4;
	add.s64 	%rd492, %rd80, %rd491;
	ld.f32 	%f1020, [%rd492];
	fma.rn.f32 	%f1021, %f1019, %f1020, %f1396;
	ld.local.f32 	%f1022, [%rd490+4];
	mul.wide.s32 	%rd493, %r1037, 4;
	add.s64 	%rd494, %rd492, %rd493;
	ld.f32 	%f1023, [%rd494];
	fma.rn.f32 	%f1024, %f1022, %f1023, %f1021;
	ld.local.f32 	%f1025, [%rd490+8];
	add.s64 	%rd495, %rd494, %rd493;
	ld.f32 	%f1026, [%rd495];
	fma.rn.f32 	%f1027, %f1025, %f1026, %f1024;
	ld.local.f32 	%f1028, [%rd490+12];
	add.s64 	%rd496, %rd495, %rd493;
	ld.f32 	%f1029, [%rd496];
	fma.rn.f32 	%f1030, %f1028, %f1029, %f1027;
	ld.local.f32 	%f1031, [%rd490+16];
	add.s64 	%rd497, %rd496, %rd493;
	ld.f32 	%f1032, [%rd497];
	fma.rn.f32 	%f1033, %f1031, %f1032, %f1030;
	ld.local.f32 	%f1034, [%rd490+20];
	add.s64 	%rd498, %rd497, %rd493;
	ld.f32 	%f1035, [%rd498];
	fma.rn.f32 	%f1036, %f1034, %f1035, %f1033;
	ld.local.f32 	%f1037, [%rd490+24];
	add.s64 	%rd499, %rd498, %rd493;
	ld.f32 	%f1038, [%rd499];
	fma.rn.f32 	%f1039, %f1037, %f1038, %f1036;
	ld.local.f32 	%f1040, [%rd490+28];
	add.s64 	%rd500, %rd499, %rd493;
	ld.f32 	%f1041, [%rd500];
	fma.rn.f32 	%f1396, %f1040, %f1041, %f1039;
	add.s32 	%r1041, %r1041, 8;
$L__BB0_252:
	setp.eq.s32 	%p212, %r328, 0;
	@%p212 bra 	$L__BB0_259;
	and.b32  	%r331, %r322, 3;
	setp.lt.u32 	%p213, %r328, 4;
	@%p213 bra 	$L__BB0_255;
	mul.wide.u32 	%rd501, %r1041, 4;
	add.s64 	%rd502, %rd15, %rd501;
	ld.local.f32 	%f1043, [%rd502];
	mad.lo.s32 	%r847, %r1037, %r1041, %r1038;
	mul.wide.s32 	%rd503, %r847, 4;
	add.s64 	%rd504, %rd80, %rd503;
	ld.f32 	%f1044, [%rd504];
	fma.rn.f32 	%f1045, %f1043, %f1044, %f1396;
	ld.local.f32 	%f1046, [%rd502+4];
	mul.wide.s32 	%rd505, %r1037, 4;
	add.s64 	%rd506, %rd504, %rd505;
	ld.f32 	%f1047, [%rd506];
	fma.rn.f32 	%f1048, %f1046, %f1047, %f1045;
	ld.local.f32 	%f1049, [%rd502+8];
	add.s64 	%rd507, %rd506, %rd505;
	ld.f32 	%f1050, [%rd507];
	fma.rn.f32 	%f1051, %f1049, %f1050, %f1048;
	ld.local.f32 	%f1052, [%rd502+12];
	add.s64 	%rd508, %rd507, %rd505;
	ld.f32 	%f1053, [%rd508];
	fma.rn.f32 	%f1396, %f1052, %f1053, %f1051;
	add.s32 	%r1041, %r1041, 4;
$L__BB0_255:
	setp.eq.s32 	%p214, %r331, 0;
	@%p214 bra 	$L__BB0_259;
	mul.wide.u32 	%rd509, %r1041, 4;
	add.s64 	%rd81, %rd15, %rd509;
	ld.local.f32 	%f1054, [%rd81];
	mad.lo.s32 	%r848, %r1037, %r1041, %r1038;
	mul.wide.s32 	%rd510, %r848, 4;
	add.s64 	%rd82, %rd80, %rd510;
	ld.f32 	%f1055, [%rd82];
	fma.rn.f32 	%f1396, %f1054, %f1055, %f1396;
	setp.eq.s32 	%p215, %r331, 1;
	@%p215 bra 	$L__BB0_259;
	ld.local.f32 	%f1056, [%rd81+4];
	mul.wide.s32 	%rd83, %r1037, 4;
	add.s64 	%rd84, %rd82, %rd83;
	ld.f32 	%f1057, [%rd84];
	fma.rn.f32 	%f1396, %f1056, %f1057, %f1396;
	setp.eq.s32 	%p216, %r331, 2;
	@%p216 bra 	$L__BB0_259;
	ld.local.f32 	%f1058, [%rd81+8];
	add.s64 	%rd511, %rd84, %rd83;
	ld.f32 	%f1059, [%rd511];
	fma.rn.f32 	%f1396, %f1058, %f1059, %f1396;
$L__BB0_259:
	shl.b32 	%r849, %r1038, 2;
	mov.u32 	%r850, shared_memory_base;
	add.s32 	%r851, %r850, %r849;
	st.shared.f32 	[%r851+376], %f1396;
	add.s32 	%r1038, %r1038, %r233;
	ld.shared.u32 	%r1037, [shared_memory_base+92];
	setp.lt.s32 	%p217, %r1038, %r1037;
	@%p217 bra 	$L__BB0_245;
$L__BB0_260:
	bar.sync 	0;
	ld.shared.u32 	%r852, [shared_memory_base+188];
	mul.lo.s32 	%r336, %r852, %r1012;
	setp.ge.s32 	%p218, %r1, %r852;
	@%p218 bra 	$L__BB0_263;
	ld.shared.f32 	%f1060, [shared_memory_base+180];
	ld.shared.v2.u64 	{%rd87, %rd86}, [shared_memory_base+192];
	cvt.s64.s32 	%rd85, %r336;
	add.f32 	%f1061, %f1060, 0f3727C5AC;
	sqrt.rn.f32 	%f157, %f1061;
	mov.u32 	%r1043, %r1;
$L__BB0_262:
	shl.b32 	%r853, %r1043, 2;
	mov.u32 	%r854, shared_memory_base;
	add.s32 	%r855, %r854, %r853;
	ld.shared.f32 	%f1062, [%r855+376];
	ld.shared.f32 	%f1063, [shared_memory_base+176];
	sub.f32 	%f1064, %f1062, %f1063;
	div.rn.f32 	%f1065, %f1064, %f157;
	st.shared.f32 	[%r855+376], %f1065;
	cvt.s64.s32 	%rd512, %r1043;
	add.s64 	%rd513, %rd512, %rd85;
	shl.b64 	%rd514, %rd513, 2;
	add.s64 	%rd515, %rd86, %rd514;
	ld.f32 	%f1066, [%rd515];
	add.s64 	%rd516, %rd87, %rd514;
	ld.f32 	%f1067, [%rd516];
	fma.rn.f32 	%f1068, %f1066, %f1065, %f1067;
	st.shared.f32 	[%r855+376], %f1068;
	add.s32 	%r1043, %r1043, %r233;
	ld.shared.u32 	%r856, [shared_memory_base+188];
	setp.lt.s32 	%p219, %r1043, %r856;
	@%p219 bra 	$L__BB0_262;
$L__BB0_263:
	shl.b32 	%r857, %r318, 2;
	mov.u32 	%r858, shared_memory_base;
	add.s32 	%r859, %r858, %r857;
	add.s32 	%r339, %r859, 376;
	bar.sync 	0;
	ld.shared.u32 	%r1044, [shared_memory_base+108];
	setp.ge.s32 	%p220, %r1, %r1044;
	@%p220 bra 	$L__BB0_278;
	mov.u32 	%r1045, %r1;
$L__BB0_265:
	ld.shared.u64 	%rd88, [shared_memory_base+96];
	ld.shared.u32 	%r343, [shared_memory_base+104];
	mad.lo.s32 	%r860, %r1044, %r343, %r1045;
	mul.wide.s32 	%rd517, %r860, 4;
	add.s64 	%rd518, %rd88, %rd517;
	ld.f32 	%f1404, [%rd518];
	setp.lt.s32 	%p221, %r343, 1;
	@%p221 bra 	$L__BB0_277;
	and.b32  	%r344, %r343, 7;
	setp.lt.u32 	%p222, %r343, 8;
	mov.b32 	%r1048, 0;
	@%p222 bra 	$L__BB0_269;
	and.b32  	%r1048, %r343, 2147483640;
	mov.b32 	%r1046, 0;
$L__BB0_268:
	.pragma "nounroll";
	shl.b32 	%r863, %r1046, 2;
	add.s32 	%r865, %r858, %r863;
	ld.shared.v2.f32 	{%f1070, %f1071}, [%r865+376];
	max.f32 	%f1072, %f1070, 0f00000000;
	mad.lo.s32 	%r866, %r1044, %r1046, %r1045;
	mul.wide.s32 	%rd519, %r866, 4;
	add.s64 	%rd520, %rd88, %rd519;
	ld.f32 	%f1073, [%rd520];
	fma.rn.f32 	%f1074, %f1072, %f1073, %f1404;
	max.f32 	%f1075, %f1071, 0f00000000;
	mul.wide.s32 	%rd521, %r1044, 4;
	add.s64 	%rd522, %rd520, %rd521;
	ld.f32 	%f1076, [%rd522];
	fma.rn.f32 	%f1077, %f1075, %f1076, %f1074;
	ld.shared.v4.f32 	{%f1078, %f1079, %f1080, %f1081}, [%r865+384];
	max.f32 	%f1082, %f1078, 0f00000000;
	add.s64 	%rd523, %rd522, %rd521;
	ld.f32 	%f1083, [%rd523];
	fma.rn.f32 	%f1084, %f1082, %f1083, %f1077;
	max.f32 	%f1085, %f1079, 0f00000000;
	add.s64 	%rd524, %rd523, %rd521;
	ld.f32 	%f1086, [%rd524];
	fma.rn.f32 	%f1087, %f1085, %f1086, %f1084;
	max.f32 	%f1088, %f1080, 0f00000000;
	add.s64 	%rd525, %rd524, %rd521;
	ld.f32 	%f1089, [%rd525];
	fma.rn.f32 	%f1090, %f1088, %f1089, %f1087;
	max.f32 	%f1091, %f1081, 0f00000000;
	add.s64 	%rd526, %rd525, %rd521;
	ld.f32 	%f1092, [%rd526];
	fma.rn.f32 	%f1093, %f1091, %f1092, %f1090;
	ld.shared.v2.f32 	{%f1094, %f1095}, [%r865+400];
	max.f32 	%f1096, %f1094, 0f00000000;
	add.s64 	%rd527, %rd526, %rd521;
	ld.f32 	%f1097, [%rd527];
	fma.rn.f32 	%f1098, %f1096, %f1097, %f1093;
	max.f32 	%f1099, %f1095, 0f00000000;
	add.s64 	%rd528, %rd527, %rd521;
	ld.f32 	%f1100, [%rd528];
	fma.rn.f32 	%f1404, %f1099, %f1100, %f1098;
	add.s32 	%r1046, %r1046, 8;
	setp.ne.s32 	%p223, %r1046, %r1048;
	@%p223 bra 	$L__BB0_268;
$L__BB0_269:
	setp.eq.s32 	%p224, %r344, 0;
	@%p224 bra 	$L__BB0_277;
	and.b32  	%r349, %r343, 3;
	setp.lt.u32 	%p225, %r344, 4;
	@%p225 bra 	$L__BB0_272;
	shl.b32 	%r867, %r1048, 2;
	add.s32 	%r869, %r858, %r867;
	ld.shared.f32 	%f1102, [%r869+376];
	max.f32 	%f1103, %f1102, 0f00000000;
	mad.lo.s32 	%r870, %r1044, %r1048, %r1045;
	mul.wide.s32 	%rd529, %r870, 4;
	add.s64 	%rd530, %rd88, %rd529;
	ld.f32 	%f1104, [%rd530];
	fma.rn.f32 	%f1105, %f1103, %f1104, %f1404;
	ld.shared.f32 	%f1106, [%r869+380];
	max.f32 	%f1107, %f1106, 0f00000000;
	mul.wide.s32 	%rd531, %r1044, 4;
	add.s64 	%rd532, %rd530, %rd531;
	ld.f32 	%f1108, [%rd532];
	fma.rn.f32 	%f1109, %f1107, %f1108, %f1105;
	ld.shared.f32 	%f1110, [%r869+384];
	max.f32 	%f1111, %f1110, 0f00000000;
	add.s64 	%rd533, %rd532, %rd531;
	ld.f32 	%f1112, [%rd533];
	fma.rn.f32 	%f1113, %f1111, %f1112, %f1109;
	ld.shared.f32 	%f1114, [%r869+388];
	max.f32 	%f1115, %f1114, 0f00000000;
	add.s64 	%rd534, %rd533, %rd531;
	ld.f32 	%f1116, [%rd534];
	fma.rn.f32 	%f1404, %f1115, %f1116, %f1113;
	add.s32 	%r1048, %r1048, 4;
$L__BB0_272:
	setp.eq.s32 	%p226, %r349, 0;
	@%p226 bra 	$L__BB0_277;
	setp.eq.s32 	%p227, %r349, 1;
	@%p227 bra 	$L__BB0_275;
	shl.b32 	%r871, %r1048, 2;
	add.s32 	%r873, %r858, %r871;
	ld.shared.f32 	%f1118, [%r873+376];
	max.f32 	%f1119, %f1118, 0f00000000;
	mad.lo.s32 	%r874, %r1044, %r1048, %r1045;
	mul.wide.s32 	%rd535, %r874, 4;
	add.s64 	%rd536, %rd88, %rd535;
	ld.f32 	%f1120, [%rd536];
	fma.rn.f32 	%f1121, %f1119, %f1120, %f1404;
	ld.shared.f32 	%f1122, [%r873+380];
	max.f32 	%f1123, %f1122, 0f00000000;
	mul.wide.s32 	%rd537, %r1044, 4;
	add.s64 	%rd538, %rd536, %rd537;
	ld.f32 	%f1124, [%rd538];
	fma.rn.f32 	%f1404, %f1123, %f1124, %f1121;
	add.s32 	%r1048, %r1048, 2;
$L__BB0_275:
	and.b32  	%r875, %r343, 1;
	setp.eq.b32 	%p228, %r875, 1;
	not.pred 	%p229, %p228;
	@%p229 bra 	$L__BB0_277;
	shl.b32 	%r876, %r1048, 2;
	add.s32 	%r878, %r858, %r876;
	ld.shared.f32 	%f1125, [%r878+376];
	max.f32 	%f1126, %f1125, 0f00000000;
	mad.lo.s32 	%r879, %r1044, %r1048, %r1045;
	mul.wide.s32 	%rd539, %r879, 4;
	add.s64 	%rd540, %rd88, %rd539;
	ld.f32 	%f1127, [%rd540];
	fma.rn.f32 	%f1404, %f1126, %f1127, %f1404;
$L__BB0_277:
	shl.b32 	%r880, %r1045, 2;
	add.s32 	%r881, %r339, %r880;
	st.shared.f32 	[%r881], %f1404;
	add.s32 	%r1045, %r1045, %r233;
	ld.shared.u32 	%r1044, [shared_memory_base+108];
	setp.lt.s32 	%p230, %r1045, %r1044;
	@%p230 bra 	$L__BB0_265;
$L__BB0_278:
	bar.sync 	0;
	ld.shared.u32 	%r882, [shared_memory_base+260];
	mul.lo.s32 	%r356, %r882, %r1012;
	setp.ge.s32 	%p231, %r1, %r882;
	@%p231 bra 	$L__BB0_281;
	ld.shared.f32 	%f1128, [shared_memory_base+252];
	ld.shared.u64 	%rd89, [shared_memory_base+264];
	ld.shared.u64 	%rd90, [shared_memory_base+272];
	cvt.s64.s32 	%rd91, %r356;
	add.f32 	%f1129, %f1128, 0f3727C5AC;
	sqrt.rn.f32 	%f171, %f1129;
	mov.u32 	%r1050, %r1;
$L__BB0_280:
	shl.b32 	%r883, %r1050, 2;
	add.s32 	%r884, %r339, %r883;
	ld.shared.f32 	%f1130, [%r884];
	ld.shared.f32 	%f1131, [shared_memory_base+248];
	sub.f32 	%f1132, %f1130, %f1131;
	div.rn.f32 	%f1133, %f1132, %f171;
	st.shared.f32 	[%r884], %f1133;
	cvt.s64.s32 	%rd541, %r1050;
	add.s64 	%rd542, %rd541, %rd91;
	shl.b64 	%rd543, %rd542, 2;
	add.s64 	%rd544, %rd90, %rd543;
	ld.f32 	%f1134, [%rd544];
	add.s64 	%rd545, %rd89, %rd543;
	ld.f32 	%f1135, [%rd545];
	fma.rn.f32 	%f1136, %f1134, %f1133, %f1135;
	st.shared.f32 	[%r884], %f1136;
	add.s32 	%r1050, %r1050, %r233;
	ld.shared.u32 	%r885, [shared_memory_base+260];
	setp.lt.s32 	%p232, %r1050, %r885;
	@%p232 bra 	$L__BB0_280;
$L__BB0_281:
	bar.sync 	0;
	ld.shared.u32 	%r359, [shared_memory_base+72];
	setp.ge.s32 	%p233, %r1, %r359;
	@%p233 bra 	$L__BB0_284;
	mov.u32 	%r1051, %r1;
$L__BB0_283:
	shl.b32 	%r886, %r1051, 2;
	add.s32 	%r887, %r339, %r886;
	ld.shared.f32 	%f1137, [%r887];
	max.f32 	%f1138, %f1137, 0f00000000;
	st.shared.f32 	[%r887], %f1138;
	add.s32 	%r1051, %r1051, %r233;
	setp.lt.s32 	%p234, %r1051, %r359;
	@%p234 bra 	$L__BB0_283;
$L__BB0_284:
	bar.sync 	0;
	ld.shared.u32 	%r1052, [shared_memory_base+124];
	setp.ge.s32 	%p235, %r1, %r1052;
	@%p235 bra 	$L__BB0_301;
	mov.u32 	%r1053, %r1;
$L__BB0_286:
	shl.b32 	%r888, %r1053, 2;
	add.s32 	%r890, %r858, %r888;
	add.s32 	%r365, %r890, 376;
	ld.shared.f32 	%f1139, [%r890+376];
	ld.shared.u64 	%rd92, [shared_memory_base+112];
	ld.shared.u32 	%r366, [shared_memory_base+120];
	mad.lo.s32 	%r891, %r1052, %r366, %r1053;
	mul.wide.s32 	%rd546, %r891, 4;
	add.s64 	%rd547, %rd92, %rd546;
	ld.f32 	%f1140, [%rd547];
	add.f32 	%f1412, %f1139, %f1140;
	setp.lt.s32 	%p236, %r366, 1;
	@%p236 bra 	$L__BB0_300;
	and.b32  	%r367, %r366, 15;
	setp.lt.u32 	%p237, %r366, 16;
	mov.b32 	%r1056, 0;
	@%p237 bra 	$L__BB0_290;
	and.b32  	%r1056, %r366, 2147483632;
	mov.b32 	%r1054, 0;
$L__BB0_289:
	.pragma "nounroll";
	shl.b32 	%r894, %r1054, 2;
	add.s32 	%r895, %r339, %r894;
	ld.shared.f32 	%f1142, [%r895];
	mad.lo.s32 	%r896, %r1052, %r1054, %r1053;
	mul.wide.s32 	%rd548, %r896, 4;
	add.s64 	%rd549, %rd92, %rd548;
	ld.f32 	%f1143, [%rd549];
	fma.rn.f32 	%f1144, %f1142, %f1143, %f1412;
	ld.shared.f32 	%f1145, [%r895+4];
	mul.wide.s32 	%rd550, %r1052, 4;
	add.s64 	%rd551, %rd549, %rd550;
	ld.f32 	%f1146, [%rd551];
	fma.rn.f32 	%f1147, %f1145, %f1146, %f1144;
	ld.shared.f32 	%f1148, [%r895+8];
	add.s64 	%rd552, %rd551, %rd550;
	ld.f32 	%f1149, [%rd552];
	fma.rn.f32 	%f1150, %f1148, %f1149, %f1147;
	ld.shared.f32 	%f1151, [%r895+12];
	add.s64 	%rd553, %rd552, %rd550;
	ld.f32 	%f1152, [%rd553];
	fma.rn.f32 	%f1153, %f1151, %f1152, %f1150;
	ld.shared.f32 	%f1154, [%r895+16];
	add.s64 	%rd554, %rd553, %rd550;
	ld.f32 	%f1155, [%rd554];
	fma.rn.f32 	%f1156, %f1154, %f1155, %f1153;
	ld.shared.f32 	%f1157, [%r895+20];
	add.s64 	%rd555, %rd554, %rd550;
	ld.f32 	%f1158, [%rd555];
	fma.rn.f32 	%f1159, %f1157, %f1158, %f1156;
	ld.shared.f32 	%f1160, [%r895+24];
	add.s64 	%rd556, %rd555, %rd550;
	ld.f32 	%f1161, [%rd556];
	fma.rn.f32 	%f1162, %f1160, %f1161, %f1159;
	ld.shared.f32 	%f1163, [%r895+28];
	add.s64 	%rd557, %rd556, %rd550;
	ld.f32 	%f1164, [%rd557];
	fma.rn.f32 	%f1165, %f1163, %f1164, %f1162;
	ld.shared.f32 	%f1166, [%r895+32];
	add.s64 	%rd558, %rd557, %rd550;
	ld.f32 	%f1167, [%rd558];
	fma.rn.f32 	%f1168, %f1166, %f1167, %f1165;
	ld.shared.f32 	%f1169, [%r895+36];
	add.s64 	%rd559, %rd558, %rd550;
	ld.f32 	%f1170, [%rd559];
	fma.rn.f32 	%f1171, %f1169, %f1170, %f1168;
	ld.shared.f32 	%f1172, [%r895+40];
	add.s64 	%rd560, %rd559, %rd550;
	ld.f32 	%f1173, [%rd560];
	fma.rn.f32 	%f1174, %f1172, %f1173, %f1171;
	ld.shared.f32 	%f1175, [%r895+44];
	add.s64 	%rd561, %rd560, %rd550;
	ld.f32 	%f1176, [%rd561];
	fma.rn.f32 	%f1177, %f1175, %f1176, %f1174;
	ld.shared.f32 	%f1178, [%r895+48];
	add.s64 	%rd562, %rd561, %rd550;
	ld.f32 	%f1179, [%rd562];
	fma.rn.f32 	%f1180, %f1178, %f1179, %f1177;
	ld.shared.f32 	%f1181, [%r895+52];
	add.s64 	%rd563, %rd562, %rd550;
	ld.f32 	%f1182, [%rd563];
	fma.rn.f32 	%f1183, %f1181, %f1182, %f1180;
	ld.shared.f32 	%f1184, [%r895+56];
	add.s64 	%rd564, %rd563, %rd550;
	ld.f32 	%f1185, [%rd564];
	fma.rn.f32 	%f1186, %f1184, %f1185, %f1183;
	ld.shared.f32 	%f1187, [%r895+60];
	add.s64 	%rd565, %rd564, %rd550;
	ld.f32 	%f1188, [%rd565];
	fma.rn.f32 	%f1412, %f1187, %f1188, %f1186;
	add.s32 	%r1054, %r1054, 16;
	setp.ne.s32 	%p238, %r1054, %r1056;
	@%p238 bra 	$L__BB0_289;
$L__BB0_290:
	setp.eq.s32 	%p239, %r367, 0;
	@%p239 bra 	$L__BB0_300;
	and.b32  	%r372, %r366, 7;
	setp.lt.u32 	%p240, %r367, 8;
	@%p240 bra 	$L__BB0_293;
	shl.b32 	%r897, %r1056, 2;
	add.s32 	%r898, %r339, %r897;
	ld.shared.f32 	%f1190, [%r898];
	mad.lo.s32 	%r899, %r1052, %r1056, %r1053;
	mul.wide.s32 	%rd566, %r899, 4;
	add.s64 	%rd567, %rd92, %rd566;
	ld.f32 	%f1191, [%rd567];
	fma.rn.f32 	%f1192, %f1190, %f1191, %f1412;
	ld.shared.f32 	%f1193, [%r898+4];
	mul.wide.s32 	%rd568, %r1052, 4;
	add.s64 	%rd569, %rd567, %rd568;
	ld.f32 	%f1194, [%rd569];
	fma.rn.f32 	%f1195, %f1193, %f1194, %f1192;
	ld.shared.f32 	%f1196, [%r898+8];
	add.s64 	%rd570, %rd569, %rd568;
	ld.f32 	%f1197, [%rd570];
	fma.rn.f32 	%f1198, %f1196, %f1197, %f1195;
	ld.shared.f32 	%f1199, [%r898+12];
	add.s64 	%rd571, %rd570, %rd568;
	ld.f32 	%f1200, [%rd571];
	fma.rn.f32 	%f1201, %f1199, %f1200, %f1198;
	ld.shared.f32 	%f1202, [%r898+16];
	add.s64 	%rd572, %rd571, %rd568;
	ld.f32 	%f1203, [%rd572];
	fma.rn.f32 	%f1204, %f1202, %f1203, %f1201;
	ld.shared.f32 	%f1205, [%r898+20];
	add.s64 	%rd573, %rd572, %rd568;
	ld.f32 	%f1206, [%rd573];
	fma.rn.f32 	%f1207, %f1205, %f1206, %f1204;
	ld.shared.f32 	%f1208, [%r898+24];
	add.s64 	%rd574, %rd573, %rd568;
	ld.f32 	%f1209, [%rd574];
	fma.rn.f32 	%f1210, %f1208, %f1209, %f1207;
	ld.shared.f32 	%f1211, [%r898+28];
	add.s64 	%rd575, %rd574, %rd568;
	ld.f32 	%f1212, [%rd575];
	fma.rn.f32 	%f1412, %f1211, %f1212, %f1210;
	add.s32 	%r1056, %r1056, 8;
$L__BB0_293:
	setp.eq.s32 	%p241, %r372, 0;
	@%p241 bra 	$L__BB0_300;
	and.b32  	%r375, %r366, 3;
	setp.lt.u32 	%p242, %r372, 4;
	@%p242 bra 	$L__BB0_296;
	shl.b32 	%r900, %r1056, 2;
	add.s32 	%r901, %r339, %r900;
	ld.shared.f32 	%f1214, [%r901];
	mad.lo.s32 	%r902, %r1052, %r1056, %r1053;
	mul.wide.s32 	%rd576, %r902, 4;
	add.s64 	%rd577, %rd92, %rd576;
	ld.f32 	%f1215, [%rd577];
	fma.rn.f32 	%f1216, %f1214, %f1215, %f1412;
	ld.shared.f32 	%f1217, [%r901+4];
	mul.wide.s32 	%rd578, %r1052, 4;
	add.s64 	%rd579, %rd577, %rd578;
	ld.f32 	%f1218, [%rd579];
	fma.rn.f32 	%f1219, %f1217, %f1218, %f1216;
	ld.shared.f32 	%f1220, [%r901+8];
	add.s64 	%rd580, %rd579, %rd578;
	ld.f32 	%f1221, [%rd580];
	fma.rn.f32 	%f1222, %f1220, %f1221, %f1219;
	ld.shared.f32 	%f1223, [%r901+12];
	add.s64 	%rd581, %rd580, %rd578;
	ld.f32 	%f1224, [%rd581];
	fma.rn.f32 	%f1412, %f1223, %f1224, %f1222;
	add.s32 	%r1056, %r1056, 4;
$L__BB0_296:
	setp.eq.s32 	%p243, %r375, 0;
	@%p243 bra 	$L__BB0_300;
	shl.b32 	%r903, %r1056, 2;
	add.s32 	%r378, %r339, %r903;
	ld.shared.f32 	%f1225, [%r378];
	mad.lo.s32 	%r904, %r1052, %r1056, %r1053;
	mul.wide.s32 	%rd582, %r904, 4;
	add.s64 	%rd93, %rd92, %rd582;
	ld.f32 	%f1226, [%rd93];
	fma.rn.f32 	%f1412, %f1225, %f1226, %f1412;
	setp.eq.s32 	%p244, %r375, 1;
	@%p244 bra 	$L__BB0_300;
	ld.shared.f32 	%f1227, [%r378+4];
	mul.wide.s32 	%rd94, %r1052, 4;
	add.s64 	%rd95, %rd93, %rd94;
	ld.f32 	%f1228, [%rd95];
	fma.rn.f32 	%f1412, %f1227, %f1228, %f1412;
	setp.eq.s32 	%p245, %r375, 2;
	@%p245 bra 	$L__BB0_300;
	ld.shared.f32 	%f1229, [%r378+8];
	add.s64 	%rd583, %rd95, %rd94;
	ld.f32 	%f1230, [%rd583];
	fma.rn.f32 	%f1412, %f1229, %f1230, %f1412;
$L__BB0_300:
	st.shared.f32 	[%r365], %f1412;
	add.s32 	%r1053, %r1053, %r233;
	ld.shared.u32 	%r1052, [shared_memory_base+124];
	setp.lt.s32 	%p246, %r1053, %r1052;
	@%p246 bra 	$L__BB0_286;
$L__BB0_301:
	bar.sync 	0;
	ld.shared.u32 	%r905, [shared_memory_base+332];
	mul.lo.s32 	%r381, %r905, %r1012;
	setp.ge.s32 	%p247, %r1, %r905;
	@%p247 bra 	$L__BB0_304;
	ld.shared.f32 	%f1231, [shared_memory_base+324];
	ld.shared.v2.u64 	{%rd98, %rd97}, [shared_memory_base+336];
	cvt.s64.s32 	%rd96, %r381;
	add.f32 	%f1232, %f1231, 0f3727C5AC;
	sqrt.rn.f32 	%f187, %f1232;
	mov.u32 	%r1058, %r1;
$L__BB0_303:
	shl.b32 	%r906, %r1058, 2;
	add.s32 	%r908, %r858, %r906;
	ld.shared.f32 	%f1233, [%r908+376];
	ld.shared.f32 	%f1234, [shared_memory_base+320];
	sub.f32 	%f1235, %f1233, %f1234;
	div.rn.f32 	%f1236, %f1235, %f187;
	st.shared.f32 	[%r908+376], %f1236;
	cvt.s64.s32 	%rd584, %r1058;
	add.s64 	%rd585, %rd584, %rd96;
	shl.b64 	%rd586, %rd585, 2;
	add.s64 	%rd587, %rd97, %rd586;
	ld.f32 	%f1237, [%rd587];
	add.s64 	%rd588, %rd98, %rd586;
	ld.f32 	%f1238, [%rd588];
	fma.rn.f32 	%f1239, %f1237, %f1236, %f1238;
	st.shared.f32 	[%r908+376], %f1239;
	add.s32 	%r1058, %r1058, %r233;
	ld.shared.u32 	%r909, [shared_memory_base+332];
	setp.lt.s32 	%p248, %r1058, %r909;
	@%p248 bra 	$L__BB0_303;
$L__BB0_304:
	bar.sync 	0;
	ld.shared.u32 	%r1062, [shared_memory_base+136];
	setp.ge.s32 	%p249, %r1, %r1062;
	@%p249 bra 	$L__BB0_307;
	mov.u32 	%r1059, %r1;
$L__BB0_306:
	shl.b32 	%r910, %r1059, 2;
	add.s32 	%r912, %r858, %r910;
	ld.shared.f32 	%f1240, [%r912+376];
	ld.shared.u64 	%rd589, [shared_memory_base+128];
	mul.wide.s32 	%rd590, %r1059, 4;
	add.s64 	%rd591, %rd589, %rd590;
	ld.f32 	%f1241, [%rd591];
	mul.f32 	%f1242, %f1240, %f1241;
	st.shared.f32 	[%r912+376], %f1242;
	add.s32 	%r1059, %r1059, %r233;
	ld.shared.u32 	%r1062, [shared_memory_base+136];
	setp.lt.s32 	%p250, %r1059, %r1062;
	@%p250 bra 	$L__BB0_306;
$L__BB0_307:
	setp.lt.s32 	%p251, %r1062, 2;
	@%p251 bra 	$L__BB0_312;
$L__BB0_308:
	shr.u32 	%r390, %r1062, 1;
	setp.ge.u32 	%p252, %r1, %r390;
	@%p252 bra 	$L__BB0_310;
	shl.b32 	%r913, %r390, 2;
	shl.b32 	%r914, %r1, 2;
	add.s32 	%r916, %r858, %r914;
	add.s32 	%r917, %r916, 376;
	add.s32 	%r918, %r917, %r913;
	ld.shared.f32 	%f1243, [%r918];
	ld.shared.f32 	%f1244, [%r916+376];
	add.f32 	%f1245, %f1243, %f1244;
	st.shared.f32 	[%r916+376], %f1245;
$L__BB0_310:
	bar.sync 	0;
	setp.gt.u32 	%p253, %r1062, 3;
	mov.u32 	%r1062, %r390;
	@%p253 bra 	$L__BB0_308;
	ld.shared.u32 	%r1062, [shared_memory_base+136];
$L__BB0_312:
	ld.shared.f32 	%f1246, [shared_memory_base+376];
	ld.shared.u64 	%rd592, [shared_memory_base+128];
	mul.wide.s32 	%rd593, %r1062, 4;
	add.s64 	%rd594, %rd592, %rd593;
	ld.f32 	%f1247, [%rd594];
	add.f32 	%f1248, %f1246, %f1247;
	ld.shared.u64 	%rd595, [shared_memory_base];
	add.s64 	%rd597, %rd595, %rd388;
	ld.f32 	%f1249, [%rd597];
	shl.b32 	%r919, %r1012, 2;
	add.s32 	%r920, %r17, %r919;
	ld.shared.f32 	%f1250, [%r920];
	mul.f32 	%f1251, %f1249, %f1250;
	add.f32 	%f1252, %f1248, 0f3F800000;
	fma.rn.f32 	%f1380, %f1252, %f1251, %f1380;
	ld.shared.u32 	%r1063, [shared_memory_base+32];
$L__BB0_313:
	add.s32 	%r1012, %r1012, 1;
	setp.lt.s32 	%p254, %r1012, %r1063;
	@%p254 bra 	$L__BB0_192;
$L__BB0_314:
	ld.param.u32 	%r936, [_Z4EvalPfPK4LDIFPci_param_3];
	mad.lo.s32 	%r932, %r14, %r936, %r13;
	mad.lo.s32 	%r409, %r932, %r936, %r12;
	mov.u32 	%r933, %ctaid.x;
	setp.eq.s32 	%p264, %r409, %r933;
	@%p264 bra 	$L__BB0_316;
	mov.u64 	%rd603, $str$2;
	cvta.global.u64 	%rd604, %rd603;
	mov.u64 	%rd605, $str$1;
	cvta.global.u64 	%rd606, %rd605;
	mov.u64 	%rd607, __unnamed_2;
	cvta.global.u64 	%rd608, %rd607;
	{ // callseq 3, 0
	.param .b64 param0;
	st.param.b64 	[param0], %rd604;
	.param .b64 param1;
	st.param.b64 	[param1], %rd606;
	.param .b32 param2;
	st.param.b32 	[param2], 967;
	.param .b64 param3;
	st.param.b64 	[param3], %rd608;
	.param .b64 param4;
	st.param.b64 	[param4], 1;
	call.uni 
	__assertfail, 
	(
	param0, 
	param1, 
	param2, 
	param3, 
	param4
	);
	} // callseq 3
$L__BB0_316:
	setp.ne.s32 	%p265, %r1, 0;
	@%p265 bra 	$L__BB0_318;
	ld.param.u64 	%rd612, [_Z4EvalPfPK4LDIFPci_param_0];
	cvta.to.global.u64 	%rd609, %rd612;
	mul.wide.s32 	%rd610, %r409, 4;
	add.s64 	%rd611, %rd609, %rd610;
	st.global.f32 	[%rd611], %f1380;
$L__BB0_318:
	bar.sync 	0;
$L__BB0_319:
	ret;

}


// ===== COMPILED SASS (sm_100) =====

	.target	sm_100

	.elftype	@"ET_EXEC"


//--------------------- .note.nv.tkinfo           --------------------------
	.section	.note.nv.tkinfo,"",@"SHT_NOTE"
	.sectionflags	@"SHF_NOTE_NV_TKINFO"
	.tkinfo
        /*0018*/ 	.word	0x00000002
        /*0030*/ 	.string	""
        /*0030*/ 	.string	"ptxas"
        /*0030*/ 	.string	"Cuda compilation tools, release 13.0, V13.0.88"
        /*0030*/ 	.string	"Build cuda_13.0.r13.0/compiler.36424714_0"
        /*0030*/ 	.string	"-arch sm_100 -m 64 "



//--------------------- .note.nv.cuinfo           --------------------------
	.section	.note.nv.cuinfo,"",@"SHT_NOTE"
	.sectionflags	@"SHF_NOTE_NV_CUINFO"
        /*0018*/ 	.short	0x0002
        /*001a*/ 	.short	0x0064
        /*001c*/ 	.short	0x0082
	.zero		2


//--------------------- .nv.info                  --------------------------
	.section	.nv.info,"",@"SHT_CUDA_INFO"
	.align	4


	//----- nvinfo : EIATTR_REGCOUNT
	.align		4
        /*0000*/ 	.byte	0x04, 0x2f
        /*0002*/ 	.short	(.L_8 - .L_7)
	.align		4
.L_7:
        /*0004*/ 	.word	index@(_Z4EvalPfPK4LDIFPci)
        /*0008*/ 	.word	0x0000002e


	//----- nvinfo : EIATTR_FRAME_SIZE
	.align		4
.L_8:
        /*000c*/ 	.byte	0x04, 0x11
        /*000e*/ 	.short	(.L_10 - .L_9)
	.align		4
.L_9:
        /*0010*/ 	.word	index@($__internal_2_$__cuda_sm3x_div_rn_noftz_f32_slowpath)
        /*0014*/ 	.word	0x00000038


	//----- nvinfo : EIATTR_FRAME_SIZE
	.align		4
.L_10:
        /*0018*/ 	.byte	0x04, 0x11
        /*001a*/ 	.short	(.L_12 - .L_11)
	.align		4
.L_11:
        /*001c*/ 	.word	index@($__internal_1_$__cuda_sm20_sqrt_rn_f32_slowpath)
        /*0020*/ 	.word	0x00000038


	//----- nvinfo : EIATTR_FRAME_SIZE
	.align		4
.L_12:
        /*0024*/ 	.byte	0x04, 0x11
        /*0026*/ 	.short	(.L_14 - .L_13)
	.align		4
.L_13:
        /*0028*/ 	.word	index@($__internal_0_$__cuda_sm20_rcp_rn_f32_slowpath)
        /*002c*/ 	.word	0x00000038


	//----- nvinfo : EIATTR_FRAME_SIZE
	.align		4
.L_14:
        /*0030*/ 	.byte	0x04, 0x11
        /*0032*/ 	.short	(.L_16 - .L_15)
	.align		4
.L_15:
        /*0034*/ 	.word	index@(_Z4EvalPfPK4LDIFPci)
        /*0038*/ 	.word	0x00000038


	//----- nvinfo : EIATTR_MIN_STACK_SIZE
	.align		4
.L_16:
        /*003c*/ 	.byte	0x04, 0x12
        /*003e*/ 	.short	(.L_18 - .L_17)
	.align		4
.L_17:
        /*0040*/ 	.word	index@(_Z4EvalPfPK4LDIFPci)
        /*0044*/ 	.word	0x00000038
.L_18:


//--------------------- .nv.compat                --------------------------
	.section	.nv.compat,"",@"SHT_CUDA_COMPAT_INFO"
	.align	4
        /*0000*/ 	.byte	0x02, 0x09, 0x00, 0x00, 0x02, 0x02, 0x01, 0x00, 0x02, 0x05, 0x05, 0x00, 0x03, 0x07, 0x01, 0x01
        /*0010*/ 	.byte	0x02, 0x03, 0x00, 0x00, 0x02, 0x06, 0x01, 0x00, 0x04, 0x0b, 0x08, 0x00, 0x01, 0x00, 0x00, 0x00
        /*0020*/ 	.byte	0x00, 0x00, 0x00, 0x00


//--------------------- .nv.info._Z4EvalPfPK4LDIFPci --------------------------
	.section	.nv.info._Z4EvalPfPK4LDIFPci,"",@"SHT_CUDA_INFO"
	.sectionflags	@""
	.align	4


	//----- nvinfo : EIATTR_CUDA_API_VERSION
	.align		4
        /*0000*/ 	.byte	0x04, 0x37
        /*0002*/ 	.short	(.L_20 - .L_19)
.L_19:
        /*0004*/ 	.word	0x00000082


	//----- nvinfo : EIATTR_KPARAM_INFO
	.align		4
.L_20:
        /*0008*/ 	.byte	0x04, 0x17
        /*000a*/ 	.short	(.L_22 - .L_21)
.L_21:
        /*000c*/ 	.word	0x00000000
        /*0010*/ 	.short	0x0003
        /*0012*/ 	.short	0x0018
        /*0014*/ 	.byte	0x00, 0xf0, 0x11, 0x00


	//----- nvinfo : EIATTR_KPARAM_INFO
	.align		4
.L_22:
        /*0018*/ 	.byte	0x04, 0x17
        /*001a*/ 	.short	(.L_24 - .L_23)
.L_23:
        /*001c*/ 	.word	0x00000000
        /*0020*/ 	.short	0x0002
        /*0022*/ 	.short	0x0010
        /*0024*/ 	.byte	0x00, 0xf5, 0x21, 0x00


	//----- nvinfo : EIATTR_KPARAM_INFO
	.align		4
.L_24:
        /*0028*/ 	.byte	0x04, 0x17
        /*002a*/ 	.short	(.L_26 - .L_25)
.L_25:
        /*002c*/ 	.word	0x00000000
        /*0030*/ 	.short	0x0001
        /*0032*/ 	.short	0x0008
        /*0034*/ 	.byte	0x00, 0xf5, 0x21, 0x00


	//----- nvinfo : EIATTR_KPARAM_INFO
	.align		4
.L_26:
        /*0038*/ 	.byte	0x04, 0x17
        /*003a*/ 	.short	(.L_28 - .L_27)
.L_27:
        /*003c*/ 	.word	0x00000000
        /*0040*/ 	.short	0x0000
        /*0042*/ 	.short	0x0000
        /*0044*/ 	.byte	0x00, 0xf5, 0x21, 0x00


	//----- nvinfo : EIATTR_SPARSE_MMA_MASK
	.align		4
.L_28:
        /*0048*/ 	.byte	0x03, 0x50
        /*004a*/ 	.short	0x0000


	//----- nvinfo : EIATTR_MAXREG_COUNT
	.align		4
        /*004c*/ 	.byte	0x03, 0x1b
        /*004e*/ 	.short	0x00ff


	//----- nvinfo : EIATTR_NUM_BARRIERS
	.align		4
        /*0050*/ 	.byte	0x02, 0x4c
        /*0052*/ 	.byte	0x01
	.zero		1


	//----- nvinfo : EIATTR_EXTERNS
	.align		4
        /*0054*/ 	.byte	0x04, 0x0f
        /*0056*/ 	.short	(.L_30 - .L_29)


	//   ....[0]....
	.align		4
.L_29:
        /*0058*/ 	.word	index@(__assertfail)


	//----- nvinfo : EIATTR_MERCURY_ISA_VERSION
	.align		4
.L_30:
        /*005c*/ 	.byte	0x03, 0x5f
        /*005e*/ 	.short	0x0101


	//----- nvinfo : EIATTR_VRC_CTA_INIT_COUNT
	.align		4
        /*0060*/ 	.byte	0x02, 0x4a
	.zero		1
	.zero		1


	//----- nvinfo : EIATTR_SYSCALL_OFFSETS
	.align		4
        /*0064*/ 	.byte	0x04, 0x46
        /*0066*/ 	.short	(.L_32 - .L_31)


	//   ....[0]....
.L_31:
        /*0068*/ 	.word	0x00000a60


	//   ....[1]....
        /*006c*/ 	.word	0x00004a10


	//   ....[2]....
        /*0070*/ 	.word	0x0000b2f0


	//   ....[3]....
        /*0074*/ 	.word	0x0000e380


	//----- nvinfo : EIATTR_EXIT_INSTR_OFFSETS
	.align		4
.L_32:
        /*0078*/ 	.byte	0x04, 0x1c
        /*007a*/ 	.short	(.L_34 - .L_33)


	//   ....[0]....
.L_33:
        /*007c*/ 	.word	0x00000a70


	//   ....[1]....
        /*0080*/ 	.word	0x0000e3f0


	//----- nvinfo : EIATTR_CRS_STACK_SIZE
	.align		4
.L_34:
        /*0084*/ 	.byte	0x04, 0x1e
        /*0086*/ 	.short	(.L_36 - .L_35)
.L_35:
        /*0088*/ 	.word	0x00000000


	//----- nvinfo : EIATTR_CBANK_PARAM_SIZE
	.align		4
.L_36:
        /*008c*/ 	.byte	0x03, 0x19
        /*008e*/ 	.short	0x001c


	//----- nvinfo : EIATTR_PARAM_CBANK
	.align		4
        /*0090*/ 	.byte	0x04, 0x0a
        /*0092*/ 	.short	(.L_38 - .L_37)
	.align		4
.L_37:
        /*0094*/ 	.word	index@(.nv.constant0._Z4EvalPfPK4LDIFPci)
        /*0098*/ 	.short	0x0380
        /*009a*/ 	.short	0x001c


	//----- nvinfo : EIATTR_SW_WAR
	.align		4
.L_38:
        /*009c*/ 	.byte	0x04, 0x36
        /*009e*/ 	.short	(.L_40 - .L_39)
.L_39:
        /*00a0*/ 	.word	0x00000008
.L_40:


//--------------------- .nv.callgraph             --------------------------
	.section	.nv.callgraph,"",@"SHT_CUDA_CALLGRAPH"
	.align	4
	.sectionentsize	8
	.align		4
        /*0000*/ 	.word	0x00000000
	.align		4
        /*0004*/ 	.word	0xffffffff
	.align		4
        /*0008*/ 	.word	index@(_Z4EvalPfPK4LDIFPci)
	.align		4
        /*000c*/ 	.word	index@(__assertfail)
	.align		4
        /*0010*/ 	.word	0x00000000
	.align		4
        /*0014*/ 	.word	0xfffffffe
	.align		4
        /*0018*/ 	.word	0x00000000
	.align		4
        /*001c*/ 	.word	0xfffffffd
	.align		4
        /*0020*/ 	.word	0x00000000
	.align		4
        /*0024*/ 	.word	0xfffffffc


//--------------------- .nv.constant4             --------------------------
	.section	.nv.constant4,"a",@progbits
	.align	8
	.align		8
.nv.constant4:
        /*0000*/ 	.dword	__assertfail
	.align		8
        /*0008*/ 	.dword	__unnamed_1
	.align		8
        /*0010*/ 	.dword	__unnamed_2
	.align		8
        /*0018*/ 	.dword	$str
	.align		8
        /*0020*/ 	.dword	$str$1
	.align		8
        /*0028*/ 	.dword	$str$2
	.align		8
        /*0030*/ 	.dword	$str$3
	.align		8
        /*0038*/ 	.dword	__cudart_i2opi_f


//--------------------- .text._Z4EvalPfPK4LDIFPci --------------------------
	.section	.text._Z4EvalPfPK4LDIFPci,"ax",@progbits
	.align	128
        .global         _Z4EvalPfPK4LDIFPci
        .type           _Z4EvalPfPK4LDIFPci,@function
        .size           _Z4EvalPfPK4LDIFPci,(.L_x_272 - _Z4EvalPfPK4LDIFPci)
        .other          _Z4EvalPfPK4LDIFPci,@"STO_CUDA_ENTRY STV_DEFAULT"
_Z4EvalPfPK4LDIFPci:
.text._Z4EvalPfPK4LDIFPci:
[----:B------:R-:W0:Y:S01]  /*0000*/  LDC R1, c[0x0][0x37c] ;  /* 0x0000df00ff017b82 */ /* 0x000e220000000800 */
[----:B------:R-:W1:Y:S01]  /*0010*/  S2R R16, SR_TID.X ;  /* 0x0000000000107919 */ /* 0x000e620000002100 */
[----:B0-----:R-:W-:Y:S01]  /*0020*/  IADD3 R1, PT, PT, R1, -0x38, RZ ;  /* 0xffffffc801017810 */ /* 0x001fe20007ffe0ff */
[----:B------:R-:W0:Y:S01]  /*0030*/  LDCU.64 UR36, c[0x0][0x358] ;  /* 0x00006b00ff2477ac */ /* 0x000e220008000a00 */
[----:B------:R-:W-:Y:S02]  /*0040*/  BSSY.RECONVERGENT B0, `(.L_x_0) ;  /* 0x0000050000007945 */ /* 0x000fe40003800200 */
[C---:B------:R-:W-:Y:S02]  /*0050*/  R2UR UR43, R1.reuse ;  /* 0x00000000012b72ca */ /* 0x040fe400000e0000 */
[----:B------:R-:W-:Y:S02]  /*0060*/  R2UR UR44, R1 ;  /* 0x00000000012c72ca */ /* 0x000fe400000e0000 */
[----:B-1----:R-:W-:-:S13]  /*0070*/  ISETP.GT.U32.AND P0, PT, R16, 0x5d, PT ;  /* 0x0000005d1000780c */ /* 0x002fda0003f04070 */
[----:B0-----:R-:W-:Y:S05]  /*0080*/  @P0 BRA `(.L_x_1) ;  /* 0x00000004002c0947 */ /* 0x001fea0003800000 */
[----:B------:R-:W0:Y:S01]  /*0090*/  LDC R12, c[0x0][0x360] ;  /* 0x0000d800ff0c7b82 */ /* 0x000e220000000800 */
[----:B------:R-:W-:Y:S01]  /*00a0*/  BSSY.RECONVERGENT B1, `(.L_x_2) ;  /* 0x000002e000017945 */ /* 0x000fe20003800200 */
[----:B------:R-:W-:Y:S01]  /*00b0*/  MOV R13, R16 ;  /* 0x00000010000d7202 */ /* 0x000fe20000000f00 */
[----:B0-----:R-:W0:Y:S01]  /*00c0*/  I2F.U32.RP R6, R12 ;  /* 0x0000000c00067306 */ /* 0x001e220000209000 */
[----:B------:R-:W-:Y:S01]  /*00d0*/  IMAD.IADD R0, R16, 0x1, R12 ;  /* 0x0000000110007824 */ /* 0x000fe200078e020c */
[----:B------:R-:W-:-:S04]  /*00e0*/  ISETP.NE.U32.AND P2, PT, R12, RZ, PT ;  /* 0x000000ff0c00720c */ /* 0x000fc80003f45070 */
[C---:B------:R-:W-:Y:S02]  /*00f0*/  ISETP.GE.U32.AND P0, PT, R0.reuse, 0x5e, PT ;  /* 0x0000005e0000780c */ /* 0x040fe40003f06070 */
[----:B------:R-:W-:Y:S02]  /*0100*/  VIMNMX.U32 R5, PT, PT, R0, 0x5e, !PT ;  /* 0x0000005e00057848 */ /* 0x000fe40007fe0000 */
[----:B------:R-:W-:-:S04]  /*0110*/  SEL R4, RZ, 0x1, P0 ;  /* 0x00000001ff047807 */ /* 0x000fc80000000000 */
[----:B------:R-:W-:Y:S01]  /*0120*/  IADD3 R5, PT, PT, R5, -R0, -R4 ;  /* 0x8000000005057210 */ /* 0x000fe20007ffe804 */
[----:B0-----:R-:W0:Y:S02]  /*0130*/  MUFU.RCP R6, R6 ;  /* 0x0000000600067308 */ /* 0x001e240000001000 */
[----:B0-----:R-:W-:-:S06]  /*0140*/  VIADD R2, R6, 0xffffffe ;  /* 0x0ffffffe06027836 */ /* 0x001fcc0000000000 */
[----:B------:R0:W1:Y:S02]  /*0150*/  F2I.FTZ.U32.TRUNC.NTZ R3, R2 ;  /* 0x0000000200037305 */ /* 0x000064000021f000 */
[----:B0-----:R-:W-:Y:S01]  /*0160*/  HFMA2 R2, -RZ, RZ, 0, 0 ;  /* 0x00000000ff027431 */ /* 0x001fe200000001ff */
[----:B-1----:R-:W-:-:S05]  /*0170*/  IADD3 R7, PT, PT, RZ, -R3, RZ ;  /* 0x80000003ff077210 */ /* 0x002fca0007ffe0ff */
[----:B------:R-:W-:-:S04]  /*0180*/  IMAD R7, R7, R12, RZ ;  /* 0x0000000c07077224 */ /* 0x000fc800078e02ff */
[----:B------:R-:W-:-:S06]  /*0190*/  IMAD.HI.U32 R6, R3, R7, R2 ;  /* 0x0000000703067227 */ /* 0x000fcc00078e0002 */
[----:B------:R-:W-:-:S04]  /*01a0*/  IMAD.HI.U32 R3, R6, R5, RZ ;  /* 0x0000000506037227 */ /* 0x000fc800078e00ff */
[----:B------:R-:W-:-:S04]  /*01b0*/  IMAD.MOV R0, RZ, RZ, -R3 ;  /* 0x000000ffff007224 */ /* 0x000fc800078e0a03 */
[----:B------:R-:W-:-:S05]  /*01c0*/  IMAD R5, R12, R0, R5 ;  /* 0x000000000c057224 */ /* 0x000fca00078e0205 */
[----:B------:R-:W-:-:S13]  /*01d0*/  ISETP.GE.U32.AND P0, PT, R5, R12, PT ;  /* 0x0000000c0500720c */ /* 0x000fda0003f06070 */
[----:B------:R-:W-:Y:S01]  /*01e0*/  @P0 IADD3 R5, PT, PT, R5, -R12, RZ ;  /* 0x8000000c05050210 */ /* 0x000fe20007ffe0ff */
[----:B------:R-:W-:-:S03]  /*01f0*/  @P0 VIADD R3, R3, 0x1 ;  /* 0x0000000103030836 */ /* 0x000fc60000000000 */
[----:B------:R-:W-:-:S13]  /*0200*/  ISETP.GE.U32.AND P1, PT, R5, R12, PT ;  /* 0x0000000c0500720c */ /* 0x000fda0003f26070 */
[----:B------:R-:W-:Y:S02]  /*0210*/  @P1 IADD3 R3, PT, PT, R3, 0x1, RZ ;  /* 0x0000000103031810 */ /* 0x000fe40007ffe0ff */
[----:B------:R-:W-:-:S05]  /*0220*/  @!P2 LOP3.LUT R3, RZ, R12, RZ, 0x33, !PT ;  /* 0x0000000cff03a212 */ /* 0x000fca00078e33ff */
[----:B------:R-:W-:-:S05]  /*0230*/  IMAD.IADD R3, R4, 0x1, R3 ;  /* 0x0000000104037824 */ /* 0x000fca00078e0203 */
[C---:B------:R-:W-:Y:S02]  /*0240*/  LOP3.LUT R0, R3.reuse, 0x3, RZ, 0xc0, !PT ;  /* 0x0000000303007812 */ /* 0x040fe400078ec0ff */
[----:B------:R-:W-:Y:S02]  /*0250*/  ISETP.GE.U32.AND P1, PT, R3, 0x3, PT ;  /* 0x000000030300780c */ /* 0x000fe40003f26070 */
[----:B------:R-:W-:-:S13]  /*0260*/  ISETP.NE.AND P0, PT, R0, 0x3, PT ;  /* 0x000000030000780c */ /* 0x000fda0003f05270 */
[----:B------:R-:W-:Y:S05]  /*0270*/  @!P0 BRA `(.L_x_3) ;  /* 0x0000000000408947 */ /* 0x000fea0003800000 */
[----:B------:R-:W0:Y:S01]  /*0280*/  S2R R7, SR_CgaCtaId ;  /* 0x0000000000077919 */ /* 0x000e220000008800 */
[----:B------:R-:W1:Y:S01]  /*0290*/  LDC.64 R4, c[0x0][0x388] ;  /* 0x0000e200ff047b82 */ /* 0x000e620000000a00 */
[----:B------:R-:W-:Y:S01]  /*02a0*/  MOV R0, 0x400 ;  /* 0x0000040000007802 */ /* 0x000fe20000000f00 */
[----:B------:R-:W-:Y:S02]  /*02b0*/  VIADD R3, R3, 0x1 ;  /* 0x0000000103037836 */ /* 0x000fe40000000000 */
[----:B------:R-:W-:Y:S01]  /*02c0*/  IMAD.MOV.U32 R13, RZ, RZ, R16 ;  /* 0x000000ffff0d7224 */ /* 0x000fe200078e0010 */
[----:B0-----:R-:W-:Y:S02]  /*02d0*/  LEA R6, R7, R0, 0x18 ;  /* 0x0000000007067211 */ /* 0x001fe400078ec0ff */
[----:B------:R-:W-:Y:S02]  /*02e0*/  MOV R7, RZ ;  /* 0x000000ff00077202 */ /* 0x000fe40000000f00 */
[----:B------:R-:W-:-:S07]  /*02f0*/  LOP3.LUT R0, R3, 0x3, RZ, 0xc0, !PT ;  /* 0x0000000303007812 */ /* 0x000fce00078ec0ff */
.L_x_4:
[----:B01----:R-:W-:-:S06]  /*0300*/  IMAD.WIDE.U32 R2, R13, 0x4, R4 ;  /* 0x000000040d027825 */ /* 0x003fcc00078e0004 */
[----:B------:R-:W2:Y:S01]  /*0310*/  LDG.E R2, desc[UR36][R2.64] ;  /* 0x0000002402027981 */ /* 0x000ea2000c1e1900 */
[----:B------:R-:W-:Y:S01]  /*0320*/  LEA R9, R13, R6, 0x2 ;  /* 0x000000060d097211 */ /* 0x000fe200078e10ff */
[----:B------:R-:W-:Y:S01]  /*0330*/  VIADD R7, R7, 0x1 ;  /* 0x0000000107077836 */ /* 0x000fe20000000000 */
[----:B------:R-:W-:-:S04]  /*0340*/  IADD3 R13, PT, PT, R12, R13, RZ ;  /* 0x0000000d0c0d7210 */ /* 0x000fc80007ffe0ff */
[----:B------:R-:W-:Y:S01]  /*0350*/  ISETP.NE.AND P0, PT, R7, R0, PT ;  /* 0x000000000700720c */ /* 0x000fe20003f05270 */
[----:B--2---:R0:W-:-:S12]  /*0360*/  STS [R9], R2 ;  /* 0x0000000209007388 */ /* 0x0041d80000000800 */
[----:B------:R-:W-:Y:S05]  /*0370*/  @P0 BRA `(.L_x_4) ;  /* 0xfffffffc00e00947 */ /* 0x000fea000383ffff */
.L_x_3:
[----:B------:R-:W-:Y:S05]  /*0380*/  BSYNC.RECONVERGENT B1 ;  /* 0x0000000000017941 */ /* 0x000fea0003800200 */
.L_x_2:
[----:B------:R-:W-:Y:S05]  /*0390*/  @!P1 BRA `(.L_x_1) ;  /* 0x0000000000689947 */ /* 0x000fea0003800000 */
[----:B------:R-:W1:Y:S01]  /*03a0*/  S2R R3, SR_CgaCtaId ;  /* 0x0000000000037919 */ /* 0x000e620000008800 */
[----:B0-----:R-:W0:Y:S01]  /*03b0*/  LDC.64 R8, c[0x0][0x388] ;  /* 0x0000e200ff087b82 */ /* 0x001e220000000a00 */
[----:B------:R-:W-:-:S04]  /*03c0*/  MOV R0, 0x400 ;  /* 0x0000040000007802 */ /* 0x000fc80000000f00 */
[----:B-1----:R-:W-:-:S07]  /*03d0*/  LEA R0, R3, R0, 0x18 ;  /* 0x0000000003007211 */ /* 0x002fce00078ec0ff */
.L_x_5:
[----:B------:R-:W-:Y:S02]  /*03e0*/  IMAD.IADD R3, R12, 0x1, R13 ;  /* 0x000000010c037824 */ /* 0x000fe400078e020d */
[----:B01----:R-:W-:-:S03]  /*03f0*/  IMAD.WIDE.U32 R10, R13, 0x4, R8 ;  /* 0x000000040d0a7825 */ /* 0x003fc600078e0008 */
[C---:B------:R-:W-:Y:S01]  /*0400*/  IADD3 R5, PT, PT, R3.reuse, R12, RZ ;  /* 0x0000000c03057210 */ /* 0x040fe20007ffe0ff */
[----:B------:R-:W-:Y:S02]  /*0410*/  IMAD.WIDE.U32 R2, R3, 0x4, R8 ;  /* 0x0000000403027825 */ /* 0x000fe400078e0008 */
[----:B------:R-:W2:Y:S02]  /*0420*/  LDG.E R10, desc[UR36][R10.64] ;  /* 0x000000240a0a7981 */ /* 0x000ea4000c1e1900 */
[C---:B------:R-:W-:Y:S02]  /*0430*/  IMAD.IADD R19, R5.reuse, 0x1, R12 ;  /* 0x0000000105137824 */ /* 0x040fe400078e020c */
[--C-:B------:R-:W-:Y:S01]  /*0440*/  IMAD.WIDE.U32 R4, R5, 0x4, R8.reuse ;  /* 0x0000000405047825 */ /* 0x100fe200078e0008 */
[----:B------:R-:W3:Y:S03]  /*0450*/  LDG.E R2, desc[UR36][R2.64] ;  /* 0x0000002402027981 */ /* 0x000ee6000c1e1900 */
[----:B------:R-:W-:-:S02]  /*0460*/  IMAD.WIDE.U32 R6, R19, 0x4, R8 ;  /* 0x0000000413067825 */ /* 0x000fc400078e0008 */
[----:B------:R-:W4:Y:S04]  /*0470*/  LDG.E R4, desc[UR36][R4.64] ;  /* 0x0000002404047981 */ /* 0x000f28000c1e1900 */
[----:B------:R-:W5:Y:S01]  /*0480*/  LDG.E R6, desc[UR36][R6.64] ;  /* 0x0000002406067981 */ /* 0x000f62000c1e1900 */
[----:B------:R-:W-:-:S05]  /*0490*/  LEA R23, R13, R0, 0x2 ;  /* 0x000000000d177211 */ /* 0x000fca00078e10ff */
[----:B------:R-:W-:-:S05]  /*04a0*/  IMAD R15, R12, 0x4, R23 ;  /* 0x000000040c0f7824 */ /* 0x000fca00078e0217 */
[----:B------:R-:W-:-:S05]  /*04b0*/  LEA R17, R12, R15, 0x2 ;  /* 0x0000000f0c117211 */ /* 0x000fca00078e10ff */
[----:B------:R-:W-:Y:S01]  /*04c0*/  IMAD R21, R12, 0x4, R17 ;  /* 0x000000040c157824 */ /* 0x000fe200078e0211 */
[----:B------:R-:W-:-:S04]  /*04d0*/  IADD3 R13, PT, PT, R19, R12, RZ ;  /* 0x0000000c130d7210 */ /* 0x000fc80007ffe0ff */
[----:B------:R-:W-:Y:S01]  /*04e0*/  ISETP.GE.U32.AND P0, PT, R13, 0x5e, PT ;  /* 0x0000005e0d00780c */ /* 0x000fe20003f06070 */
[----:B--2---:R1:W-:Y:S04]  /*04f0*/  STS [R23], R10 ;  /* 0x0000000a17007388 */ /* 0x0043e80000000800 */
[----:B---3--:R1:W-:Y:S04]  /*0500*/  STS [R15], R2 ;  /* 0x000000020f007388 */ /* 0x0083e80000000800 */
[----:B----4-:R1:W-:Y:S04]  /*0510*/  STS [R17], R4 ;  /* 0x0000000411007388 */ /* 0x0103e80000000800 */
[----:B-----5:R1:W-:Y:S01]  /*0520*/  STS [R21], R6 ;  /* 0x0000000615007388 */ /* 0x0203e20000000800 */
[----:B------:R-:W-:Y:S05]  /*0530*/  @!P0 BRA `(.L_x_5) ;  /* 0xfffffffc00a88947 */ /* 0x000fea000383ffff */
.L_x_1:
[----:B------:R-:W-:Y:S05]  /*0540*/  BSYNC.RECONVERGENT B0 ;  /* 0x0000000000007941 */ /* 0x000fea0003800200 */
.L_x_0:
[----:B------:R-:W2:Y:S01]  /*0550*/  LDCU UR13, c[0x0][0x398] ;  /* 0x00007300ff0d77ac */ /* 0x000ea20008000800 */
[----:B------:R-:W3:Y:S01]  /*0560*/  S2UR UR12, SR_CTAID.X ;  /* 0x00000000000c79c3 */ /* 0x000ee20000002500 */
[----:B------:R-:W-:Y:S01]  /*0570*/  UMOV UR6, URZ ;  /* 0x000000ff00067c82 */ /* 0x000fe20008000000 */
[----:B--2---:R-:W-:Y:S02]  /*0580*/  UIMAD UR10, UR13, UR13, URZ ;  /* 0x0000000d0d0a72a4 */ /* 0x004fe4000f8e02ff */
[----:B------:R-:W2:Y:S01]  /*0590*/  I2F.U32.RP R0, UR13 ;  /* 0x0000000d00007d06 */ /* 0x000ea20008209000 */
[----:B------:R-:W-:Y:S02]  /*05a0*/  ULOP3.LUT UR40, URZ, UR13, URZ, 0x33, !UPT ;  /* 0x0000000dff287292 */ /* 0x000fe4000f8e33ff */
[----:B------:R-:W-:Y:S02]  /*05b0*/  UIADD3 UR4, UPT, UPT, URZ, -UR10, URZ ;  /* 0x8000000aff047290 */ /* 0x000fe4000fffe0ff */
[----:B------:R-:W-:-:S02]  /*05c0*/  UISETP.NE.U32.AND UP5, UPT, UR10, URZ, UPT ;  /* 0x000000ff0a00728c */ /* 0x000fc4000bfa5070 */
[----:B------:R-:W-:Y:S01]  /*05d0*/  UISETP.NE.U32.AND UP0, UPT, UR13, URZ, UPT ;  /* 0x000000ff0d00728c */ /* 0x000fe2000bf05070 */
[----:B------:R-:W4:Y:S08]  /*05e0*/  I2F.U32.RP R3, UR10 ;  /* 0x0000000a00037d06 */ /* 0x000f300008209000 */
[----:B--2---:R-:W0:Y:S08]  /*05f0*/  MUFU.RCP R0, R0 ;  /* 0x0000000000007308 */ /* 0x004e300000001000 */
[----:B----4-:R-:W2:Y:S01]  /*0600*/  MUFU.RCP R3, R3 ;  /* 0x0000000300037308 */ /* 0x010ea20000001000 */
[----:B01----:R-:W-:-:S07]  /*0610*/  VIADD R2, R0, 0xffffffe ;  /* 0x0ffffffe00027836 */ /* 0x003fce0000000000 */
[----:B------:R-:W0:Y:S01]  /*0620*/  F2I.FTZ.U32.TRUNC.NTZ R2, R2 ;  /* 0x0000000200027305 */ /* 0x000e22000021f000 */
[----:B--2---:R-:W-:-:S07]  /*0630*/  IADD3 R4, PT, PT, R3, 0xffffffe, RZ ;  /* 0x0ffffffe03047810 */ /* 0x004fce0007ffe0ff */
[----:B------:R-:W1:Y:S01]  /*0640*/  F2I.FTZ.U32.TRUNC.NTZ R4, R4 ;  /* 0x0000000400047305 */ /* 0x000e62000021f000 */
[----:B0-----:R-:W-:Y:S02]  /*0650*/  R2UR UR5, R2 ;  /* 0x00000000020572ca */ /* 0x001fe400000e0000 */
[----:B-1----:R-:W-:-:S11]  /*0660*/  R2UR UR7, R4 ;  /* 0x00000000040772ca */ /* 0x002fd600000e0000 */
[----:B------:R-:W-:-:S04]  /*0670*/  UIADD3 UR8, UPT, UPT, URZ, -UR5, URZ ;  /* 0x80000005ff087290 */ /* 0x000fc8000fffe0ff */
[----:B------:R-:W-:Y:S02]  /*0680*/  UIMAD UR8, UR8, UR13, URZ ;  /* 0x0000000d080872a4 */ /* 0x000fe4000f8e02ff */
[----:B------:R-:W-:-:S04]  /*0690*/  UIMAD UR4, UR4, UR7, URZ ;  /* 0x00000007040472a4 */ /* 0x000fc8000f8e02ff */
[----:B------:R-:W-:-:S03]  /*06a0*/  UIMAD.WIDE.U32 UR6, UR7, UR4, UR6 ;  /* 0x00000004070672a5 */ /* 0x000fc6000f8e0006 */
[----:B------:R-:W-:Y:S01]  /*06b0*/  UMOV UR4, URZ ;  /* 0x000000ff00047c82 */ /* 0x000fe20008000000 */
[----:B---3--:R-:W-:Y:S02]  /*06c0*/  UIMAD.WIDE.U32 UR6, UR7, UR12, URZ ;  /* 0x0000000c070672a5 */ /* 0x008fe4000f8e00ff */
[----:B------:R-:W-:-:S05]  /*06d0*/  UIMAD.WIDE.U32 UR4, UR5, UR8, UR4 ;  /* 0x00000008050472a5 */ /* 0x000fca000f8e0004 */
[----:B------:R-:W-:Y:S02]  /*06e0*/  UMOV UR11, UR7 ;  /* 0x00000007000b7c82 */ /* 0x000fe40008000000 */
[----:B------:R-:W-:Y:S01]  /*06f0*/  UMOV UR8, UR5 ;  /* 0x0000000500087c82 */ /* 0x000fe20008000000 */
[----:B------:R-:W-:Y:S02]  /*0700*/  UIADD3 UR6, UPT, UPT, -UR11, URZ, URZ ;  /* 0x000000ff0b067290 */ /* 0x000fe4000fffe1ff */
[----:B------:R-:W-:Y:S02]  /*0710*/  UIMAD.WIDE.U32 UR4, UR8, UR12, URZ ;  /* 0x0000000c080472a5 */ /* 0x000fe4000f8e00ff */
[----:B------:R-:W-:Y:S02]  /*0720*/  UIMAD UR6, UR10, UR6, UR12 ;  /* 0x000000060a0672a4 */ /* 0x000fe4000f8e020c */
[----:B------:R-:W-:Y:S02]  /*0730*/  UIADD3 UR4, UPT, UPT, -UR5, URZ, URZ ;  /* 0x000000ff05047290 */ /* 0x000fe4000fffe1ff */
[----:B------:R-:W-:-:S02]  /*0740*/  UISETP.GE.U32.AND UP3, UPT, UR6, UR10, UPT ;  /* 0x0000000a0600728c */ /* 0x000fc4000bf66070 */
[----:B------:R-:W-:-:S04]  /*0750*/  UIMAD UR4, UR13, UR4, UR12 ;  /* 0x000000040d0472a4 */ /* 0x000fc8000f8e020c */
[----:B------:R-:W-:-:S05]  /*0760*/  UISETP.GE.U32.AND UP1, UPT, UR4, UR13, UPT ;  /* 0x0000000d0400728c */ /* 0x000fca000bf26070 */
[----:B------:R-:W-:Y:S02]  /*0770*/  @UP3 UIADD3 UR6, UPT, UPT, -UR10, UR6, URZ ;  /* 0x000000060a063290 */ /* 0x000fe4000fffe1ff */
[----:B------:R-:W-:Y:S02]  /*0780*/  @UP3 UIADD3 UR11, UPT, UPT, UR11, 0x1, URZ ;  /* 0x000000010b0b3890 */ /* 0x000fe4000fffe0ff */
[----:B------:R-:W-:Y:S02]  /*0790*/  UISETP.GE.U32.AND UP4, UPT, UR6, UR10, UPT ;  /* 0x0000000a0600728c */ /* 0x000fe4000bf86070 */
[----:B------:R-:W-:Y:S02]  /*07a0*/  @UP1 UIADD3 UR4, UPT, UPT, UR4, -UR13, URZ ;  /* 0x8000000d04041290 */ /* 0x000fe4000fffe0ff */
[----:B------:R-:W-:Y:S02]  /*07b0*/  @UP1 UIADD3 UR5, UPT, UPT, UR5, 0x1, URZ ;  /* 0x0000000105051890 */ /* 0x000fe4000fffe0ff */
[----:B------:R-:W-:-:S05]  /*07c0*/  UISETP.GE.U32.AND UP2, UPT, UR4, UR13, UPT ;  /* 0x0000000d0400728c */ /* 0x000fca000bf46070 */
[----:B------:R-:W-:Y:S02]  /*07d0*/  @UP4 UIADD3 UR11, UPT, UPT, UR11, 0x1, URZ ;  /* 0x000000010b0b4890 */ /* 0x000fe4000fffe0ff */
[----:B------:R-:W-:Y:S02]  /*07e0*/  @!UP5 ULOP3.LUT UR11, URZ, UR10, URZ, 0x33, !UPT ;  /* 0x0000000aff0bd292 */ /* 0x000fe4000f8e33ff */
[----:B------:R-:W-:Y:S02]  /*07f0*/  UIMAD UR10, UR10, UR13, URZ ;  /* 0x0000000d0a0a72a4 */ /* 0x000fe4000f8e02ff */
[----:B------:R-:W-:Y:S02]  /*0800*/  @UP2 UIADD3 UR5, UPT, UPT, UR5, 0x1, URZ ;  /* 0x0000000105052890 */ /* 0x000fe4000fffe0ff */
[----:B------:R-:W-:Y:S02]  /*0810*/  UIMAD.WIDE.U32 UR6, UR8, UR11, URZ ;  /* 0x0000000b080672a5 */ /* 0x000fe4000f8e00ff */
[----:B------:R-:W-:-:S02]  /*0820*/  USEL UR9, UR40, UR5, !UP0 ;  /* 0x0000000528097287 */ /* 0x000fc4000c000000 */
[----:B------:R-:W-:Y:S02]  /*0830*/  UIADD3 UR7, UPT, UPT, -UR7, URZ, URZ ;  /* 0x000000ff07077290 */ /* 0x000fe4000fffe1ff */
[----:B------:R-:W-:Y:S02]  /*0840*/  UIMAD.WIDE.U32 UR4, UR8, UR9, URZ ;  /* 0x00000009080472a5 */ /* 0x000fe4000f8e00ff */
[----:B------:R-:W-:Y:S02]  /*0850*/  UIMAD UR11, UR13, UR7, UR11 ;  /* 0x000000070d0b72a4 */ /* 0x000fe4000f8e020b */
[----:B------:R-:W-:Y:S02]  /*0860*/  UIADD3 UR5, UPT, UPT, -UR5, URZ, URZ ;  /* 0x000000ff05057290 */ /* 0x000fe4000fffe1ff */
[----:B------:R-:W-:Y:S02]  /*0870*/  UISETP.GE.U32.AND UP2, UPT, UR11, UR13, UPT ;  /* 0x0000000d0b00728c */ /* 0x000fe4000bf46070 */
[----:B------:R-:W-:-:S02]  /*0880*/  UIMAD UR4, UR13, UR5, UR9 ;  /* 0x000000050d0472a4 */ /* 0x000fc4000f8e0209 */
[----:B------:R-:W-:Y:S02]  /*0890*/  UIADD3 UR38, UPT, UPT, -UR9, URZ, URZ ;  /* 0x000000ff09267290 */ /* 0x000fe4000fffe1ff */
[----:B------:R-:W-:Y:S02]  /*08a0*/  UISETP.GE.U32.AND UP1, UPT, UR4, UR13, UPT ;  /* 0x0000000d0400728c */ /* 0x000fe4000bf26070 */
[----:B------:R-:W-:-:S03]  /*08b0*/  UIMAD UR38, UR13, UR38, UR12 ;  /* 0x000000260d2672a4 */ /* 0x000fc6000f8e020c */
[----:B------:R-:W-:-:S04]  /*08c0*/  @UP2 UIADD3 UR11, UPT, UPT, UR11, -UR13, URZ ;  /* 0x8000000d0b0b2290 */ /* 0x000fc8000fffe0ff */
[----:B------:R-:W-:Y:S02]  /*08d0*/  UISETP.GE.U32.AND UP2, UPT, UR11, UR13, UPT ;  /* 0x0000000d0b00728c */ /* 0x000fe4000bf46070 */
[----:B------:R-:W-:-:S04]  /*08e0*/  @UP1 UIADD3 UR4, UPT, UPT, UR4, -UR13, URZ ;  /* 0x8000000d04041290 */ /* 0x000fc8000fffe0ff */
[----:B------:R-:W-:-:S05]  /*08f0*/  UISETP.GE.U32.AND UP1, UPT, UR4, UR13, UPT ;  /* 0x0000000d0400728c */ /* 0x000fca000bf26070 */
[----:B------:R-:W-:-:S04]  /*0900*/  @UP2 UIADD3 UR11, UPT, UPT, UR11, -UR13, URZ ;  /* 0x8000000d0b0b2290 */ /* 0x000fc8000fffe0ff */
[----:B------:R-:W-:Y:S02]  /*0910*/  USEL UR39, UR40, UR11, !UP0 ;  /* 0x0000000b28277287 */ /* 0x000fe4000c000000 */
[----:B------:R-:W-:-:S04]  /*0920*/  @UP1 UIADD3 UR4, UPT, UPT, UR4, -UR13, URZ ;  /* 0x8000000d04041290 */ /* 0x000fc8000fffe0ff */
[----:B------:R-:W-:Y:S02]  /*0930*/  USEL UR40, UR40, UR4, !UP0 ;  /* 0x0000000428287287 */ /* 0x000fe4000c000000 */
[----:B------:R-:W-:Y:S01]  /*0940*/  UISETP.GE.U32.AND UP0, UPT, UR12, UR10, UPT ;  /* 0x0000000a0c00728c */ /* 0x000fe2000bf06070 */
[----:B------:R-:W-:Y:S08]  /*0950*/  BAR.SYNC.DEFER_BLOCKING 0x0 ;  /* 0x0000000000007b1d */ /* 0x000ff00000010000 */
[----:B------:R-:W-:Y:S05]  /*0960*/  BRA.U !UP0, `(.L_x_6) ;  /* 0x0000000108447547 */ /* 0x000fea000b800000 */
[----:B------:R-:W-:Y:S01]  /*0970*/  MOV R0, 0x0 ;  /* 0x0000000000007802 */ /* 0x000fe20000000f00 */
[----:B------:R-:W0:Y:S01]  /*0980*/  LDCU.64 UR4, c[0x4][0x18] ;  /* 0x01000300ff0477ac */ /* 0x000e220008000a00 */
[----:B------:R-:W-:Y:S02]  /*0990*/  HFMA2 R12, -RZ, RZ, 0, 5.9604644775390625e-08 ;  /* 0x00000001ff0c7431 */ /* 0x000fe400000001ff */
[----:B------:R-:W-:Y:S01]  /*09a0*/  IMAD.MOV.U32 R8, RZ, RZ, 0x3b3 ;  /* 0x000003b3ff087424 */ /* 0x000fe200078e00ff */
[----:B------:R1:W2:Y:S01]  /*09b0*/  LDC.64 R2, c[0x4][R0] ;  /* 0x0100000000027b82 */ /* 0x0002a20000000a00 */
[----:B------:R-:W3:Y:S01]  /*09c0*/  LDCU.64 UR6, c[0x4][0x20] ;  /* 0x01000400ff0677ac */ /* 0x000ee20008000a00 */
[----:B------:R-:W-:Y:S01]  /*09d0*/  IMAD.MOV.U32 R13, RZ, RZ, RZ ;  /* 0x000000ffff0d7224 */ /* 0x000fe200078e00ff */
[----:B------:R-:W4:Y:S01]  /*09e0*/  LDCU.64 UR8, c[0x4][0x10] ;  /* 0x01000200ff0877ac */ /* 0x000f220008000a00 */
[----:B0-----:R-:W-:Y:S01]  /*09f0*/  IMAD.U32 R4, RZ, RZ, UR4 ;  /* 0x00000004ff047e24 */ /* 0x001fe2000f8e00ff */
[----:B------:R-:W-:Y:S01]  /*0a00*/  MOV R5, UR5 ;  /* 0x0000000500057c02 */ /* 0x000fe20008000f00 */
[----:B---3--:R-:W-:Y:S01]  /*0a10*/  IMAD.U32 R6, RZ, RZ, UR6 ;  /* 0x00000006ff067e24 */ /* 0x008fe2000f8e00ff */
[----:B------:R-:W-:Y:S01]  /*0a20*/  MOV R7, UR7 ;  /* 0x0000000700077c02 */ /* 0x000fe20008000f00 */
[----:B----4-:R-:W-:Y:S01]  /*0a30*/  IMAD.U32 R10, RZ, RZ, UR8 ;  /* 0x00000008ff0a7e24 */ /* 0x010fe2000f8e00ff */
[----:B-1----:R-:W-:-:S07]  /*0a40*/  MOV R11, UR9 ;  /* 0x00000009000b7c02 */ /* 0x002fce0008000f00 */
[----:B------:R-:W-:-:S07]  /*0a50*/  LEPC R20, `(.L_x_7) ;  /* 0x000000001014794e */ /* 0x000fce0000000000 */
[----:B--2---:R-:W-:Y:S05]  /*0a60*/  CALL.ABS.NOINC R2 ;  /* 0x0000000002007343 */ /* 0x004fea0003c00000 */
.L_x_7:
[----:B------:R-:W-:Y:S05]  /*0a70*/  EXIT ;  /* 0x000000000000794d */ /* 0x000fea0003800000 */
.L_x_6:
[----:B------:R-:W-:Y:S01]  /*0a80*/  I2FP.F32.S32 R5, UR13 ;  /* 0x0000000d00057c45 */ /* 0x000fe20008201400 */
[----:B------:R-:W0:Y:S01]  /*0a90*/  I2F.F64 R2, UR13 ;  /* 0x0000000d00027d12 */ /* 0x000e220008201c00 */
[----:B------:R-:W-:-:S07]  /*0aa0*/  I2FP.F32.U32 R0, UR38 ;  /* 0x0000002600007c45 */ /* 0x000fce0008201000 */
[----:B------:R-:W1:Y:S01]  /*0ab0*/  MUFU.RCP R4, R5 ;  /* 0x0000000500047308 */ /* 0x000e620000001000 */
[----:B0-----:R-:W-:-:S07]  /*0ac0*/  DADD R2, R2, -0.5 ;  /* 0xbfe0000002027429 */ /* 0x001fce0000000000 */
[----:B------:R-:W0:Y:S01]  /*0ad0*/  FCHK P0, R0, R5 ;  /* 0x0000000500007302 */ /* 0x000e220000000000 */
[----:B-1----:R-:W-:-:S04]  /*0ae0*/  FFMA R7, -R5, R4, 1 ;  /* 0x3f80000005077423 */ /* 0x002fc80000000104 */
[----:B------:R-:W-:-:S03]  /*0af0*/  FFMA R7, R4, R7, R4 ;  /* 0x0000000704077223 */ /* 0x000fc60000000004 */
[----:B------:R1:W2:Y:S01]  /*0b00*/  F2F.F32.F64 R4, R2 ;  /* 0x0000000200047310 */ /* 0x0002a20000301000 */
[----:B------:R-:W-:-:S04]  /*0b10*/  FFMA R6, R0, R7, RZ ;  /* 0x0000000700067223 */ /* 0x000fc800000000ff */
[----:B------:R-:W-:-:S04]  /*0b20*/  FFMA R8, -R5, R6, R0 ;  /* 0x0000000605087223 */ /* 0x000fc80000000100 */
[----:B------:R-:W-:Y:S01]  /*0b30*/  FFMA R7, R7, R8, R6 ;  /* 0x0000000807077223 */ /* 0x000fe20000000006 */
[----:B01----:R-:W-:Y:S06]  /*0b40*/  @!P0 BRA `(.L_x_8) ;  /* 0x0000000000108947 */ /* 0x003fec0003800000 */
[----:B------:R-:W-:Y:S02]  /*0b50*/  MOV R3, R5 ;  /* 0x0000000500037202 */ /* 0x000fe40000000f00 */
[----:B------:R-:W-:-:S07]  /*0b60*/  MOV R2, 0xb80 ;  /* 0x00000b8000027802 */ /* 0x000fce0000000f00 */
[----:B--2---:R-:W-:Y:S05]  /*0b70*/  CALL.REL.NOINC `($__internal_2_$__cuda_sm3x_div_rn_noftz_f32_slowpath) ;  /* 0x000000dc00547944 */ /* 0x004fea0003c00000 */
[----:B------:R-:W-:-:S07]  /*0b80*/  IMAD.MOV.U32 R7, RZ, RZ, R15 ;  /* 0x000000ffff077224 */ /* 0x000fce00078e000f */
.L_x_8:
[----:B------:R-:W0:Y:S01]  /*0b90*/  MUFU.RCP R0, R5 ;  /* 0x0000000500007308 */ /* 0x000e220000001000 */
[----:B--2---:R-:W-:Y:S01]  /*0ba0*/  FFMA R6, R4, R7, 0.5 ;  /* 0x3f00000004067423 */ /* 0x004fe20000000007 */
[----:B------:R-:W-:Y:S06]  /*0bb0*/  BSSY.RECONVERGENT B2, `(.L_x_9) ;  /* 0x000000d000027945 */ /* 0x000fec0003800200 */
[----:B------:R-:W1:Y:S01]  /*0bc0*/  FCHK P0, R6, R5 ;  /* 0x0000000506007302 */ /* 0x000e620000000000 */
[----:B0-----:R-:W-:-:S04]  /*0bd0*/  FFMA R3, -R5, R0, 1 ;  /* 0x3f80000005037423 */ /* 0x001fc80000000100 */
[----:B------:R-:W-:-:S04]  /*0be0*/  FFMA R0, R0, R3, R0 ;  /* 0x0000000300007223 */ /* 0x000fc80000000000 */
[----:B------:R-:W-:-:S04]  /*0bf0*/  FFMA R17, R0, R6, RZ ;  /* 0x0000000600117223 */ /* 0x000fc800000000ff */
[----:B------:R-:W-:-:S04]  /*0c00*/  FFMA R2, -R5, R17, R6 ;  /* 0x0000001105027223 */ /* 0x000fc80000000106 */
[----:B------:R-:W-:Y:S01]  /*0c10*/  FFMA R17, R0, R2, R17 ;  /* 0x0000000200117223 */ /* 0x000fe20000000011 */
[----:B-1----:R-:W-:Y:S06]  /*0c20*/  @!P0 BRA `(.L_x_10) ;  /* 0x0000000000148947 */ /* 0x002fec0003800000 */
[----:B------:R-:W-:Y:S01]  /*0c30*/  MOV R0, R6 ;  /* 0x0000000600007202 */ /* 0x000fe20000000f00 */
[----:B------:R-:W-:Y:S01]  /*0c40*/  IMAD.MOV.U32 R3, RZ, RZ, R5 ;  /* 0x000000ffff037224 */ /* 0x000fe200078e0005 */
[----:B------:R-:W-:-:S07]  /*0c50*/  MOV R2, 0xc70 ;  /* 0x00000c7000027802 */ /* 0x000fce0000000f00 */
[----:B------:R-:W-:Y:S05]  /*0c60*/  CALL.REL.NOINC `($__internal_2_$__cuda_sm3x_div_rn_noftz_f32_slowpath) ;  /* 0x000000dc00187944 */ /* 0x000fea0003c00000 */
[----:B------:R-:W-:-:S07]  /*0c70*/  MOV R17, R15 ;  /* 0x0000000f00117202 */ /* 0x000fce0000000f00 */
.L_x_10:
[----:B------:R-:W-:Y:S05]  /*0c80*/  BSYNC.RECONVERGENT B2 ;  /* 0x0000000000027941 */ /* 0x000fea0003800200 */
.L_x_9:
[----:B------:R-:W0:Y:S01]  /*0c90*/  MUFU.RCP R0, R5 ;  /* 0x0000000500007308 */ /* 0x000e220000001000 */
[----:B------:R-:W-:-:S07]  /*0ca0*/  I2FP.F32.U32 R2, UR40 ;  /* 0x0000002800027c45 */ /* 0x000fce0008201000 */
[----:B------:R-:W1:Y:S01]  /*0cb0*/  FCHK P0, R2, R5 ;  /* 0x0000000502007302 */ /* 0x000e620000000000 */
[----:B0-----:R-:W-:-:S04]  /*0cc0*/  FFMA R3, -R5, R0, 1 ;  /* 0x3f80000005037423 */ /* 0x001fc80000000100 */
[----:B------:R-:W-:-:S04]  /*0cd0*/  FFMA R0, R0, R3, R0 ;  /* 0x0000000300007223 */ /* 0x000fc80000000000 */
[----:B------:R-:W-:-:S04]  /*0ce0*/  FFMA R3, R0, R2, RZ ;  /* 0x0000000200037223 */ /* 0x000fc800000000ff */
[----:B------:R-:W-:-:S04]  /*0cf0*/  FFMA R6, -R5, R3, R2 ;  /* 0x0000000305067223 */ /* 0x000fc80000000102 */
[----:B------:R-:W-:Y:S01]  /*0d00*/  FFMA R3, R0, R6, R3 ;  /* 0x0000000600037223 */ /* 0x000fe20000000003 */
[----:B-1----:R-:W-:Y:S06]  /*0d10*/  @!P0 BRA `(.L_x_11) ;  /* 0x0000000000148947 */ /* 0x002fec0003800000 */
[----:B------:R-:W-:Y:S01]  /*0d20*/  IMAD.MOV.U32 R0, RZ, RZ, R2 ;  /* 0x000000ffff007224 */ /* 0x000fe200078e0002 */
[----:B------:R-:W-:Y:S02]  /*0d30*/  MOV R3, R5 ;  /* 0x0000000500037202 */ /* 0x000fe40000000f00 */
[----:B------:R-:W-:-:S07]  /*0d40*/  MOV R2, 0xd60 ;  /* 0x00000d6000027802 */ /* 0x000fce0000000f00 */
[----:B------:R-:W-:Y:S05]  /*0d50*/  CALL.REL.NOINC `($__internal_2_$__cuda_sm3x_div_rn_noftz_f32_slowpath) ;  /* 0x000000d800dc7944 */ /* 0x000fea0003c00000 */
[----:B------:R-:W-:-:S07]  /*0d60*/  IMAD.MOV.U32 R3, RZ, RZ, R15 ;  /* 0x000000ffff037224 */ /* 0x000fce00078e000f */
.L_x_11:
[----:B------:R-:W0:Y:S01]  /*0d70*/  MUFU.RCP R0, R5 ;  /* 0x0000000500007308 */ /* 0x000e220000001000 */
[----:B------:R-:W-:Y:S01]  /*0d80*/  FFMA R6, R4, R3, 0.5 ;  /* 0x3f00000004067423 */ /* 0x000fe20000000003 */
        /* <DEDUP_REMOVED lines=13> */
.L_x_13:
[----:B------:R-:W-:Y:S05]  /*0e60*/  BSYNC.RECONVERGENT B2 ;  /* 0x0000000000027941 */ /* 0x000fea0003800200 */
.L_x_12:
        /* <DEDUP_REMOVED lines=14> */
.L_x_14:
        /* <DEDUP_REMOVED lines=15> */
.L_x_16:
[----:B------:R-:W-:Y:S05]  /*1040*/  BSYNC.RECONVERGENT B2 ;  /* 0x0000000000027941 */ /* 0x000fea0003800200 */
.L_x_15:
[----:B------:R-:W0:Y:S01]  /*1050*/  S2UR UR5, SR_CgaCtaId ;  /* 0x00000000000579c3 */ /* 0x000e220000008800 */
[----:B------:R-:W-:Y:S01]  /*1060*/  UMOV UR4, 0x400 ;  /* 0x0000040000047882 */ /* 0x000fe20000000000 */
[----:B------:R-:W-:Y:S01]  /*1070*/  IMAD.MOV.U32 R0, RZ, RZ, 0x3fc00000 ;  /* 0x3fc00000ff007424 */ /* 0x000fe200078e00ff */
[----:B------:R-:W-:Y:S03]  /*1080*/  BSSY.RECONVERGENT B0, `(.L_x_17) ;  /* 0x0000044000007945 */ /* 0x000fe60003800200 */
[-C--:B------:R-:W-:Y:S01]  /*1090*/  FFMA R17, R17, R0.reuse, -0.75 ;  /* 0xbf40000011117423 */ /* 0x080fe20000000000 */
[-C--:B------:R-:W-:Y:S01]  /*10a0*/  FFMA R18, R18, R0.reuse, -0.75 ;  /* 0xbf40000012127423 */ /* 0x080fe20000000000 */
[----:B------:R-:W-:Y:S01]  /*10b0*/  FFMA R19, R19, R0, -0.75 ;  /* 0xbf40000013137423 */ /* 0x000fe20000000000 */
[----:B0-----:R-:W-:-:S09]  /*10c0*/  ULEA UR4, UR5, UR4, 0x18 ;  /* 0x0000000405047291 */ /* 0x001fd2000f8ec0ff */
[----:B------:R-:W0:Y:S02]  /*10d0*/  LDS.64 R2, [UR4+0x40] ;  /* 0x00004004ff027984 */ /* 0x000e240008000a00 */
[----:B0-----:R-:W-:Y:S02]  /*10e0*/  R2UR UR5, R2 ;  /* 0x00000000020572ca */ /* 0x001fe400000e0000 */
[----:B------:R-:W-:-:S11]  /*10f0*/  R2UR UR41, R3 ;  /* 0x00000000032972ca */ /* 0x000fd600000e0000 */
[----:B------:R-:W-:Y:S01]  /*1100*/  ISETP.GE.AND P0, PT, R16, UR5, PT ;  /* 0x0000000510007c0c */ /* 0x000fe2000bf06270 */
[----:B------:R-:W-:Y:S02]  /*1110*/  USHF.L.U32 UR6, UR5, 0x2, URZ ;  /* 0x0000000205067899 */ /* 0x000fe400080006ff */
[----:B------:R-:W-:-:S04]  /*1120*/  USHF.L.U32 UR41, UR41, 0x3, URZ ;  /* 0x0000000329297899 */ /* 0x000fc800080006ff */
[----:B------:R-:W-:-:S06]  /*1130*/  UIADD3 UR45, UPT, UPT, UR4, UR41, URZ ;  /* 0x00000029042d7290 */ /* 0x000fcc000fffe0ff */
[----:B------:R-:W-:Y:S06]  /*1140*/  @P0 BRA `(.L_x_18) ;  /* 0x0000000000dc0947 */ /* 0x000fec0003800000 */
[----:B------:R-:W0:Y:S01]  /*1150*/  LDC R24, c[0x0][0x360] ;  /* 0x0000d800ff187b82 */ /* 0x000e220000000800 */
[----:B------:R-:W-:-:S07]  /*1160*/  MOV R23, R16 ;  /* 0x0000001000177202 */ /* 0x000fce0000000f00 */
.L_x_19:
[----:B------:R-:W1:Y:S01]  /*1170*/  LDS.64 R4, [UR4+0x8] ;  /* 0x00000804ff047984 */ /* 0x000e620008000a00 */
[----:B------:R-:W-:Y:S01]  /*1180*/  IMAD.U32 R13, RZ, RZ, UR5 ;  /* 0x00000005ff0d7e24 */ /* 0x000fe2000f8e00ff */
[----:B------:R-:W-:Y:S02]  /*1190*/  MOV R27, UR6 ;  /* 0x00000006001b7c02 */ /* 0x000fe40008000f00 */
[----:B------:R-:W2:Y:S01]  /*11a0*/  LDS.64 R2, [UR4+0x38] ;  /* 0x00003804ff027984 */ /* 0x000ea20008000a00 */
[----:B-1----:R-:W-:-:S04]  /*11b0*/  IMAD.WIDE R4, R23, 0x4, R4 ;  /* 0x0000000417047825 */ /* 0x002fc800078e0204 */
[----:B--2---:R-:W-:-:S04]  /*11c0*/  IMAD.WIDE R8, R23, 0x4, R2 ;  /* 0x0000000417087825 */ /* 0x004fc800078e0202 */
[----:B------:R-:W-:Y:S02]  /*11d0*/  IMAD.WIDE R2, R13, 0x4, R4 ;  /* 0x000000040d027825 */ /* 0x000fe400078e0204 */
[----:B------:R-:W2:Y:S02]  /*11e0*/  LD.E R4, desc[UR36][R4.64] ;  /* 0x0000002404047980 */ /* 0x000ea4000c101900 */
[----:B------:R-:W-:Y:S02]  /*11f0*/  IMAD.WIDE R14, R27, 0x4, R8 ;  /* 0x000000041b0e7825 */ /* 0x000fe400078e0208 */
[----:B------:R1:W3:Y:S02]  /*1200*/  LD.E R25, desc[UR36][R2.64] ;  /* 0x0000002402197980 */ /* 0x0002e4000c101900 */
[C---:B------:R-:W-:Y:S02]  /*1210*/  IMAD.WIDE R6, R13.reuse, 0x4, R2 ;  /* 0x000000040d067825 */ /* 0x040fe400078e0202 */
[----:B------:R-:W4:Y:S02]  /*1220*/  LD.E R22, desc[UR36][R14.64] ;  /* 0x000000240e167980 */ /* 0x000f24000c101900 */
[----:B------:R-:W-:-:S02]  /*1230*/  IMAD.WIDE R10, R13, 0x4, R8 ;  /* 0x000000040d0a7825 */ /* 0x000fc400078e0208 */
[----:B------:R-:W5:Y:S02]  /*1240*/  LD.E R6, desc[UR36][R6.64] ;  /* 0x0000002406067980 */ /* 0x000f64000c101900 */
[C---:B------:R-:W-:Y:S02]  /*1250*/  IMAD.WIDE R20, R13.reuse, 0x4, R14 ;  /* 0x000000040d147825 */ /* 0x040fe400078e020e */
[----:B------:R-:W5:Y:S02]  /*1260*/  LD.E R0, desc[UR36][R10.64] ;  /* 0x000000240a007980 */ /* 0x000f64000c101900 */
[----:B------:R-:W-:Y:S02]  /*1270*/  IMAD.WIDE R12, R13, 0x4, R10 ;  /* 0x000000040d0c7825 */ /* 0x000fe400078e020a */
[----:B------:R-:W5:Y:S02]  /*1280*/  LD.E R20, desc[UR36][R20.64] ;  /* 0x0000002414147980 */ /* 0x000f64000c101900 */
[----:B-1----:R-:W-:-:S02]  /*1290*/  IMAD.WIDE R2, R27, 0x4, R14 ;  /* 0x000000041b027825 */ /* 0x002fc400078e020e */
[----:B------:R-:W5:Y:S04]  /*12a0*/  LD.E R9, desc[UR36][R8.64] ;  /* 0x0000002408097980 */ /* 0x000f68000c101900 */
[----:B------:R-:W5:Y:S04]  /*12b0*/  LD.E R12, desc[UR36][R12.64] ;  /* 0x000000240c0c7980 */ /* 0x000f68000c101900 */
[----:B------:R1:W5:Y:S02]  /*12c0*/  LD.E R2, desc[UR36][R2.64] ;  /* 0x0000002402027980 */ /* 0x000364000c101900 */
[----:B-1----:R-:W-:-:S02]  /*12d0*/  IMAD.MOV.U32 R3, RZ, RZ, 0x3bbb989d ;  /* 0x3bbb989dff037424 */ /* 0x002fc400078e00ff */
[----:B--2---:R-:W-:Y:S01]  /*12e0*/  FADD R4, R17, -R4 ;  /* 0x8000000411047221 */ /* 0x004fe20000000000 */
[----:B---3--:R-:W-:-:S04]  /*12f0*/  FADD R25, R18, -R25 ;  /* 0x8000001912197221 */ /* 0x008fc80000000000 */
[----:B----4-:R-:W-:Y:S01]  /*1300*/  FMUL R5, R25, R22 ;  /* 0x0000001619057220 */ /* 0x010fe20000400000 */
[----:B-----5:R-:W-:Y:S01]  /*1310*/  FADD R6, R19, -R6 ;  /* 0x8000000613067221 */ /* 0x020fe20000000000 */
[CC--:B------:R-:W-:Y:S02]  /*1320*/  FMUL R10, R25.reuse, R0.reuse ;  /* 0x00000000190a7220 */ /* 0x0c0fe40000400000 */
[----:B------:R-:W-:Y:S01]  /*1330*/  FFMA R5, R4, R0, R5 ;  /* 0x0000000004057223 */ /* 0x000fe20000000005 */
[----:B------:R-:W-:-:S03]  /*1340*/  FMUL R7, R25, R20 ;  /* 0x0000001419077220 */ /* 0x000fc60000400000 */
[----:B------:R-:W-:Y:S01]  /*1350*/  FFMA R20, R6, R20, R5 ;  /* 0x0000001406147223 */ /* 0x000fe20000000005 */
[----:B------:R-:W-:-:S03]  /*1360*/  FFMA R9, R4, R9, R10 ;  /* 0x0000000904097223 */ /* 0x000fc6000000000a */
[----:B------:R-:W-:Y:S01]  /*1370*/  FMUL R20, R25, R20 ;  /* 0x0000001419147220 */ /* 0x000fe20000400000 */
[-C--:B------:R-:W-:Y:S01]  /*1380*/  FFMA R9, R6, R12.reuse, R9 ;  /* 0x0000000c06097223 */ /* 0x080fe20000000009 */
[----:B------:R-:W-:-:S03]  /*1390*/  FFMA R7, R4, R12, R7 ;  /* 0x0000000c04077223 */ /* 0x000fc60000000007 */
[----:B------:R-:W-:Y:S01]  /*13a0*/  FFMA R9, R4, R9, R20 ;  /* 0x0000000904097223 */ /* 0x000fe20000000014 */
[----:B------:R-:W-:Y:S01]  /*13b0*/  FFMA R2, R6, R2, R7 ;  /* 0x0000000206027223 */ /* 0x000fe20000000007 */
[----:B------:R-:W-:-:S03]  /*13c0*/  HFMA2 R5, -RZ, RZ, 3.7421875, 0 ;  /* 0x437c0000ff057431 */ /* 0x000fc600000001ff */
[----:B------:R-:W-:-:S04]  /*13d0*/  FFMA R2, R6, R2, R9 ;  /* 0x0000000206027223 */ /* 0x000fc80000000009 */
[----:B------:R-:W-:-:S04]  /*13e0*/  FMUL R2, R2, -0.5 ;  /* 0xbf00000002027820 */ /* 0x000fc80000400000 */
[----:B------:R-:W-:-:S04]  /*13f0*/  FFMA.SAT R0, R2, R3, 0.5 ;  /* 0x3f00000002007423 */ /* 0x000fc80000002003 */
[----:B------:R-:W-:-:S04]  /*1400*/  FFMA.RM R0, R0, R5, 12582913 ;  /* 0x4b40000100007423 */ /* 0x000fc80000004005 */
[----:B------:R-:W-:-:S04]  /*1410*/  FADD R3, R0, -12583039 ;  /* 0xcb40007f00037421 */ /* 0x000fc80000000000 */
[----:B------:R-:W-:-:S04]  /*1420*/  FFMA R3, R2, 1.4426950216293334961, -R3 ;  /* 0x3fb8aa3b02037823 */ /* 0x000fc80000000803 */
[----:B------:R-:W-:-:S06]  /*1430*/  FFMA R3, R2, 1.925963033500011079e-08, R3 ;  /* 0x32a5706002037823 */ /* 0x000fcc0000000003 */
[----:B------:R-:W1:Y:S01]  /*1440*/  MUFU.EX2 R3, R3 ;  /* 0x0000000300037308 */ /* 0x000e620000000800 */
[----:B------:R-:W-:Y:S01]  /*1450*/  IMAD.SHL.U32 R0, R0, 0x800000, RZ ;  /* 0x0080000000007824 */ /* 0x000fe200078e00ff */
[----:B------:R-:W-:Y:S02]  /*1460*/  LEA R5, R23, UR45, 0x2 ;  /* 0x0000002d17057c11 */ /* 0x000fe4000f8e10ff */
[----:B0-----:R-:W-:Y:S01]  /*1470*/  IADD3 R23, PT, PT, R24, R23, RZ ;  /* 0x0000001718177210 */ /* 0x001fe20007ffe0ff */
[----:B-1----:R-:W-:-:S05]  /*1480*/  FMUL R0, R0, R3 ;  /* 0x0000000300007220 */ /* 0x002fca0000400000 */
[----:B------:R1:W-:Y:S01]  /*1490*/  STS [R5+0x178], R0 ;  /* 0x0001780005007388 */ /* 0x0003e20000000800 */
[----:B------:R-:W-:-:S13]  /*14a0*/  ISETP.GE.AND P0, PT, R23, UR5, PT ;  /* 0x0000000517007c0c */ /* 0x000fda000bf06270 */
[----:B-1----:R-:W-:Y:S05]  /*14b0*/  @!P0 BRA `(.L_x_19) ;  /* 0xfffffffc002c8947 */ /* 0x002fea000383ffff */
.L_x_18:
[----:B------:R-:W-:Y:S05]  /*14c0*/  BSYNC.RECONVERGENT B0 ;  /* 0x0000000000007941 */ /* 0x000fea0003800200 */
.L_x_17:
[----:B------:R-:W-:Y:S01]  /*14d0*/  BAR.SYNC.DEFER_BLOCKING 0x0 ;  /* 0x0000000000007b1d */ /* 0x000fe20000010000 */
[----:B------:R-:W-:-:S05]  /*14e0*/  UIADD3 UR46, UPT, UPT, UR45, UR6, URZ ;  /* 0x000000062d2e7290 */ /* 0x000fca000fffe0ff */
[----:B------:R-:W-:Y:S01]  /*14f0*/  BSSY.RECONVERGENT B0, `(.L_x_20) ;  /* 0x0000011000007945 */ /* 0x000fe20003800200 */
[----:B------:R-:W0:Y:S02]  /*1500*/  LDS R3, [UR4+0x40] ;  /* 0x00004004ff037984 */ /* 0x000e240008000800 */
[----:B0-----:R-:W-:-:S13]  /*1510*/  ISETP.GE.AND P0, PT, R16, R3, PT ;  /* 0x000000031000720c */ /* 0x001fda0003f06270 */
[----:B------:R-:W-:Y:S05]  /*1520*/  @P0 BRA `(.L_x_21) ;  /* 0x0000000000340947 */ /* 0x000fea0003800000 */
[----:B------:R-:W0:Y:S01]  /*1530*/  LDC R7, c[0x0][0x360] ;  /* 0x0000d800ff077b82 */ /* 0x000e220000000800 */
[----:B------:R-:W-:Y:S01]  /*1540*/  IMAD.U32 R0, RZ, RZ, UR46 ;  /* 0x0000002eff007e24 */ /* 0x000fe2000f8e00ff */
[----:B------:R-:W-:-:S03]  /*1550*/  MOV R2, R16 ;  /* 0x0000001000027202 */ /* 0x000fc60000000f00 */
[----:B------:R-:W-:-:S07]  /*1560*/  VIADD R0, R0, 0x178 ;  /* 0x0000017800007836 */ /* 0x000fce0000000000 */
.L_x_22:
[----:B------:R-:W-:Y:S02]  /*1570*/  LEA R6, R2, UR45, 0x2 ;  /* 0x0000002d02067c11 */ /* 0x000fe4000f8e10ff */
[----:B------:R-:W-:Y:S01]  /*1580*/  IADD3 R5, PT, PT, R0, R2, RZ ;  /* 0x0000000200057210 */ /* 0x000fe20007ffe0ff */
[----:B0-----:R-:W-:Y:S02]  /*1590*/  IMAD.IADD R2, R7, 0x1, R2 ;  /* 0x0000000107027824 */ /* 0x001fe400078e0202 */
[----:B------:R-:W0:Y:S02]  /*15a0*/  LDS R4, [R6+0x178] ;  /* 0x0001780006047984 */ /* 0x000e240000000800 */
[----:B0-----:R-:W-:-:S04]  /*15b0*/  FSETP.GT.AND P0, PT, R4, 9.9999997473787516356e-05, PT ;  /* 0x38d1b7170400780b */ /* 0x001fc80003f04000 */
[----:B------:R-:W-:Y:S02]  /*15c0*/  SEL R4, RZ, 0x1, !P0 ;  /* 0x00000001ff047807 */ /* 0x000fe40004000000 */
[----:B------:R-:W-:-:S03]  /*15d0*/  ISETP.GE.AND P0, PT, R2, R3, PT ;  /* 0x000000030200720c */ /* 0x000fc60003f06270 */
[----:B------:R1:W-:Y:S10]  /*15e0*/  STS.U8 [R5], R4 ;  /* 0x0000000405007388 */ /* 0x0003f40000000000 */
[----:B-1----:R-:W-:Y:S05]  /*15f0*/  @!P0 BRA `(.L_x_22) ;  /* 0xfffffffc00dc8947 */ /* 0x002fea000383ffff */
.L_x_21:
[----:B------:R-:W-:Y:S05]  /*1600*/  BSYNC.RECONVERGENT B0 ;  /* 0x0000000000007941 */ /* 0x000fea0003800200 */
.L_x_20:
[----:B------:R-:W-:Y:S01]  /*1610*/  BAR.SYNC.DEFER_BLOCKING 0x0 ;  /* 0x0000000000007b1d */ /* 0x000fe20000010000 */
[----:B------:R-:W-:-:S05]  /*1620*/  IADD3 R2, PT, PT, R16, UR46, RZ ;  /* 0x0000002e10027c10 */ /* 0x000fca000fffe0ff */
[----:B------:R-:W0:Y:S02]  /*1630*/  LDS R0, [UR4+0x40] ;  /* 0x00004004ff007984 */ /* 0x000e240008000800 */
[----:B0-----:R-:W-:-:S13]  /*1640*/  ISETP.GE.AND P0, PT, R0, 0x40, PT ;  /* 0x000000400000780c */ /* 0x001fda0003f06270 */
[----:B------:R-:W-:Y:S05]  /*1650*/  @!P0 BRA `(.L_x_23) ;  /* 0x0000000000308947 */ /* 0x000fea0003800000 */
[----:B------:R-:W-:-:S15]  /*1660*/  R2UR UR4, R0 ;  /* 0x00000000000472ca */ /* 0x000fde00000e0000 */
.L_x_24:
[----:B------:R-:W-:Y:S02]  /*1670*/  USHF.R.U32.HI UR5, URZ, 0x1, UR4 ;  /* 0x00000001ff057899 */ /* 0x000fe40008011604 */
[----:B------:R-:W-:-:S04]  /*1680*/  UISETP.GT.U32.AND UP0, UPT, UR4, 0x7f, UPT ;  /* 0x0000007f0400788c */ /* 0x000fc8000bf04070 */
[----:B------:R-:W-:Y:S01]  /*1690*/  ISETP.GE.U32.AND P1, PT, R16, UR5, PT ;  /* 0x0000000510007c0c */ /* 0x000fe2000bf26070 */
[----:B------:R-:W-:-:S12]  /*16a0*/  UMOV UR4, UR5 ;  /* 0x0000000500047c82 */ /* 0x000fd80008000000 */
[----:B------:R-:W-:Y:S04]  /*16b0*/  @!P1 LDS.U8 R0, [R16+UR46+0x178] ;  /* 0x0001782e10009984 */ /* 0x000fe80008000000 */
[----:B0-----:R-:W0:Y:S02]  /*16c0*/  @!P1 LDS.U8 R3, [R2+UR5+0x178] ;  /* 0x0001780502039984 */ /* 0x001e240008000000 */
[----:B0-----:R-:W-:-:S04]  /*16d0*/  @!P1 LOP3.LUT P0, RZ, R3, 0xff, R0, 0xc8, !PT ;  /* 0x000000ff03ff9812 */ /* 0x001fc8000780c800 */
[----:B------:R-:W-:-:S05]  /*16e0*/  @!P1 SEL R3, RZ, 0x1, !P0 ;  /* 0x00000001ff039807 */ /* 0x000fca0004000000 */
[----:B------:R0:W-:Y:S01]  /*16f0*/  @!P1 STS.U8 [R16+UR46+0x178], R3 ;  /* 0x0001780310009988 */ /* 0x0001e2000800002e */
[----:B------:R-:W-:Y:S06]  /*1700*/  BAR.SYNC.DEFER_BLOCKING 0x0 ;  /* 0x0000000000007b1d */ /* 0x000fec0000010000 */
[----:B------:R-:W-:Y:S05]  /*1710*/  BRA.U UP0, `(.L_x_24) ;  /* 0xfffffffd00d47547 */ /* 0x000fea000b83ffff */
.L_x_23:
[----:B------:R-:W-:Y:S01]  /*1720*/  LDS.U8 R0, [R16+UR46+0x188] ;  /* 0x0001882e10007984 */ /* 0x000fe20008000000 */
[----:B------:R-:W-:Y:S01]  /*1730*/  IMAD.U32 R22, RZ, RZ, UR6 ;  /* 0x00000006ff167e24 */ /* 0x000fe2000f8e00ff */
[----:B------:R-:W-:Y:S01]  /*1740*/  UIADD3 UR47, UPT, UPT, UR45, 0x178, URZ ;  /* 0x000001782d2f7890 */ /* 0x000fe2000fffe0ff */
[----:B------:R-:W-:Y:S01]  /*1750*/  HFMA2 R23, -RZ, RZ, 0, 0 ;  /* 0x00000000ff177431 */ /* 0x000fe200000001ff */
[----:B0-----:R-:W0:Y:S02]  /*1760*/  LDS.U8 R3, [R16+UR46+0x178] ;  /* 0x0001782e10037984 */ /* 0x001e240008000000 */
[----:B0-----:R-:W-:-:S04]  /*1770*/  LOP3.LUT P0, RZ, R3, 0xff, R0, 0xc8, !PT ;  /* 0x000000ff03ff7812 */ /* 0x001fc8000780c800 */
[----:B------:R-:W-:-:S05]  /*1780*/  SEL R3, RZ, 0x1, !P0 ;  /* 0x00000001ff037807 */ /* 0x000fca0004000000 */
[----:B------:R-:W-:Y:S04]  /*1790*/  STS.U8 [R16+UR46+0x178], R3 ;  /* 0x0001780310007988 */ /* 0x000fe8000800002e */
[----:B------:R-:W-:Y:S04]  /*17a0*/  LDS.U8 R2, [R16+UR46+0x178] ;  /* 0x0001782e10027984 */ /* 0x000fe80008000000 */
[----:B------:R-:W-:Y:S04]  /*17b0*/  LDS.U8 R0, [R16+UR46+0x180] ;  /* 0x0001802e10007984 */ /* 0x000fe80008000000 */
[----:B------:R-:W0:Y:S02]  /*17c0*/  LDS.U8 R5, [R16+UR46+0x178] ;  /* 0x0001782e10057984 */ /* 0x000e240008000000 */
        /* <DEDUP_REMOVED lines=22> */
[----:B------:R-:W0:Y:S02]  /*1930*/  LDS.U8 R0, [R22+UR45+0x178] ;  /* 0x0001782d16007984 */ /* 0x000e240008000000 */
[----:B0-----:R-:W-:-:S13]  /*1940*/  ISETP.NE.AND P0, PT, R0, RZ, PT ;  /* 0x000000ff0000720c */ /* 0x001fda0003f05270 */
[----:B------:R-:W0:Y:S01]  /*1950*/  @!P0 S2R R3, SR_CgaCtaId ;  /* 0x0000000000038919 */ /* 0x000e220000008800 */
[----:B------:R-:W-:-:S04]  /*1960*/  @!P0 MOV R0, 0x400 ;  /* 0x0000040000008802 */ /* 0x000fc80000000f00 */
[----:B0-----:R-:W-:-:S06]  /*1970*/  @!P0 LEA R3, R3, R0, 0x18 ;  /* 0x0000000003038211 */ /* 0x001fcc00078ec0ff */
[----:B------:R-:W0:Y:S01]  /*1980*/  @!P0 LDS R3, [R3+0x40] ;  /* 0x0000400003038984 */ /* 0x000e220000000800 */
[----:B------:R-:W-:Y:S05]  /*1990*/  @!P0 BRA `(.L_x_25) ;  /* 0x0000006000188947 */ /* 0x000fea0003800000 */
[----:B------:R-:W1:Y:S01]  /*19a0*/  S2UR UR4, SR_CgaCtaId ;  /* 0x00000000000479c3 */ /* 0x000e620000008800 */
[----:B------:R-:W-:Y:S02]  /*19b0*/  UMOV UR42, 0x400 ;  /* 0x00000400002a7882 */ /* 0x000fe40000000000 */
[----:B-1----:R-:W-:-:S09]  /*19c0*/  ULEA UR42, UR4, UR42, 0x18 ;  /* 0x0000002a042a7291 */ /* 0x002fd2000f8ec0ff */
[----:B0-----:R-:W0:Y:S02]  /*19d0*/  LDS.64 R2, [UR42+0x40] ;  /* 0x0000402aff027984 */ /* 0x001e240008000a00 */
[----:B0-----:R-:W-:-:S13]  /*19e0*/  ISETP.NE.AND P0, PT, R3, RZ, PT ;  /* 0x000000ff0300720c */ /* 0x001fda0003f05270 */
[----:B------:R-:W-:Y:S05]  /*19f0*/  @P0 BRA `(.L_x_26) ;  /* 0x0000000400e80947 */ /* 0x000fea0003800000 */
[----:B------:R-:W-:Y:S01]  /*1a00*/  ISETP.GE.AND P0, PT, R2, 0x1, PT ;  /* 0x000000010200780c */ /* 0x000fe20003f06270 */
[----:B------:R-:W-:-:S12]  /*1a10*/  IMAD.MOV.U32 R3, RZ, RZ, R2 ;  /* 0x000000ffff037224 */ /* 0x000fd800078e0002 */
[----:B------:R-:W-:Y:S05]  /*1a20*/  @!P0 BRA `(.L_x_25) ;  /* 0x0000005c00f48947 */ /* 0x000fea0003800000 */
[----:B------:R-:W0:Y:S01]  /*1a30*/  LDS.64 R4, [UR42] ;  /* 0x0000002aff047984 */ /* 0x000e220008000a00 */
[C---:B------:R-:W-:Y:S01]  /*1a40*/  ISETP.GE.U32.AND P0, PT, R3.reuse, 0x10, PT ;  /* 0x000000100300780c */ /* 0x040fe20003f06070 */
[----:B------:R-:W-:Y:S01]  /*1a50*/  IMAD.MOV.U32 R7, RZ, RZ, RZ ;  /* 0x000000ffff077224 */ /* 0x000fe200078e00ff */
[----:B------:R-:W-:Y:S02]  /*1a60*/  LOP3.LUT R39, R3, 0xf, RZ, 0xc0, !PT ;  /* 0x0000000f03277812 */ /* 0x000fe400078ec0ff */
[----:B------:R-:W-:Y:S02]  /*1a70*/  MOV R23, RZ ;  /* 0x000000ff00177202 */ /* 0x000fe40000000f00 */
[----:B------:R-:W-:-:S07]  /*1a80*/  ISETP.NE.AND P1, PT, R39, RZ, PT ;  /* 0x000000ff2700720c */ /* 0x000fce0003f25270 */
[----:B------:R-:W-:Y:S06]  /*1a90*/  @!P0 BRA `(.L_x_27) ;  /* 0x0000000000c08947 */ /* 0x000fec0003800000 */
[----:B------:R-:W-:Y:S01]  /*1aa0*/  HFMA2 R23, -RZ, RZ, 0, 0 ;  /* 0x00000000ff177431 */ /* 0x000fe200000001ff */
[----:B------:R-:W-:Y:S01]  /*1ab0*/  LOP3.LUT R7, R3, 0x7ffffff0, RZ, 0xc0, !PT ;  /* 0x7ffffff003077812 */ /* 0x000fe200078ec0ff */
[----:B------:R-:W-:-:S07]  /*1ac0*/  IMAD.MOV.U32 R0, RZ, RZ, RZ ;  /* 0x000000ffff007224 */ /* 0x000fce00078e00ff */
.L_x_28:
[----:B0-----:R-:W-:-:S05]  /*1ad0*/  IMAD.WIDE.U32 R8, R0, 0x4, R4 ;  /* 0x0000000400087825 */ /* 0x001fca00078e0004 */
[----:B------:R-:W2:Y:S04]  /*1ae0*/  LD.E R2, desc[UR36][R8.64] ;  /* 0x0000002408027980 */ /* 0x000ea8000c101900 */
[----:B------:R-:W3:Y:S04]  /*1af0*/  LD.E R6, desc[UR36][R8.64+0x4] ;  /* 0x0000042408067980 */ /* 0x000ee8000c101900 */
[----:B------:R-:W4:Y:S04]  /*1b00*/  LD.E R12, desc[UR36][R8.64+0x8] ;  /* 0x00000824080c7980 */ /* 0x000f28000c101900 */
[----:B------:R-:W5:Y:S04]  /*1b10*/  LD.E R13, desc[UR36][R8.64+0xc] ;  /* 0x00000c24080d7980 */ /* 0x000f68000c101900 */
        /* <DEDUP_REMOVED lines=11> */
[----:B------:R0:W5:Y:S01]  /*1bd0*/  LD.E R37, desc[UR36][R8.64+0x3c] ;  /* 0x00003c2408257980 */ /* 0x000162000c101900 */
[----:B------:R-:W-:-:S02]  /*1be0*/  LEA R38, R0, UR45, 0x2 ;  /* 0x0000002d00267c11 */ /* 0x000fc4000f8e10ff */
[----:B------:R-:W-:-:S03]  /*1bf0*/  IADD3 R0, PT, PT, R0, 0x10, RZ ;  /* 0x0000001000007810 */ /* 0x000fc60007ffe0ff */
[----:B------:R-:W2:Y:S01]  /*1c00*/  LDS.64 R10, [R38+0x178] ;  /* 0x00017800260a7984 */ /* 0x000ea20000000a00 */
[----:B------:R-:W-:-:S03]  /*1c10*/  ISETP.NE.AND P0, PT, R0, R7, PT ;  /* 0x000000070000720c */ /* 0x000fc60003f05270 */
[----:B------:R-:W4:Y:S04]  /*1c20*/  LDS.64 R14, [R38+0x180] ;  /* 0x00018000260e7984 */ /* 0x000f280000000a00 */
[----:B------:R-:W1:Y:S04]  /*1c30*/  LDS.64 R24, [R38+0x188] ;  /* 0x0001880026187984 */ /* 0x000e680000000a00 */
[----:B------:R-:W1:Y:S04]  /*1c40*/  LDS.64 R28, [R38+0x190] ;  /* 0x00019000261c7984 */ /* 0x000e680000000a00 */
[----:B0-----:R-:W-:Y:S01]  /*1c50*/  LDS.64 R8, [R38+0x1a0] ;  /* 0x0001a00026087984 */ /* 0x001fe20000000a00 */
[----:B--2---:R-:W-:-:S04]  /*1c60*/  FFMA R2, R2, R10, R23 ;  /* 0x0000000a02027223 */ /* 0x004fc80000000017 */
[----:B---3--:R-:W-:-:S04]  /*1c70*/  FFMA R11, R11, R6, R2 ;  /* 0x000000060b0b7223 */ /* 0x008fc80000000002 */
[----:B----4-:R-:W-:Y:S02]  /*1c80*/  FFMA R12, R12, R14, R11 ;  /* 0x0000000e0c0c7223 */ /* 0x010fe4000000000b */
[----:B------:R-:W0:Y:S02]  /*1c90*/  LDS.64 R10, [R38+0x198] ;  /* 0x00019800260a7984 */ /* 0x000e240000000a00 */
[----:B-----5:R-:W-:Y:S02]  /*1ca0*/  FFMA R13, R15, R13, R12 ;  /* 0x0000000d0f0d7223 */ /* 0x020fe4000000000c */
[----:B------:R-:W-:Y:S02]  /*1cb0*/  LDS.64 R14, [R38+0x1b0] ;  /* 0x0001b000260e7984 */ /* 0x000fe40000000a00 */
[----:B-1----:R-:W-:Y:S02]  /*1cc0*/  FFMA R20, R20, R24, R13 ;  /* 0x0000001814147223 */ /* 0x002fe4000000000d */
[----:B------:R-:W1:Y:S02]  /*1cd0*/  LDS.64 R12, [R38+0x1a8] ;  /* 0x0001a800260c7984 */ /* 0x000e640000000a00 */
[----:B------:R-:W-:-:S04]  /*1ce0*/  FFMA R21, R25, R21, R20 ;  /* 0x0000001519157223 */ /* 0x000fc80000000014 */
[----:B------:R-:W-:-:S04]  /*1cf0*/  FFMA R26, R26, R28, R21 ;  /* 0x0000001c1a1a7223 */ /* 0x000fc80000000015 */
[----:B------:R-:W-:-:S04]  /*1d00*/  FFMA R27, R29, R27, R26 ;  /* 0x0000001b1d1b7223 */ /* 0x000fc8000000001a */
[----:B0-----:R-:W-:-:S04]  /*1d10*/  FFMA R10, R30, R10, R27 ;  /* 0x0000000a1e0a7223 */ /* 0x001fc8000000001b */
[----:B------:R-:W-:-:S04]  /*1d20*/  FFMA R11, R11, R31, R10 ;  /* 0x0000001f0b0b7223 */ /* 0x000fc8000000000a */
[----:B------:R-:W-:-:S04]  /*1d30*/  FFMA R8, R32, R8, R11 ;  /* 0x0000000820087223 */ /* 0x000fc8000000000b */
[----:B------:R-:W-:-:S04]  /*1d40*/  FFMA R9, R9, R33, R8 ;  /* 0x0000002109097223 */ /* 0x000fc80000000008 */
[----:B-1----:R-:W-:-:S04]  /*1d50*/  FFMA R12, R34, R12, R9 ;  /* 0x0000000c220c7223 */ /* 0x002fc80000000009 */
[----:B------:R-:W-:-:S04]  /*1d60*/  FFMA R13, R13, R35, R12 ;  /* 0x000000230d0d7223 */ /* 0x000fc8000000000c */
[----:B------:R-:W-:-:S04]  /*1d70*/  FFMA R14, R36, R14, R13 ;  /* 0x0000000e240e7223 */ /* 0x000fc8000000000d */
[----:B------:R-:W-:Y:S01]  /*1d80*/  FFMA R23, R15, R37, R14 ;  /* 0x000000250f177223 */ /* 0x000fe2000000000e */
[----:B------:R-:W-:Y:S06]  /*1d90*/  @P0 BRA `(.L_x_28) ;  /* 0xfffffffc004c0947 */ /* 0x000fec000383ffff */
.L_x_27:
[----:B------:R-:W-:Y:S05]  /*1da0*/  @!P1 BRA `(.L_x_25) ;  /* 0x0000005c00149947 */ /* 0x000fea0003800000 */
[----:B------:R-:W-:Y:S02]  /*1db0*/  ISETP.GE.U32.AND P0, PT, R39, 0x8, PT ;  /* 0x000000082700780c */ /* 0x000fe40003f06070 */
[----:B------:R-:W-:-:S04]  /*1dc0*/  LOP3.LUT R30, R3, 0x7, RZ, 0xc0, !PT ;  /* 0x00000007031e7812 */ /* 0x000fc800078ec0ff */
[----:B------:R-:W-:-:S07]  /*1dd0*/  ISETP.NE.AND P1, PT, R30, RZ, PT ;  /* 0x000000ff1e00720c */ /* 0x000fce0003f25270 */
[----:B------:R-:W-:Y:S06]  /*1de0*/  @!P0 BRA `(.L_x_29) ;  /* 0x00000000006c8947 */ /* 0x000fec0003800000 */
        /* <DEDUP_REMOVED lines=8> */
[----:B------:R-:W5:Y:S01]  /*1e70*/  LD.E R29, desc[UR36][R8.64+0x1c] ;  /* 0x00001c24081d7980 */ /* 0x000f62000c101900 */
[C---:B------:R-:W-:Y:S01]  /*1e80*/  LEA R2, R7.reuse, UR47, 0x2 ;  /* 0x0000002f07027c11 */ /* 0x040fe2000f8e10ff */
[----:B------:R-:W-:-:S04]  /*1e90*/  VIADD R7, R7, 0x8 ;  /* 0x0000000807077836 */ /* 0x000fc80000000000 */
[----:B------:R-:W2:Y:S04]  /*1ea0*/  LDS R6, [R2] ;  /* 0x0000000002067984 */ /* 0x000ea80000000800 */
[----:B------:R-:W3:Y:S04]  /*1eb0*/  LDS R10, [R2+0x4] ;  /* 0x00000400020a7984 */ /* 0x000ee80000000800 */
[----:B------:R-:W4:Y:S04]  /*1ec0*/  LDS R12, [R2+0x8] ;  /* 0x00000800020c7984 */ /* 0x000f280000000800 */
[----:B------:R-:W5:Y:S04]  /*1ed0*/  LDS R14, [R2+0xc] ;  /* 0x00000c00020e7984 */ /* 0x000f680000000800 */
[----:B------:R-:W0:Y:S04]  /*1ee0*/  LDS R20, [R2+0x10] ;  /* 0x0000100002147984 */ /* 0x000e280000000800 */
[----:B------:R-:W1:Y:S04]  /*1ef0*/  LDS R24, [R2+0x14] ;  /* 0x0000140002187984 */ /* 0x000e680000000800 */
[----:B------:R-:W1:Y:S04]  /*1f00*/  LDS R26, [R2+0x18] ;  /* 0x00001800021a7984 */ /* 0x000e680000000800 */
[----:B------:R-:W1:Y:S01]  /*1f10*/  LDS R28, [R2+0x1c] ;  /* 0x00001c00021c7984 */ /* 0x000e620000000800 */
[----:B--2---:R-:W-:-:S04]  /*1f20*/  FFMA R0, R0, R6, R23 ;  /* 0x0000000600007223 */ /* 0x004fc80000000017 */
[----:B---3--:R-:W-:-:S04]  /*1f30*/  FFMA R0, R11, R10, R0 ;  /* 0x0000000a0b007223 */ /* 0x008fc80000000000 */
[----:B----4-:R-:W-:-:S04]  /*1f40*/  FFMA R0, R13, R12, R0 ;  /* 0x0000000c0d007223 */ /* 0x010fc80000000000 */
[----:B-----5:R-:W-:-:S04]  /*1f50*/  FFMA R0, R15, R14, R0 ;  /* 0x0000000e0f007223 */ /* 0x020fc80000000000 */
[----:B0-----:R-:W-:-:S04]  /*1f60*/  FFMA R0, R21, R20, R0 ;  /* 0x0000001415007223 */ /* 0x001fc80000000000 */
[----:B-1----:R-:W-:-:S04]  /*1f70*/  FFMA R0, R25, R24, R0 ;  /* 0x0000001819007223 */ /* 0x002fc80000000000 */
[----:B------:R-:W-:-:S04]  /*1f80*/  FFMA R0, R27, R26, R0 ;  /* 0x0000001a1b007223 */ /* 0x000fc80000000000 */
[----:B------:R-:W-:-:S07]  /*1f90*/  FFMA R23, R29, R28, R0 ;  /* 0x0000001c1d177223 */ /* 0x000fce0000000000 */
.L_x_29:
        /* <DEDUP_REMOVED lines=9> */
[----:B------:R-:W5:Y:S01]  /*2030*/  LD.E R15, desc[UR36][R8.64+0xc] ;  /* 0x00000c24080f7980 */ /* 0x000f62000c101900 */
[----:B------:R-:W-:-:S02]  /*2040*/  LEA R2, R7, UR47, 0x2 ;  /* 0x0000002f07027c11 */ /* 0x000fc4000f8e10ff */
[----:B------:R-:W-:-:S03]  /*2050*/  IADD3 R7, PT, PT, R7, 0x4, RZ ;  /* 0x0000000407077810 */ /* 0x000fc60007ffe0ff */
[----:B------:R-:W2:Y:S04]  /*2060*/  LDS R6, [R2] ;  /* 0x0000000002067984 */ /* 0x000ea80000000800 */
[----:B------:R-:W3:Y:S04]  /*2070*/  LDS R10, [R2+0x4] ;  /* 0x00000400020a7984 */ /* 0x000ee80000000800 */
[----:B------:R-:W4:Y:S04]  /*2080*/  LDS R12, [R2+0x8] ;  /* 0x00000800020c7984 */ /* 0x000f280000000800 */
[----:B------:R-:W5:Y:S01]  /*2090*/  LDS R14, [R2+0xc] ;  /* 0x00000c00020e7984 */ /* 0x000f620000000800 */
[----:B--2---:R-:W-:-:S04]  /*20a0*/  FFMA R0, R0, R6, R23 ;  /* 0x0000000600007223 */ /* 0x004fc80000000017 */
[----:B---3--:R-:W-:-:S04]  /*20b0*/  FFMA R0, R11, R10, R0 ;  /* 0x0000000a0b007223 */ /* 0x008fc80000000000 */
[----:B----4-:R-:W-:-:S04]  /*20c0*/  FFMA R0, R13, R12, R0 ;  /* 0x0000000c0d007223 */ /* 0x010fc80000000000 */
[----:B-----5:R-:W-:-:S07]  /*20d0*/  FFMA R23, R15, R14, R0 ;  /* 0x0000000e0f177223 */ /* 0x020fce0000000000 */
.L_x_30:
[----:B------:R-:W-:Y:S05]  /*20e0*/  @!P1 BRA `(.L_x_25) ;  /* 0x0000005800449947 */ /* 0x000fea0003800000 */
[----:B------:R-:W-:-:S05]  /*20f0*/  UMOV UR4, URZ ;  /* 0x000000ff00047c82 */ /* 0x000fca0008000000 */
.L_x_31:
[----:B0-----:R-:W-:-:S06]  /*2100*/  IMAD.WIDE.U32 R8, R7, 0x4, R4 ;  /* 0x0000000407087825 */ /* 0x001fcc00078e0004 */
[----:B------:R-:W2:Y:S01]  /*2110*/  LD.E R8, desc[UR36][R8.64] ;  /* 0x0000002408087980 */ /* 0x000ea2000c101900 */
[C---:B------:R-:W-:Y:S01]  /*2120*/  LEA R0, R7.reuse, UR45, 0x2 ;  /* 0x0000002d07007c11 */ /* 0x040fe2000f8e10ff */
[----:B------:R-:W-:Y:S01]  /*2130*/  UIADD3 UR4, UPT, UPT, UR4, 0x1, URZ ;  /* 0x0000000104047890 */ /* 0x000fe2000fffe0ff */
[----:B------:R-:W-:-:S04]  /*2140*/  VIADD R7, R7, 0x1 ;  /* 0x0000000107077836 */ /* 0x000fc80000000000 */
[----:B------:R-:W2:Y:S01]  /*2150*/  LDS R0, [R0+0x178] ;  /* 0x0001780000007984 */ /* 0x000ea20000000800 */
[----:B------:R-:W-:Y:S01]  /*2160*/  ISETP.NE.AND P0, PT, R20, UR4, PT ;  /* 0x0000000414007c0c */ /* 0x000fe2000bf05270 */
[----:B--2---:R-:W-:-:S12]  /*2170*/  FFMA R23, R8, R0, R23 ;  /* 0x0000000008177223 */ /* 0x004fd80000000017 */
[----:B------:R-:W-:Y:S05]  /*2180*/  @P0 BRA `(.L_x_31) ;  /* 0xfffffffc00dc0947 */ /* 0x000fea000383ffff */
[----:B------:R-:W-:Y:S05]  /*2190*/  BRA `(.L_x_25) ;  /* 0x0000005800187947 */ /* 0x000fea0003800000 */
.L_x_26:
[----:B------:R-:W0:Y:S01]  /*21a0*/  LDS R3, [UR42+0x40] ;  /* 0x0000402aff037984 */ /* 0x000e220008000800 */
[----:B------:R-:W-:Y:S01]  /*21b0*/  BSSY.RECONVERGENT B0, `(.L_x_32) ;  /* 0x000000d000007945 */ /* 0x000fe20003800200 */
[----:B0-----:R-:W-:-:S13]  /*21c0*/  ISETP.GE.AND P0, PT, R16, R3, PT ;  /* 0x000000031000720c */ /* 0x001fda0003f06270 */
[----:B------:R-:W-:Y:S05]  /*21d0*/  @P0 BRA `(.L_x_33) ;  /* 0x0000000000280947 */ /* 0x000fea0003800000 */
[----:B------:R-:W0:Y:S01]  /*21e0*/  LDC R7, c[0x0][0x360] ;  /* 0x0000d800ff077b82 */ /* 0x000e220000000800 */
[----:B------:R-:W-:-:S07]  /*21f0*/  MOV R0, R16 ;  /* 0x0000001000007202 */ /* 0x000fce0000000f00 */
.L_x_34:
[----:B------:R-:W-:-:S06]  /*2200*/  LEA R2, R0, UR45, 0x2 ;  /* 0x0000002d00027c11 */ /* 0x000fcc000f8e10ff */
[----:B------:R-:W1:Y:S02]  /*2210*/  LDS R2, [R2+0x178] ;  /* 0x0001780002027984 */ /* 0x000e640000000800 */
[----:B-1----:R-:W-:-:S04]  /*2220*/  FSETP.GT.AND P0, PT, R2, 9.9999997473787516356e-05, PT ;  /* 0x38d1b7170200780b */ /* 0x002fc80003f04000 */
[----:B------:R-:W-:-:S05]  /*2230*/  SEL R5, RZ, 0x1, !P0 ;  /* 0x00000001ff057807 */ /* 0x000fca0004000000 */
[----:B------:R0:W-:Y:S02]  /*2240*/  STS.U8 [R0+UR46+0x178], R5 ;  /* 0x0001780500007988 */ /* 0x0001e4000800002e */
[----:B0-----:R-:W-:-:S05]  /*2250*/  IMAD.IADD R0, R7, 0x1, R0 ;  /* 0x0000000107007824 */ /* 0x001fca00078e0200 */
[----:B------:R-:W-:-:S13]  /*2260*/  ISETP.GE.AND P0, PT, R0, R3, PT ;  /* 0x000000030000720c */ /* 0x000fda0003f06270 */
[----:B------:R-:W-:Y:S05]  /*2270*/  @!P0 BRA `(.L_x_34) ;  /* 0xfffffffc00e08947 */ /* 0x000fea000383ffff */
.L_x_33:
[----:B------:R-:W-:Y:S05]  /*2280*/  BSYNC.RECONVERGENT B0 ;  /* 0x0000000000007941 */ /* 0x000fea0003800200 */
.L_x_32:
[----:B------:R-:W-:Y:S06]  /*2290*/  BAR.SYNC.DEFER_BLOCKING 0x0 ;  /* 0x0000000000007b1d */ /* 0x000fec0000010000 */
[----:B------:R-:W0:Y:S02]  /*22a0*/  LDS R3, [UR42+0x40] ;  /* 0x0000402aff037984 */ /* 0x000e240008000800 */
[----:B0-----:R-:W-:-:S13]  /*22b0*/  ISETP.GE.AND P0, PT, R3, 0x1, PT ;  /* 0x000000010300780c */ /* 0x001fda0003f06270 */
[----:B------:R-:W-:Y:S05]  /*22c0*/  @!P0 BRA `(.L_x_25) ;  /* 0x0000005400cc8947 */ /* 0x000fea0003800000 */
[----:B------:R-:W-:Y:S01]  /*22d0*/  HFMA2 R23, -RZ, RZ, 0, 0 ;  /* 0x00000000ff177431 */ /* 0x000fe200000001ff */
[----:B------:R-:W-:Y:S01]  /*22e0*/  BSSY B6, `(.L_x_25) ;  /* 0x0000571000067945 */ /* 0x000fe20003800000 */
[----:B------:R-:W-:Y:S01]  /*22f0*/  IMAD.MOV.U32 R24, RZ, RZ, RZ ;  /* 0x000000ffff187224 */ /* 0x000fe200078e00ff */
[----:B------:R-:W0:Y:S01]  /*2300*/  LDCU UR48, c[0x0][0x360] ;  /* 0x00006c00ff3077ac */ /* 0x000e220008000800 */
[----:B------:R-:W-:-:S12]  /*2310*/  UIADD3 UR49, UPT, UPT, UR44, 0x1c, URZ ;  /* 0x0000001c2c317890 */ /* 0x000fd8000fffe0ff */
.L_x_135:
[----:B------:R-:W1:Y:S02]  /*2320*/  LDS.U8 R0, [R24+UR46+0x178] ;  /* 0x0001782e18007984 */ /* 0x000e640008000000 */
[----:B-1----:R-:W-:-:S13]  /*2330*/  ISETP.NE.AND P0, PT, R0, RZ, PT ;  /* 0x000000ff0000720c */ /* 0x002fda0003f05270 */
[----:B0-----:R-:W-:Y:S05]  /*2340*/  @!P0 BRA `(.L_x_35) ;  /* 0x00000054009c8947 */ /* 0x001fea0003800000 */
[----:B------:R-:W1:Y:S01]  /*2350*/  S2R R0, SR_CgaCtaId ;  /* 0x0000000000007919 */ /* 0x000e620000008800 */
[----:B------:R-:W-:Y:S01]  /*2360*/  MOV R7, 0x400 ;  /* 0x0000040000077802 */ /* 0x000fe20000000f00 */
[----:B------:R-:W-:-:S03]  /*2370*/  IMAD R9, R24, 0x3, RZ ;  /* 0x0000000318097824 */ /* 0x000fc600078e02ff */
[----:B-1----:R-:W-:-:S05]  /*2380*/  LEA R7, R0, R7, 0x18 ;  /* 0x0000000700077211 */ /* 0x002fca00078ec0ff */
[----:B------:R-:W1:Y:S04]  /*2390*/  LDS.64 R14, [R7+0x18] ;  /* 0x00001800070e7984 */ /* 0x000e680000000a00 */
[----:B------:R-:W2:Y:S01]  /*23a0*/  LDS.64 R4, [R7+0x8] ;  /* 0x0000080007047984 */ /* 0x000ea20000000a00 */
[----:B-1----:R-:W-:-:S05]  /*23b0*/  IMAD.WIDE.U32 R14, R9, 0x4, R14 ;  /* 0x00000004090e7825 */ /* 0x002fca00078e000e */
[----:B------:R-:W3:Y:S01]  /*23c0*/  LD.E R27, desc[UR36][R14.64] ;  /* 0x000000240e1b7980 */ /* 0x000ee2000c101900 */
[----:B--2---:R-:W-:-:S04]  /*23d0*/  IMAD.WIDE.U32 R12, R24, 0x4, R4 ;  /* 0x00000004180c7825 */ /* 0x004fc800078e0004 */
[C---:B------:R-:W-:Y:S02]  /*23e0*/  IMAD.WIDE R4, R3.reuse, 0x4, R12 ;  /* 0x0000000403047825 */ /* 0x040fe400078e020c */
[----:B------:R1:W5:Y:S02]  /*23f0*/  LD.E R12, desc[UR36][R12.64] ;  /* 0x000000240c0c7980 */ /* 0x000364000c101900 */
[----:B------:R-:W-:Y:S02]  /*2400*/  IMAD.WIDE R10, R3, 0x4, R4 ;  /* 0x00000004030a7825 */ /* 0x000fe400078e0204 */
[----:B------:R1:W5:Y:S04]  /*2410*/  LD.E R5, desc[UR36][R4.64] ;  /* 0x0000002404057980 */ /* 0x000368000c101900 */
[----:B------:R1:W5:Y:S01]  /*2420*/  LD.E R10, desc[UR36][R10.64] ;  /* 0x000000240a0a7980 */ /* 0x000362000c101900 */
[----:B------:R-:W-:Y:S01]  /*2430*/  BSSY.RECONVERGENT B0, `(.L_x_36) ;  /* 0x0000040000007945 */ /* 0x000fe20003800200 */
[----:B---3--:R-:W-:-:S06]  /*2440*/  FMUL R0, R27, 0.63661974668502807617 ;  /* 0x3f22f9831b007820 */ /* 0x008fcc0000400000 */
[----:B------:R-:W2:Y:S01]  /*2450*/  F2I.NTZ R0, R0 ;  /* 0x0000000000007305 */ /* 0x000ea20000203100 */
[----:B------:R-:W-:Y:S02]  /*2460*/  FSETP.GE.AND P0, PT, |R27|, 105615, PT ;  /* 0x47ce47801b00780b */ /* 0x000fe40003f06200 */
[----:B--2---:R-:W-:-:S05]  /*2470*/  I2FP.F32.S32 R26, R0 ;  /* 0x00000000001a7245 */ /* 0x004fca0000201400 */
[----:B------:R-:W-:-:S04]  /*2480*/  FFMA R3, R26, -1.5707962512969970703, R27 ;  /* 0xbfc90fda1a037823 */ /* 0x000fc8000000001b */
[----:B------:R-:W-:-:S04]  /*2490*/  FFMA R3, R26, -7.5497894158615963534e-08, R3 ;  /* 0xb3a221681a037823 */ /* 0x000fc80000000003 */
[----:B------:R-:W-:Y:S01]  /*24a0*/  FFMA R26, R26, -5.3903029534742383927e-15, R3 ;  /* 0xa7c234c51a1a7823 */ /* 0x000fe20000000003 */
[----:B------:R-:W-:-:S03]  /*24b0*/  MOV R28, R0 ;  /* 0x00000000001c7202 */ /* 0x000fc60000000f00 */
[----:B------:R-:W-:Y:S01]  /*24c0*/  IMAD.MOV.U32 R2, RZ, RZ, R26 ;  /* 0x000000ffff027224 */ /* 0x000fe200078e001a */
[----:B-1----:R-:W-:Y:S06]  /*24d0*/  @!P0 BRA `(.L_x_37) ;  /* 0x0000000000d48947 */ /* 0x002fec0003800000 */
[----:B------:R-:W-:-:S13]  /*24e0*/  FSETP.NEU.AND P0, PT, |R27|, +INF , PT ;  /* 0x7f8000001b00780b */ /* 0x000fda0003f0d200 */
[----:B------:R-:W-:Y:S01]  /*24f0*/  @!P0 FMUL R2, RZ, R27 ;  /* 0x0000001bff028220 */ /* 0x000fe20000400000 */
[----:B------:R-:W-:Y:S01]  /*2500*/  @!P0 MOV R0, RZ ;  /* 0x000000ff00008202 */ /* 0x000fe20000000f00 */
[----:B------:R-:W-:Y:S06]  /*2510*/  @!P0 BRA `(.L_x_37) ;  /* 0x0000000000c48947 */ /* 0x000fec0003800000 */
[----:B------:R-:W1:Y:S01]  /*2520*/  LDC.64 R20, c[0x4][0x38] ;  /* 0x01000e00ff147b82 */ /* 0x000e620000000a00 */
[----:B------:R-:W-:Y:S02]  /*2530*/  IMAD.SHL.U32 R2, R27, 0x100, RZ ;  /* 0x000001001b027824 */ /* 0x000fe400078e00ff */
[----:B------:R-:W-:Y:S01]  /*2540*/  HFMA2 R6, -RZ, RZ, 0, 0 ;  /* 0x00000000ff067431 */ /* 0x000fe200000001ff */
[----:B------:R-:W-:Y:S01]  /*2550*/  BSSY.RECONVERGENT B1, `(.L_x_38) ;  /* 0x000000e000017945 */ /* 0x000fe20003800200 */
[----:B------:R-:W-:Y:S01]  /*2560*/  IMAD.MOV.U32 R13, RZ, RZ, RZ ;  /* 0x000000ffff0d7224 */ /* 0x000fe200078e00ff */
[----:B------:R-:W-:Y:S02]  /*2570*/  MOV R0, RZ ;  /* 0x000000ff00007202 */ /* 0x000fe40000000f00 */
[----:B------:R-:W-:-:S07]  /*2580*/  LOP3.LUT R25, R2, 0x80000000, RZ, 0xfc, !PT ;  /* 0x8000000002197812 */ /* 0x000fce00078efcff */
.L_x_39:
[----:B-1----:R-:W-:-:S06]  /*2590*/  IMAD.WIDE.U32 R2, R0, 0x4, R20 ;  /* 0x0000000400027825 */ /* 0x002fcc00078e0014 */
[----:B--2---:R-:W2:Y:S01]  /*25a0*/  LDG.E.CONSTANT R2, desc[UR36][R2.64] ;  /* 0x0000002402027981 */ /* 0x004ea2000c1e9900 */
[C---:B------:R-:W-:Y:S01]  /*25b0*/  IMAD R4, R0.reuse, 0x4, R1 ;  /* 0x0000000400047824 */ /* 0x040fe200078e0201 */
[----:B------:R-:W-:-:S04]  /*25c0*/  IADD3 R0, PT, PT, R0, 0x1, RZ ;  /* 0x0000000100007810 */ /* 0x000fc80007ffe0ff */
[----:B------:R-:W-:Y:S01]  /*25d0*/  ISETP.NE.AND P0, PT, R0, 0x6, PT ;  /* 0x000000060000780c */ /* 0x000fe20003f05270 */
[----:B--2---:R-:W-:-:S03]  /*25e0*/  IMAD.WIDE.U32 R8, R2, R25, RZ ;  /* 0x0000001902087225 */ /* 0x004fc600078e00ff */
[----:B------:R-:W-:-:S05]  /*25f0*/  IADD3 R11, P1, PT, R8, R6, RZ ;  /* 0x00000006080b7210 */ /* 0x000fca0007f3e0ff */
[----:B------:R2:W-:Y:S01]  /*2600*/  STL [R4], R11 ;  /* 0x0000000b04007387 */ /* 0x0005e20000100800 */
[----:B------:R-:W-:-:S03]  /*2610*/  IMAD.X R6, R9, 0x1, R13, P1 ;  /* 0x0000000109067824 */ /* 0x000fc600008e060d */
[----:B------:R-:W-:Y:S05]  /*2620*/  @P0 BRA `(.L_x_39) ;  /* 0xfffffffc00d80947 */ /* 0x000fea000383ffff */
[----:B0-----:R-:W-:Y:S05]  /*2630*/  BSYNC.RECONVERGENT B1 ;  /* 0x0000000000017941 */ /* 0x001fea0003800200 */
.L_x_38:
[----:B--2---:R-:W-:Y:S01]  /*2640*/  SHF.R.U32.HI R4, RZ, 0x17, R27 ;  /* 0x00000017ff047819 */ /* 0x004fe2000001161b */
[----:B------:R1:W-:Y:S03]  /*2650*/  STL [R1+0x18], R6 ;  /* 0x0000180601007387 */ /* 0x0003e60000100800 */
[C---:B------:R-:W-:Y:S02]  /*2660*/  LOP3.LUT R0, R4.reuse, 0xe0, RZ, 0xc0, !PT ;  /* 0x000000e004007812 */ /* 0x040fe400078ec0ff */
[----:B------:R-:W-:Y:S02]  /*2670*/  LOP3.LUT P0, RZ, R4, 0x1f, RZ, 0xc0, !PT ;  /* 0x0000001f04ff7812 */ /* 0x000fe4000780c0ff */
[----:B------:R-:W-:-:S04]  /*2680*/  IADD3 R0, PT, PT, R0, -0x80, RZ ;  /* 0xffffff8000007810 */ /* 0x000fc80007ffe0ff */
[----:B------:R-:W-:-:S05]  /*2690*/  SHF.R.U32.HI R0, RZ, 0x5, R0 ;  /* 0x00000005ff007819 */ /* 0x000fca0000011600 */
[----:B------:R-:W-:-:S05]  /*26a0*/  IMAD R11, R0, -0x4, R1 ;  /* 0xfffffffc000b7824 */ /* 0x000fca00078e0201 */
[----:B------:R-:W2:Y:S04]  /*26b0*/  LDL R0, [R11+0x18] ;  /* 0x000018000b007983 */ /* 0x000ea80000100800 */
[----:B------:R-:W2:Y:S04]  /*26c0*/  LDL R3, [R11+0x14] ;  /* 0x000014000b037983 */ /* 0x000ea80000100800 */
[----:B------:R-:W3:Y:S01]  /*26d0*/  @P0 LDL R2, [R11+0x10] ;  /* 0x000010000b020983 */ /* 0x000ee20000100800 */
[----:B------:R-:W-:Y:S01]  /*26e0*/  LOP3.LUT R4, R4, 0x1f, RZ, 0xc0, !PT ;  /* 0x0000001f04047812 */ /* 0x000fe200078ec0ff */
[----:B------:R-:W-:Y:S01]  /*26f0*/  UMOV UR4, 0x54442d19 ;  /* 0x54442d1900047882 */ /* 0x000fe20000000000 */
[----:B------:R-:W-:-:S02]  /*2700*/  UMOV UR5, 0x3bf921fb ;  /* 0x3bf921fb00057882 */ /* 0x000fc40000000000 */
[-C--:B--2---:R-:W-:Y:S02]  /*2710*/  @P0 SHF.L.W.U32.HI R0, R3, R4.reuse, R0 ;  /* 0x0000000403000219 */ /* 0x084fe40000010e00 */
[----:B---3--:R-:W-:Y:S02]  /*2720*/  @P0 SHF.L.W.U32.HI R3, R2, R4, R3 ;  /* 0x0000000402030219 */ /* 0x008fe40000010e03 */
[----:B------:R-:W-:Y:S02]  /*2730*/  ISETP.GE.AND P0, PT, R27, RZ, PT ;  /* 0x000000ff1b00720c */ /* 0x000fe40003f06270 */
[C---:B------:R-:W-:Y:S01]  /*2740*/  SHF.L.W.U32.HI R2, R3.reuse, 0x2, R0 ;  /* 0x0000000203027819 */ /* 0x040fe20000010e00 */
[----:B------:R-:W-:-:S03]  /*2750*/  IMAD.SHL.U32 R3, R3, 0x4, RZ ;  /* 0x0000000403037824 */ /* 0x000fc600078e00ff */
[----:B------:R-:W-:-:S04]  /*2760*/  SHF.R.S32.HI R4, RZ, 0x1f, R2 ;  /* 0x0000001fff047819 */ /* 0x000fc80000011402 */
[C---:B------:R-:W-:Y:S02]  /*2770*/  LOP3.LUT R8, R4.reuse, R3, RZ, 0x3c, !PT ;  /* 0x0000000304087212 */ /* 0x040fe400078e3cff */
[----:B------:R-:W-:Y:S02]  /*2780*/  LOP3.LUT R9, R4, R2, RZ, 0x3c, !PT ;  /* 0x0000000204097212 */ /* 0x000fe400078e3cff */
[----:B------:R-:W-:Y:S02]  /*2790*/  SHF.R.U32.HI R3, RZ, 0x1e, R0 ;  /* 0x0000001eff037819 */ /* 0x000fe40000011600 */
[C---:B------:R-:W-:Y:S02]  /*27a0*/  LOP3.LUT R4, R2.reuse, R27, RZ, 0x3c, !PT ;  /* 0x0000001b02047212 */ /* 0x040fe400078e3cff */
[----:B------:R-:W0:Y:S01]  /*27b0*/  I2F.F64.S64 R8, R8 ;  /* 0x0000000800087312 */ /* 0x000e220000301c00 */
[----:B------:R-:W-:Y:S02]  /*27c0*/  LEA.HI R0, R2, R3, RZ, 0x1 ;  /* 0x0000000302007211 */ /* 0x000fe400078f08ff */
[----:B------:R-:W-:-:S02]  /*27d0*/  ISETP.GE.AND P1, PT, R4, RZ, PT ;  /* 0x000000ff0400720c */ /* 0x000fc40003f26270 */
[----:B------:R-:W-:-:S05]  /*27e0*/  IADD3 R2, PT, PT, -R0, RZ, RZ ;  /* 0x000000ff00027210 */ /* 0x000fca0007ffe1ff */
[----:B------:R-:W-:Y:S01]  /*27f0*/  @!P0 IMAD.MOV.U32 R0, RZ, RZ, R2 ;  /* 0x000000ffff008224 */ /* 0x000fe200078e0002 */
[----:B0-----:R-:W-:-:S10]  /*2800*/  DMUL R20, R8, UR4 ;  /* 0x0000000408147c28 */ /* 0x001fd40008000000 */
[----:B------:R-:W0:Y:S02]  /*2810*/  F2F.F32.F64 R20, R20 ;  /* 0x0000001400147310 */ /* 0x000e240000301000 */
[----:B01----:R-:W-:-:S07]  /*2820*/  FSEL R2, -R20, R20, !P1 ;  /* 0x0000001414027208 */ /* 0x003fce0004800100 */
.L_x_37:
[----:B0-----:R-:W-:Y:S05]  /*2830*/  BSYNC.RECONVERGENT B0 ;  /* 0x0000000000007941 */ /* 0x001fea0003800200 */
.L_x_36:
[----:B------:R-:W2:Y:S01]  /*2840*/  LD.E R25, desc[UR36][R14.64+0x4] ;  /* 0x000004240e197980 */ /* 0x000ea2000c101900 */
[----:B------:R-:W-:Y:S01]  /*2850*/  MOV R13, 0x37cbac00 ;  /* 0x37cbac00000d7802 */ /* 0x000fe20000000f00 */
[----:B------:R-:W-:Y:S01]  /*2860*/  FMUL R4, R2, R2 ;  /* 0x0000000202047220 */ /* 0x000fe20000400000 */
[----:B------:R-:W-:Y:S01]  /*2870*/  LOP3.LUT R3, R0, 0x1, RZ, 0xc0, !PT ;  /* 0x0000000100037812 */ /* 0x000fe200078ec0ff */
[----:B------:R-:W-:Y:S02]  /*2880*/  IMAD.MOV.U32 R20, RZ, RZ, 0x3c0885e4 ;  /* 0x3c0885e4ff147424 */ /* 0x000fe400078e00ff */
[----:B------:R-:W-:Y:S02]  /*2890*/  HFMA2 R21, -RZ, RZ, 1.541015625, -0.052001953125 ;  /* 0x3e2aaaa8ff157431 */ /* 0x000fe400000001ff */
[----:B------:R-:W-:Y:S01]  /*28a0*/  FFMA R6, R4, R13, -0.0013887860113754868507 ;  /* 0xbab607ed04067423 */ /* 0x000fe2000000000d */
[----:B------:R-:W-:Y:S01]  /*28b0*/  ISETP.NE.U32.AND P0, PT, R3, 0x1, PT ;  /* 0x000000010300780c */ /* 0x000fe20003f05070 */
[----:B------:R-:W-:Y:S03]  /*28c0*/  BSSY.RECONVERGENT B0, `(.L_x_40) ;  /* 0x000004b000007945 */ /* 0x000fe60003800200 */
[----:B------:R-:W-:-:S02]  /*28d0*/  FSEL R3, R6, -0.00019574658654164522886, P0 ;  /* 0xb94d415306037808 */ /* 0x000fc40000000000 */
[----:B------:R-:W-:Y:S02]  /*28e0*/  FSEL R9, R20, 0.041666727513074874878, !P0 ;  /* 0x3d2aaabb14097808 */ /* 0x000fe40004000000 */
[----:B------:R-:W-:-:S03]  /*28f0*/  FSEL R11, -R21, -0.4999999701976776123, !P0 ;  /* 0xbeffffff150b7808 */ /* 0x000fc60004000100 */
[----:B------:R-:W-:Y:S01]  /*2900*/  FFMA R9, R4, R3, R9 ;  /* 0x0000000304097223 */ /* 0x000fe20000000009 */
[----:B------:R-:W-:Y:S01]  /*2910*/  VIADD R3, R0, 0x1 ;  /* 0x0000000100037836 */ /* 0x000fe20000000000 */
[----:B------:R-:W-:Y:S02]  /*2920*/  FSEL R0, R2, 1, !P0 ;  /* 0x3f80000002007808 */ /* 0x000fe40004000000 */
[C---:B------:R-:W-:Y:S02]  /*2930*/  FFMA R9, R4.reuse, R9, R11 ;  /* 0x0000000904097223 */ /* 0x040fe4000000000b */
[----:B------:R-:W-:Y:S01]  /*2940*/  LOP3.LUT P0, RZ, R3, 0x2, RZ, 0xc0, !PT ;  /* 0x0000000203ff7812 */ /* 0x000fe2000780c0ff */
[----:B------:R-:W-:-:S04]  /*2950*/  FFMA R11, R4, R0, RZ ;  /* 0x00000000040b7223 */ /* 0x000fc800000000ff */
[----:B------:R-:W-:-:S08]  /*2960*/  FFMA R11, R11, R9, R0 ;  /* 0x000000090b0b7223 */ /* 0x000fd00000000000 */
[----:B------:R-:W-:Y:S01]  /*2970*/  @P0 FADD R11, RZ, -R11 ;  /* 0x8000000bff0b0221 */ /* 0x000fe20000000000 */
[C---:B--2---:R-:W-:Y:S01]  /*2980*/  FMUL R8, R25.reuse, 0.63661974668502807617 ;  /* 0x3f22f98319087820 */ /* 0x044fe20000400000 */
[----:B------:R-:W-:-:S03]  /*2990*/  FSETP.GE.AND P1, PT, |R25|, 105615, PT ;  /* 0x47ce47801900780b */ /* 0x000fc60003f26200 */
[----:B------:R-:W0:Y:S02]  /*29a0*/  F2I.NTZ R31, R8 ;  /* 0x00000008001f7305 */ /* 0x000e240000203100 */
[-C--:B0-----:R-:W-:Y:S02]  /*29b0*/  I2FP.F32.S32 R6, R31.reuse ;  /* 0x0000001f00067245 */ /* 0x081fe40000201400 */
[----:B------:R-:W-:-:S03]  /*29c0*/  MOV R30, R31 ;  /* 0x0000001f001e7202 */ /* 0x000fc60000000f00 */
[----:B------:R-:W-:-:S04]  /*29d0*/  FFMA R3, R6, -1.5707962512969970703, R25 ;  /* 0xbfc90fda06037823 */ /* 0x000fc80000000019 */
[----:B------:R-:W-:-:S04]  /*29e0*/  FFMA R3, R6, -7.5497894158615963534e-08, R3 ;  /* 0xb3a2216806037823 */ /* 0x000fc80000000003 */
[----:B------:R-:W-:-:S04]  /*29f0*/  FFMA R29, R6, -5.3903029534742383927e-15, R3 ;  /* 0xa7c234c5061d7823 */ /* 0x000fc80000000003 */
[----:B------:R-:W-:Y:S01]  /*2a00*/  IMAD.MOV.U32 R0, RZ, RZ, R29 ;  /* 0x000000ffff007224 */ /* 0x000fe200078e001d */
[----:B------:R-:W-:Y:S06]  /*2a10*/  @!P1 BRA `(.L_x_41) ;  /* 0x0000000000d49947 */ /* 0x000fec0003800000 */
[----:B------:R-:W-:-:S13]  /*2a20*/  FSETP.NEU.AND P0, PT, |R25|, +INF , PT ;  /* 0x7f8000001900780b */ /* 0x000fda0003f0d200 */
[----:B------:R-:W-:Y:S01]  /*2a30*/  @!P0 FMUL R0, RZ, R25 ;  /* 0x00000019ff008220 */ /* 0x000fe20000400000 */
[----:B------:R-:W-:Y:S01]  /*2a40*/  @!P0 MOV R31, RZ ;  /* 0x000000ff001f8202 */ /* 0x000fe20000000f00 */
[----:B------:R-:W-:Y:S06]  /*2a50*/  @!P0 BRA `(.L_x_41) ;  /* 0x0000000000c48947 */ /* 0x000fec0003800000 */
[----:B------:R-:W-:Y:S02]  /*2a60*/  IMAD.SHL.U32 R2, R25, 0x100, RZ ;  /* 0x0000010019027824 */ /* 0x000fe400078e00ff */
[----:B------:R-:W-:Y:S01]  /*2a70*/  HFMA2 R6, -RZ, RZ, 0, 0 ;  /* 0x00000000ff067431 */ /* 0x000fe200000001ff */
[----:B------:R-:W-:Y:S01]  /*2a80*/  BSSY.RECONVERGENT B1, `(.L_x_42) ;  /* 0x000000f000017945 */ /* 0x000fe20003800200 */
[----:B------:R-:W-:Y:S01]  /*2a90*/  IMAD.MOV.U32 R33, RZ, RZ, RZ ;  /* 0x000000ffff217224 */ /* 0x000fe200078e00ff */
[----:B------:R-:W-:Y:S02]  /*2aa0*/  MOV R0, RZ ;  /* 0x000000ff00007202 */ /* 0x000fe40000000f00 */
[----:B------:R-:W-:-:S07]  /*2ab0*/  LOP3.LUT R35, R2, 0x80000000, RZ, 0xfc, !PT ;  /* 0x8000000002237812 */ /* 0x000fce00078efcff */
.L_x_43:
[----:B0-----:R-:W0:Y:S02]  /*2ac0*/  LDC.64 R2, c[0x4][0x38] ;  /* 0x01000e00ff027b82 */ /* 0x001e240000000a00 */
[----:B0-----:R-:W-:-:S06]  /*2ad0*/  IMAD.WIDE.U32 R2, R0, 0x4, R2 ;  /* 0x0000000400027825 */ /* 0x001fcc00078e0002 */
[----:B------:R-:W2:Y:S01]  /*2ae0*/  LDG.E.CONSTANT R2, desc[UR36][R2.64] ;  /* 0x0000002402027981 */ /* 0x000ea2000c1e9900 */
        /* <DEDUP_REMOVED lines=8> */
[----:B------:R-:W-:Y:S05]  /*2b70*/  BSYNC.RECONVERGENT B1 ;  /* 0x0000000000017941 */ /* 0x000fea0003800200 */
.L_x_42:
[----:B0-----:R-:W-:Y:S01]  /*2b80*/  SHF.R.U32.HI R4, RZ, 0x17, R25 ;  /* 0x00000017ff047819 */ /* 0x001fe20000011619 */
        /* <DEDUP_REMOVED lines=15> */
[C-C-:B------:R-:W-:Y:S01]  /*2c80*/  SHF.L.W.U32.HI R2, R3.reuse, 0x2, R0.reuse ;  /* 0x0000000203027819 */ /* 0x140fe20000010e00 */
[----:B------:R-:W-:Y:S01]  /*2c90*/  IMAD.SHL.U32 R3, R3, 0x4, RZ ;  /* 0x0000000403037824 */ /* 0x000fe200078e00ff */
[----:B------:R-:W-:Y:S02]  /*2ca0*/  SHF.R.U32.HI R31, RZ, 0x1e, R0 ;  /* 0x0000001eff1f7819 */ /* 0x000fe40000011600 */
[----:B------:R-:W-:-:S02]  /*2cb0*/  SHF.R.S32.HI R4, RZ, 0x1f, R2 ;  /* 0x0000001fff047819 */ /* 0x000fc40000011402 */
[----:B------:R-:W-:Y:S02]  /*2cc0*/  LOP3.LUT R0, R2, R25, RZ, 0x3c, !PT ;  /* 0x0000001902007212 */ /* 0x000fe400078e3cff */
[C---:B------:R-:W-:Y:S02]  /*2cd0*/  LOP3.LUT R8, R4.reuse, R3, RZ, 0x3c, !PT ;  /* 0x0000000304087212 */ /* 0x040fe400078e3cff */
[----:B------:R-:W-:Y:S02]  /*2ce0*/  LOP3.LUT R9, R4, R2, RZ, 0x3c, !PT ;  /* 0x0000000204097212 */ /* 0x000fe400078e3cff */
[----:B------:R-:W-:Y:S02]  /*2cf0*/  LEA.HI R31, R2, R31, RZ, 0x1 ;  /* 0x0000001f021f7211 */ /* 0x000fe400078f08ff */
[----:B------:R-:W-:Y:S02]  /*2d00*/  ISETP.GE.AND P1, PT, R0, RZ, PT ;  /* 0x000000ff0000720c */ /* 0x000fe40003f26270 */
[----:B------:R-:W1:Y:S01]  /*2d10*/  I2F.F64.S64 R8, R8 ;  /* 0x0000000800087312 */ /* 0x000e620000301c00 */
[----:B------:R-:W-:-:S05]  /*2d20*/  IADD3 R0, PT, PT, -R31, RZ, RZ ;  /* 0x000000ff1f007210 */ /* 0x000fca0007ffe1ff */
[----:B------:R-:W-:Y:S01]  /*2d30*/  @!P0 IMAD.MOV.U32 R31, RZ, RZ, R0 ;  /* 0x000000ffff1f8224 */ /* 0x000fe200078e0000 */
[----:B-1----:R-:W-:-:S10]  /*2d40*/  DMUL R32, R8, UR4 ;  /* 0x0000000408207c28 */ /* 0x002fd40008000000 */
[----:B------:R-:W1:Y:S02]  /*2d50*/  F2F.F32.F64 R32, R32 ;  /* 0x0000002000207310 */ /* 0x000e640000301000 */
[----:B01----:R-:W-:-:S07]  /*2d60*/  FSEL R0, -R32, R32, !P1 ;  /* 0x0000002020007208 */ /* 0x003fce0004800100 */
.L_x_41:
[----:B------:R-:W-:Y:S05]  /*2d70*/  BSYNC.RECONVERGENT B0 ;  /* 0x0000000000007941 */ /* 0x000fea0003800200 */
.L_x_40:
[----:B------:R0:W2:Y:S01]  /*2d80*/  LD.E R15, desc[UR36][R14.64+0x8] ;  /* 0x000008240e0f7980 */ /* 0x0000a2000c101900 */
[----:B------:R-:W-:Y:S01]  /*2d90*/  FMUL R3, R0, R0 ;  /* 0x0000000000037220 */ /* 0x000fe20000400000 */
[----:B------:R-:W-:Y:S01]  /*2da0*/  LOP3.LUT R2, R31, 0x1, RZ, 0xc0, !PT ;  /* 0x000000011f027812 */ /* 0x000fe200078ec0ff */
[----:B------:R-:W-:Y:S02]  /*2db0*/  BSSY.RECONVERGENT B0, `(.L_x_44) ;  /* 0x000004d000007945 */ /* 0x000fe40003800200 */
[----:B------:R-:W-:Y:S01]  /*2dc0*/  FFMA R4, R3, R13, -0.0013887860113754868507 ;  /* 0xbab607ed03047423 */ /* 0x000fe2000000000d */
[----:B------:R-:W-:Y:S02]  /*2dd0*/  ISETP.NE.U32.AND P0, PT, R2, 0x1, PT ;  /* 0x000000010200780c */ /* 0x000fe40003f05070 */
[----:B------:R-:W-:Y:S02]  /*2de0*/  IADD3 R2, PT, PT, R31, 0x1, RZ ;  /* 0x000000011f027810 */ /* 0x000fe40007ffe0ff */
[----:B------:R-:W-:-:S02]  /*2df0*/  FSEL R4, R4, -0.00019574658654164522886, P0 ;  /* 0xb94d415304047808 */ /* 0x000fc40000000000 */
[----:B------:R-:W-:Y:S02]  /*2e00*/  FSEL R6, R20, 0.041666727513074874878, !P0 ;  /* 0x3d2aaabb14067808 */ /* 0x000fe40004000000 */
[----:B------:R-:W-:-:S03]  /*2e10*/  FSEL R0, R0, 1, !P0 ;  /* 0x3f80000000007808 */ /* 0x000fc60004000000 */
[----:B------:R-:W-:Y:S01]  /*2e20*/  FFMA R4, R3, R4, R6 ;  /* 0x0000000403047223 */ /* 0x000fe20000000006 */
[----:B------:R-:W-:Y:S02]  /*2e30*/  FSEL R6, -R21, -0.4999999701976776123, !P0 ;  /* 0xbeffffff15067808 */ /* 0x000fe40004000100 */
[----:B------:R-:W-:-:S03]  /*2e40*/  LOP3.LUT P0, RZ, R2, 0x2, RZ, 0xc0, !PT ;  /* 0x0000000202ff7812 */ /* 0x000fc6000780c0ff */
[C---:B------:R-:W-:Y:S01]  /*2e50*/  FFMA R4, R3.reuse, R4, R6 ;  /* 0x0000000403047223 */ /* 0x040fe20000000006 */
[----:B------:R-:W-:-:S04]  /*2e60*/  FFMA R3, R3, R0, RZ ;  /* 0x0000000003037223 */ /* 0x000fc800000000ff */
[----:B0-----:R-:W-:-:S05]  /*2e70*/  FFMA R14, R3, R4, R0 ;  /* 0x00000004030e7223 */ /* 0x001fca0000000000 */
[----:B------:R-:W-:Y:S01]  /*2e80*/  @P0 FADD R14, RZ, -R14 ;  /* 0x8000000eff0e0221 */ /* 0x000fe20000000000 */
[C---:B--2---:R-:W-:Y:S01]  /*2e90*/  FMUL R8, R15.reuse, 0.63661974668502807617 ;  /* 0x3f22f9830f087820 */ /* 0x044fe20000400000 */
[----:B------:R-:W-:-:S03]  /*2ea0*/  FSETP.GE.AND P1, PT, |R15|, 105615, PT ;  /* 0x47ce47800f00780b */ /* 0x000fc60003f26200 */
[----:B------:R-:W0:Y:S02]  /*2eb0*/  F2I.NTZ R33, R8 ;  /* 0x0000000800217305 */ /* 0x000e240000203100 */
[----:B0-----:R-:W-:-:S05]  /*2ec0*/  I2FP.F32.S32 R32, R33 ;  /* 0x0000002100207245 */ /* 0x001fca0000201400 */
[----:B------:R-:W-:-:S04]  /*2ed0*/  FFMA R9, R32, -1.5707962512969970703, R15 ;  /* 0xbfc90fda20097823 */ /* 0x000fc8000000000f */
[----:B------:R-:W-:-:S04]  /*2ee0*/  FFMA R9, R32, -7.5497894158615963534e-08, R9 ;  /* 0xb3a2216820097823 */ /* 0x000fc80000000009 */
[----:B------:R-:W-:Y:S01]  /*2ef0*/  FFMA R31, R32, -5.3903029534742383927e-15, R9 ;  /* 0xa7c234c5201f7823 */ /* 0x000fe20000000009 */
[----:B------:R-:W-:-:S04]  /*2f00*/  IMAD.MOV.U32 R32, RZ, RZ, R33 ;  /* 0x000000ffff207224 */ /* 0x000fc800078e0021 */
[----:B------:R-:W-:Y:S01]  /*2f10*/  MOV R0, R31 ;  /* 0x0000001f00007202 */ /* 0x000fe20000000f00 */
[----:B------:R-:W-:Y:S06]  /*2f20*/  @!P1 BRA `(.L_x_45) ;  /* 0x0000000000d49947 */ /* 0x000fec0003800000 */
[----:B------:R-:W-:-:S13]  /*2f30*/  FSETP.NEU.AND P0, PT, |R15|, +INF , PT ;  /* 0x7f8000000f00780b */ /* 0x000fda0003f0d200 */
[----:B------:R-:W-:Y:S01]  /*2f40*/  @!P0 FMUL R0, RZ, R15 ;  /* 0x0000000fff008220 */ /* 0x000fe20000400000 */
[----:B------:R-:W-:Y:S01]  /*2f50*/  @!P0 IMAD.MOV.U32 R33, RZ, RZ, RZ ;  /* 0x000000ffff218224 */ /* 0x000fe200078e00ff */
[----:B------:R-:W-:Y:S06]  /*2f60*/  @!P0 BRA `(.L_x_45) ;  /* 0x0000000000c48947 */ /* 0x000fec0003800000 */
[----:B------:R-:W-:Y:S01]  /*2f70*/  SHF.L.U32 R2, R15, 0x8, RZ ;  /* 0x000000080f027819 */ /* 0x000fe200000006ff */
[----:B------:R-:W-:Y:S01]  /*2f80*/  HFMA2 R35, -RZ, RZ, 0, 0 ;  /* 0x00000000ff237431 */ /* 0x000fe200000001ff */
[----:B------:R-:W-:Y:S01]  /*2f90*/  BSSY.RECONVERGENT B1, `(.L_x_46) ;  /* 0x000000f000017945 */ /* 0x000fe20003800200 */
[----:B------:R-:W-:Y:S01]  /*2fa0*/  IMAD.MOV.U32 R6, RZ, RZ, RZ ;  /* 0x000000ffff067224 */ /* 0x000fe200078e00ff */
[----:B------:R-:W-:Y:S01]  /*2fb0*/  LOP3.LUT R37, R2, 0x80000000, RZ, 0xfc, !PT ;  /* 0x8000000002257812 */ /* 0x000fe200078efcff */
[----:B------:R-:W-:-:S07]  /*2fc0*/  IMAD.MOV.U32 R0, RZ, RZ, RZ ;  /* 0x000000ffff007224 */ /* 0x000fce00078e00ff */
.L_x_47:
[----:B0-----:R-:W0:Y:S02]  /*2fd0*/  LDC.64 R2, c[0x4][0x38] ;  /* 0x01000e00ff027b82 */ /* 0x001e240000000a00 */
[----:B0-----:R-:W-:-:S06]  /*2fe0*/  IMAD.WIDE.U32 R2, R0, 0x4, R2 ;  /* 0x0000000400027825 */ /* 0x001fcc00078e0002 */
[----:B------:R-:W2:Y:S01]  /*2ff0*/  LDG.E.CONSTANT R2, desc[UR36][R2.64] ;  /* 0x0000002402027981 */ /* 0x000ea2000c1e9900 */
[C---:B------:R-:W-:Y:S01]  /*3000*/  LEA R4, R0.reuse, R1, 0x2 ;  /* 0x0000000100047211 */ /* 0x040fe200078e10ff */
[----:B------:R-:W-:-:S05]  /*3010*/  VIADD R0, R0, 0x1 ;  /* 0x0000000100007836 */ /* 0x000fca0000000000 */
[----:B------:R-:W-:Y:S01]  /*3020*/  ISETP.NE.AND P0, PT, R0, 0x6, PT ;  /* 0x000000060000780c */ /* 0x000fe20003f05270 */
[----:B--2---:R-:W-:-:S03]  /*3030*/  IMAD.WIDE.U32 R8, R2, R37, RZ ;  /* 0x0000002502087225 */ /* 0x004fc600078e00ff */
[----:B------:R-:W-:-:S04]  /*3040*/  IADD3 R33, P1, PT, R8, R6, RZ ;  /* 0x0000000608217210 */ /* 0x000fc80007f3e0ff */
[----:B------:R-:W-:Y:S01]  /*3050*/  IADD3.X R6, PT, PT, R9, R35, RZ, P1, !PT ;  /* 0x0000002309067210 */ /* 0x000fe20000ffe4ff */
[----:B------:R0:W-:Y:S04]  /*3060*/  STL [R4], R33 ;  /* 0x0000002104007387 */ /* 0x0001e80000100800 */
[----:B------:R-:W-:Y:S05]  /*3070*/  @P0 BRA `(.L_x_47) ;  /* 0xfffffffc00d40947 */ /* 0x000fea000383ffff */
[----:B------:R-:W-:Y:S05]  /*3080*/  BSYNC.RECONVERGENT B1 ;  /* 0x0000000000017941 */ /* 0x000fea0003800200 */
.L_x_46:
[----:B0-----:R-:W-:Y:S01]  /*3090*/  SHF.R.U32.HI R4, RZ, 0x17, R15 ;  /* 0x00000017ff047819 */ /* 0x001fe2000001160f */
[----:B------:R0:W-:Y:S03]  /*30a0*/  STL [R1+0x18], R6 ;  /* 0x0000180601007387 */ /* 0x0001e60000100800 */
[C---:B------:R-:W-:Y:S02]  /*30b0*/  LOP3.LUT R0, R4.reuse, 0xe0, RZ, 0xc0, !PT ;  /* 0x000000e004007812 */ /* 0x040fe400078ec0ff */
[----:B------:R-:W-:-:S03]  /*30c0*/  LOP3.LUT P0, RZ, R4, 0x1f, RZ, 0xc0, !PT ;  /* 0x0000001f04ff7812 */ /* 0x000fc6000780c0ff */
[----:B------:R-:W-:-:S05]  /*30d0*/  VIADD R0, R0, 0xffffff80 ;  /* 0xffffff8000007836 */ /* 0x000fca0000000000 */
        /* <DEDUP_REMOVED lines=10> */
[--C-:B------:R-:W-:Y:S02]  /*3180*/  SHF.R.U32.HI R33, RZ, 0x1e, R0.reuse ;  /* 0x0000001eff217819 */ /* 0x100fe40000011600 */
[C---:B------:R-:W-:Y:S02]  /*3190*/  SHF.L.W.U32.HI R2, R3.reuse, 0x2, R0 ;  /* 0x0000000203027819 */ /* 0x040fe40000010e00 */
[----:B------:R-:W-:Y:S02]  /*31a0*/  SHF.L.U32 R3, R3, 0x2, RZ ;  /* 0x0000000203037819 */ /* 0x000fe400000006ff */
[----:B------:R-:W-:-:S02]  /*31b0*/  SHF.R.S32.HI R4, RZ, 0x1f, R2 ;  /* 0x0000001fff047819 */ /* 0x000fc40000011402 */
[----:B------:R-:W-:Y:S02]  /*31c0*/  ISETP.GE.AND P0, PT, R15, RZ, PT ;  /* 0x000000ff0f00720c */ /* 0x000fe40003f06270 */
[C---:B------:R-:W-:Y:S02]  /*31d0*/  LOP3.LUT R8, R4.reuse, R3, RZ, 0x3c, !PT ;  /* 0x0000000304087212 */ /* 0x040fe400078e3cff */
[----:B------:R-:W-:Y:S02]  /*31e0*/  LOP3.LUT R9, R4, R2, RZ, 0x3c, !PT ;  /* 0x0000000204097212 */ /* 0x000fe400078e3cff */
[C---:B------:R-:W-:Y:S02]  /*31f0*/  LOP3.LUT R0, R2.reuse, R15, RZ, 0x3c, !PT ;  /* 0x0000000f02007212 */ /* 0x040fe400078e3cff */
[----:B------:R-:W-:Y:S02]  /*3200*/  LEA.HI R33, R2, R33, RZ, 0x1 ;  /* 0x0000002102217211 */ /* 0x000fe400078f08ff */
[----:B------:R-:W1:Y:S01]  /*3210*/  I2F.F64.S64 R8, R8 ;  /* 0x0000000800087312 */ /* 0x000e620000301c00 */
[----:B------:R-:W-:-:S02]  /*3220*/  ISETP.GE.AND P1, PT, R0, RZ, PT ;  /* 0x000000ff0000720c */ /* 0x000fc40003f26270 */
[----:B------:R-:W-:-:S05]  /*3230*/  IMAD.MOV R0, RZ, RZ, -R33 ;  /* 0x000000ffff007224 */ /* 0x000fca00078e0a21 */
[----:B------:R-:W-:Y:S01]  /*3240*/  @!P0 MOV R33, R0 ;  /* 0x0000000000218202 */ /* 0x000fe20000000f00 */
[----:B-1----:R-:W-:-:S10]  /*3250*/  DMUL R34, R8, UR4 ;  /* 0x0000000408227c28 */ /* 0x002fd40008000000 */
[----:B------:R-:W1:Y:S02]  /*3260*/  F2F.F32.F64 R34, R34 ;  /* 0x0000002200227310 */ /* 0x000e640000301000 */
[----:B01----:R-:W-:-:S07]  /*3270*/  FSEL R0, -R34, R34, !P1 ;  /* 0x0000002222007208 */ /* 0x003fce0004800100 */
.L_x_45:
[----:B------:R-:W-:Y:S05]  /*3280*/  BSYNC.RECONVERGENT B0 ;  /* 0x0000000000007941 */ /* 0x000fea0003800200 */
.L_x_44:
[C---:B------:R-:W-:Y:S01]  /*3290*/  LOP3.LUT R4, R33.reuse, 0x1, RZ, 0xc0, !PT ;  /* 0x0000000121047812 */ /* 0x040fe200078ec0ff */
[----:B------:R-:W-:Y:S01]  /*32a0*/  FMUL R2, R0, R0 ;  /* 0x0000000000027220 */ /* 0x000fe20000400000 */
[----:B------:R-:W-:Y:S02]  /*32b0*/  BSSY.RECONVERGENT B0, `(.L_x_48) ;  /* 0x0000045000007945 */ /* 0x000fe40003800200 */
[----:B------:R-:W-:Y:S01]  /*32c0*/  ISETP.NE.U32.AND P0, PT, R4, 0x1, PT ;  /* 0x000000010400780c */ /* 0x000fe20003f05070 */
[----:B------:R-:W-:Y:S01]  /*32d0*/  FFMA R3, R2, R13, -0.0013887860113754868507 ;  /* 0xbab607ed02037423 */ /* 0x000fe2000000000d */
[----:B------:R-:W-:Y:S02]  /*32e0*/  VIADD R4, R33, 0x1 ;  /* 0x0000000121047836 */ /* 0x000fe40000000000 */
[----:B------:R-:W-:Y:S02]  /*32f0*/  FSEL R9, R20, 0.041666727513074874878, !P0 ;  /* 0x3d2aaabb14097808 */ /* 0x000fe40004000000 */
[----:B------:R-:W-:-:S02]  /*3300*/  FSEL R3, R3, -0.00019574658654164522886, P0 ;  /* 0xb94d415303037808 */ /* 0x000fc40000000000 */
[----:B------:R-:W-:Y:S02]  /*3310*/  LOP3.LUT P1, RZ, R4, 0x2, RZ, 0xc0, !PT ;  /* 0x0000000204ff7812 */ /* 0x000fe4000782c0ff */
[----:B------:R-:W-:Y:S01]  /*3320*/  FSEL R0, R0, 1, !P0 ;  /* 0x3f80000000007808 */ /* 0x000fe20004000000 */
[C---:B------:R-:W-:Y:S01]  /*3330*/  FFMA R3, R2.reuse, R3, R9 ;  /* 0x0000000302037223 */ /* 0x040fe20000000009 */
[----:B------:R-:W-:Y:S02]  /*3340*/  FSEL R4, -R21, -0.4999999701976776123, !P0 ;  /* 0xbeffffff15047808 */ /* 0x000fe40004000100 */
[----:B------:R-:W-:Y:S01]  /*3350*/  FSETP.GE.AND P0, PT, |R27|, 105615, PT ;  /* 0x47ce47801b00780b */ /* 0x000fe20003f06200 */
[C---:B------:R-:W-:Y:S02]  /*3360*/  FFMA R33, R2.reuse, R0, RZ ;  /* 0x0000000002217223 */ /* 0x040fe400000000ff */
[----:B------:R-:W-:-:S04]  /*3370*/  FFMA R3, R2, R3, R4 ;  /* 0x0000000302037223 */ /* 0x000fc80000000004 */
[----:B------:R-:W-:-:S04]  /*3380*/  FFMA R33, R33, R3, R0 ;  /* 0x0000000321217223 */ /* 0x000fc80000000000 */
[----:B------:R-:W-:Y:S02]  /*3390*/  @P1 FADD R33, RZ, -R33 ;  /* 0x80000021ff211221 */ /* 0x000fe40000000000 */
[----:B------:R-:W-:Y:S05]  /*33a0*/  @!P0 BRA `(.L_x_49) ;  /* 0x0000000000d48947 */ /* 0x000fea0003800000 */
        /* <DEDUP_REMOVED lines=10> */
.L_x_51:
        /* <DEDUP_REMOVED lines=12> */
.L_x_50:
        /* <DEDUP_REMOVED lines=12> */
[----:B------:R-:W-:Y:S01]  /*35d0*/  UMOV UR5, 0x3bf921fb ;  /* 0x3bf921fb00057882 */ /* 0x000fe20000000000 */
[----:B------:R-:W-:-:S02]  /*35e0*/  ISETP.GE.AND P1, PT, R27, RZ, PT ;  /* 0x000000ff1b00720c */ /* 0x000fc40003f26270 */
[-C--:B--2---:R-:W-:Y:S02]  /*35f0*/  @P0 SHF.L.W.U32.HI R0, R3, R4.reuse, R0 ;  /* 0x0000000403000219 */ /* 0x084fe40000010e00 */
[----:B---3--:R-:W-:-:S04]  /*3600*/  @P0 SHF.L.W.U32.HI R3, R2, R4, R3 ;  /* 0x0000000402030219 */ /* 0x008fc80000010e03 */
[C---:B------:R-:W-:Y:S01]  /*3610*/  SHF.L.W.U32.HI R2, R3.reuse, 0x2, R0 ;  /* 0x0000000203027819 */ /* 0x040fe20000010e00 */
[----:B------:R-:W-:-:S03]  /*3620*/  IMAD.SHL.U32 R3, R3, 0x4, RZ ;  /* 0x0000000403037824 */ /* 0x000fc600078e00ff */
[----:B------:R-:W-:Y:S02]  /*3630*/  SHF.R.S32.HI R4, RZ, 0x1f, R2 ;  /* 0x0000001fff047819 */ /* 0x000fe40000011402 */
[----:B------:R-:W-:Y:S02]  /*3640*/  LOP3.LUT R27, R2, R27, RZ, 0x3c, !PT ;  /* 0x0000001b021b7212 */ /* 0x000fe400078e3cff */
[C---:B------:R-:W-:Y:S02]  /*3650*/  LOP3.LUT R8, R4.reuse, R3, RZ, 0x3c, !PT ;  /* 0x0000000304087212 */ /* 0x040fe400078e3cff */
[----:B------:R-:W-:Y:S02]  /*3660*/  LOP3.LUT R9, R4, R2, RZ, 0x3c, !PT ;  /* 0x0000000204097212 */ /* 0x000fe400078e3cff */
[----:B------:R-:W-:Y:S02]  /*3670*/  SHF.R.U32.HI R3, RZ, 0x1e, R0 ;  /* 0x0000001eff037819 */ /* 0x000fe40000011600 */
[----:B------:R-:W-:-:S02]  /*3680*/  ISETP.GE.AND P0, PT, R27, RZ, PT ;  /* 0x000000ff1b00720c */ /* 0x000fc40003f06270 */
[----:B------:R-:W1:Y:S01]  /*3690*/  I2F.F64.S64 R8, R8 ;  /* 0x0000000800087312 */ /* 0x000e620000301c00 */
[----:B------:R-:W-:-:S04]  /*36a0*/  LEA.HI R28, R2, R3, RZ, 0x1 ;  /* 0x00000003021c7211 */ /* 0x000fc800078f08ff */
[----:B------:R-:W-:-:S05]  /*36b0*/  IADD3 R0, PT, PT, -R28, RZ, RZ ;  /* 0x000000ff1c007210 */ /* 0x000fca0007ffe1ff */
[----:B------:R-:W-:Y:S01]  /*36c0*/  @!P1 IMAD.MOV.U32 R28, RZ, RZ, R0 ;  /* 0x000000ffff1c9224 */ /* 0x000fe200078e0000 */
[----:B-1----:R-:W-:-:S10]  /*36d0*/  DMUL R34, R8, UR4 ;  /* 0x0000000408227c28 */ /* 0x002fd40008000000 */
[----:B------:R-:W1:Y:S02]  /*36e0*/  F2F.F32.F64 R34, R34 ;  /* 0x0000002200227310 */ /* 0x000e640000301000 */
[----:B01----:R-:W-:-:S07]  /*36f0*/  FSEL R26, -R34, R34, !P0 ;  /* 0x00000022221a7208 */ /* 0x003fce0004000100 */
.L_x_49:
[----:B------:R-:W-:Y:S05]  /*3700*/  BSYNC.RECONVERGENT B0 ;  /* 0x0000000000007941 */ /* 0x000fea0003800200 */
.L_x_48:
[----:B------:R-:W-:Y:S01]  /*3710*/  FMUL R2, R26, R26 ;  /* 0x0000001a1a027220 */ /* 0x000fe20000400000 */
[C---:B------:R-:W-:Y:S01]  /*3720*/  LOP3.LUT R3, R28.reuse, 0x1, RZ, 0xc0, !PT ;  /* 0x000000011c037812 */ /* 0x040fe200078ec0ff */
[----:B------:R-:W-:Y:S01]  /*3730*/  BSSY.RECONVERGENT B0, `(.L_x_52) ;  /* 0x0000044000007945 */ /* 0x000fe20003800200 */
[----:B------:R-:W-:Y:S01]  /*3740*/  LOP3.LUT P1, RZ, R28, 0x2, RZ, 0xc0, !PT ;  /* 0x000000021cff7812 */ /* 0x000fe2000782c0ff */
[----:B------:R-:W-:Y:S01]  /*3750*/  FFMA R0, R2, R13, -0.0013887860113754868507 ;  /* 0xbab607ed02007423 */ /* 0x000fe2000000000d */
[----:B------:R-:W-:-:S04]  /*3760*/  ISETP.NE.U32.AND P0, PT, R3, 0x1, PT ;  /* 0x000000010300780c */ /* 0x000fc80003f05070 */
[----:B------:R-:W-:Y:S02]  /*3770*/  FSEL R3, R0, -0.00019574658654164522886, !P0 ;  /* 0xb94d415300037808 */ /* 0x000fe40004000000 */
[----:B------:R-:W-:Y:S02]  /*3780*/  FSEL R9, R20, 0.041666727513074874878, P0 ;  /* 0x3d2aaabb14097808 */ /* 0x000fe40000000000 */
[----:B------:R-:W-:Y:S02]  /*3790*/  FSEL R0, R26, 1, P0 ;  /* 0x3f8000001a007808 */ /* 0x000fe40000000000 */
[----:B------:R-:W-:Y:S01]  /*37a0*/  FSEL R4, -R21, -0.4999999701976776123, P0 ;  /* 0xbeffffff15047808 */ /* 0x000fe20000000100 */
[C---:B------:R-:W-:Y:S01]  /*37b0*/  FFMA R9, R2.reuse, R3, R9 ;  /* 0x0000000302097223 */ /* 0x040fe20000000009 */
        /* <DEDUP_REMOVED lines=16> */
.L_x_55:
        /* <DEDUP_REMOVED lines=12> */
.L_x_54:
        /* <DEDUP_REMOVED lines=31> */
.L_x_53:
[----:B------:R-:W-:Y:S05]  /*3b70*/  BSYNC.RECONVERGENT B0 ;  /* 0x0000000000007941 */ /* 0x000fea0003800200 */
.L_x_52:
        /* <DEDUP_REMOVED lines=27> */
.L_x_59:
        /* <DEDUP_REMOVED lines=12> */
.L_x_58:
        /* <DEDUP_REMOVED lines=31> */
.L_x_57:
[----:B------:R-:W-:Y:S05]  /*3fe0*/  BSYNC.RECONVERGENT B0 ;  /* 0x0000000000007941 */ /* 0x000fea0003800200 */
.L_x_56:
[----:B------:R-:W0:Y:S01]  /*3ff0*/  LDS.64 R8, [R7+0x10] ;  /* 0x0000100007087984 */ /* 0x000e220000000a00 */
[----:B------:R-:W-:-:S04]  /*4000*/  IMAD R3, R24, 0x3, RZ ;  /* 0x0000000318037824 */ /* 0x000fc800078e02ff */
[----:B0-----:R-:W-:-:S05]  /*4010*/  IMAD.WIDE.U32 R8, R3, 0x4, R8 ;  /* 0x0000000403087825 */ /* 0x001fca00078e0008 */
[----:B------:R-:W2:Y:S01]  /*4020*/  LD.E R25, desc[UR36][R8.64] ;  /* 0x0000002408197980 */ /* 0x000ea2000c101900 */
[----:B------:R-:W-:Y:S01]  /*4030*/  FMUL R2, R31, R31 ;  /* 0x0000001f1f027220 */ /* 0x000fe20000400000 */
[C---:B------:R-:W-:Y:S01]  /*4040*/  LOP3.LUT R0, R32.reuse, 0x1, RZ, 0xc0, !PT ;  /* 0x0000000120007812 */ /* 0x040fe200078ec0ff */
[----:B------:R-:W-:Y:S01]  /*4050*/  FMUL R6, R33, R26 ;  /* 0x0000001a21067220 */ /* 0x000fe20000400000 */
[----:B------:R-:W-:Y:S01]  /*4060*/  LOP3.LUT P1, RZ, R32, 0x2, RZ, 0xc0, !PT ;  /* 0x0000000220ff7812 */ /* 0x000fe2000782c0ff */
[----:B------:R-:W-:Y:S01]  /*4070*/  FFMA R13, R2, R13, -0.0013887860113754868507 ;  /* 0xbab607ed020d7423 */ /* 0x000fe2000000000d */
[----:B------:R-:W-:Y:S01]  /*4080*/  ISETP.NE.U32.AND P0, PT, R0, 0x1, PT ;  /* 0x000000010000780c */ /* 0x000fe20003f05070 */
[----:B-----5:R-:W-:Y:S01]  /*4090*/  FADD R5, R18, -R5 ;  /* 0x8000000512057221 */ /* 0x020fe20000000000 */
[----:B------:R-:W-:Y:S02]  /*40a0*/  BSSY.RECONVERGENT B0, `(.L_x_60) ;  /* 0x000002f000007945 */ /* 0x000fe40003800200 */
[----:B------:R-:W-:-:S02]  /*40b0*/  FSEL R3, R20, 0.041666727513074874878, P0 ;  /* 0x3d2aaabb14037808 */ /* 0x000fc40000000000 */
[----:B------:R-:W-:Y:S02]  /*40c0*/  FSEL R13, R13, -0.00019574658654164522886, !P0 ;  /* 0xb94d41530d0d7808 */ /* 0x000fe40004000000 */
[----:B------:R-:W-:Y:S02]  /*40d0*/  FSEL R4, -R21, -0.4999999701976776123, P0 ;  /* 0xbeffffff15047808 */ /* 0x000fe40000000100 */
[----:B------:R-:W-:Y:S01]  /*40e0*/  FSEL R0, R31, 1, P0 ;  /* 0x3f8000001f007808 */ /* 0x000fe20000000000 */
[----:B------:R-:W-:-:S04]  /*40f0*/  FFMA R3, R2, R13, R3 ;  /* 0x0000000d02037223 */ /* 0x000fc80000000003 */
[C---:B------:R-:W-:Y:S01]  /*4100*/  FFMA R4, R2.reuse, R3, R4 ;  /* 0x0000000302047223 */ /* 0x040fe20000000004 */
[----:B------:R-:W-:-:S04]  /*4110*/  FFMA R3, R2, R0, RZ ;  /* 0x0000000002037223 */ /* 0x000fc800000000ff */
[----:B------:R-:W-:Y:S01]  /*4120*/  FFMA R7, R3, R4, R0 ;  /* 0x0000000403077223 */ /* 0x000fe20000000000 */
[----:B------:R-:W-:-:S03]  /*4130*/  FMUL R3, R33, R28 ;  /* 0x0000001c21037220 */ /* 0x000fc60000400000 */
[----:B------:R-:W-:-:S04]  /*4140*/  @P1 FADD R7, RZ, -R7 ;  /* 0x80000007ff071221 */ /* 0x000fc80000000000 */
[CC--:B------:R-:W-:Y:S01]  /*4150*/  FMUL R13, R11.reuse, R7.reuse ;  /* 0x000000070b0d7220 */ /* 0x0c0fe20000400000 */
[-C--:B------:R-:W-:Y:S01]  /*4160*/  FMUL R0, R26, R7.reuse ;  /* 0x000000071a007220 */ /* 0x080fe20000400000 */
[-C--:B------:R-:W-:Y:S01]  /*4170*/  FMUL R4, R28, R7.reuse ;  /* 0x000000071c047220 */ /* 0x080fe20000400000 */
[----:B------:R-:W-:Y:S01]  /*4180*/  FMUL R2, R14, R7 ;  /* 0x000000070e027220 */ /* 0x000fe20000400000 */
[-C--:B------:R-:W-:Y:S01]  /*4190*/  FFMA R15, R26, R3.reuse, -R13 ;  /* 0x000000031a0f7223 */ /* 0x080fe2000000080d */
[----:B------:R-:W-:Y:S01]  /*41a0*/  FFMA R3, R11, R3, R0 ;  /* 0x000000030b037223 */ /* 0x000fe20000000000 */
[----:B------:R-:W-:Y:S01]  /*41b0*/  FADD R0, R17, -R12 ;  /* 0x8000000c11007221 */ /* 0x000fe20000000000 */
[----:B------:R-:W-:Y:S01]  /*41c0*/  FMUL R13, R14, R33 ;  /* 0x000000210e0d7220 */ /* 0x000fe20000400000 */
[CC--:B------:R-:W-:Y:S01]  /*41d0*/  FFMA R6, R11.reuse, R4.reuse, -R6 ;  /* 0x000000040b067223 */ /* 0x0c0fe20000000806 */
[----:B------:R-:W-:Y:S01]  /*41e0*/  FMUL R4, R26, R4 ;  /* 0x000000041a047220 */ /* 0x000fe20000400000 */
[----:B------:R-:W-:Y:S01]  /*41f0*/  FMUL R26, R14, R26 ;  /* 0x0000001a0e1a7220 */ /* 0x000fe20000400000 */
[C---:B------:R-:W-:Y:S01]  /*4200*/  FFMA R12, R0.reuse, R13, RZ ;  /* 0x0000000d000c7223 */ /* 0x040fe200000000ff */
[C---:B------:R-:W-:Y:S01]  /*4210*/  FMUL R14, R11.reuse, R14 ;  /* 0x0000000e0b0e7220 */ /* 0x040fe20000400000 */
[----:B------:R-:W-:Y:S01]  /*4220*/  FFMA R4, R11, R33, R4 ;  /* 0x000000210b047223 */ /* 0x000fe20000000004 */
[C---:B------:R-:W-:Y:S01]  /*4230*/  FFMA R11, R0.reuse, R3, RZ ;  /* 0x00000003000b7223 */ /* 0x040fe200000000ff */
[----:B------:R-:W-:Y:S01]  /*4240*/  FFMA R7, R5, R2, R12 ;  /* 0x0000000205077223 */ /* 0x000fe2000000000c */
[----:B------:R-:W-:Y:S01]  /*4250*/  FFMA R2, R0, R15, RZ ;  /* 0x0000000f00027223 */ /* 0x000fe200000000ff */
[----:B------:R-:W-:-:S03]  /*4260*/  FADD R3, R19, -R10 ;  /* 0x8000000a13037221 */ /* 0x000fc60000000000 */
[C---:B------:R-:W-:Y:S01]  /*4270*/  FFMA R4, R5.reuse, R4, R2 ;  /* 0x0000000405047223 */ /* 0x040fe20000000002 */
[----:B------:R-:W-:Y:S01]  /*4280*/  FFMA R5, R5, R6, R11 ;  /* 0x0000000605057223 */ /* 0x000fe2000000000b */
[----:B------:R-:W-:Y:S02]  /*4290*/  FFMA R28, -R28, R3, R7 ;  /* 0x000000031c1c7223 */ /* 0x000fe40000000107 */
[C---:B------:R-:W-:Y:S01]  /*42a0*/  FFMA R4, R3.reuse, R26, R4 ;  /* 0x0000001a03047223 */ /* 0x040fe20000000004 */
[----:B------:R-:W-:Y:S01]  /*42b0*/  FFMA R5, R3, R14, R5 ;  /* 0x0000000e03057223 */ /* 0x000fe20000000005 */
[----:B--2---:R-:W-:-:S04]  /*42c0*/  FADD R25, R25, 9.9999999392252902908e-09 ;  /* 0x322bcc7719197421 */ /* 0x004fc80000000000 */
[----:B------:R0:W1:Y:S01]  /*42d0*/  MUFU.RSQ R12, R25 ;  /* 0x00000019000c7308 */ /* 0x0000620000001400 */
[----:B------:R-:W-:-:S04]  /*42e0*/  IADD3 R13, PT, PT, R25, -0xd000000, RZ ;  /* 0xf3000000190d7810 */ /* 0x000fc80007ffe0ff */
[----:B------:R-:W-:-:S13]  /*42f0*/  ISETP.GT.U32.AND P0, PT, R13, 0x727fffff, PT ;  /* 0x727fffff0d00780c */ /* 0x000fda0003f04070 */
[----:B01----:R-:W-:Y:S05]  /*4300*/  @!P0 BRA `(.L_x_61) ;  /* 0x0000000000108947 */ /* 0x003fea0003800000 */
[----:B------:R-:W-:Y:S01]  /*4310*/  IMAD.MOV.U32 R0, RZ, RZ, R25 ;  /* 0x000000ffff007224 */ /* 0x000fe200078e0019 */
[----:B------:R-:W-:-:S07]  /*4320*/  MOV R26, 0x4340 ;  /* 0x00004340001a7802 */ /* 0x000fce0000000f00 */
[----:B------:R-:W-:Y:S05]  /*4330*/  CALL.REL.NOINC `($__internal_1_$__cuda_sm20_sqrt_rn_f32_slowpath) ;  /* 0x000000a400087944 */ /* 0x000fea0003c00000 */
[----:B------:R-:W-:Y:S05]  /*4340*/  BRA `(.L_x_62) ;  /* 0x0000000000107947 */ /* 0x000fea0003800000 */
.L_x_61:
[----:B------:R-:W-:Y:S01]  /*4350*/  FMUL.FTZ R0, R25, R12 ;  /* 0x0000000c19007220 */ /* 0x000fe20000410000 */
[----:B------:R-:W-:-:S03]  /*4360*/  FMUL.FTZ R2, R12, 0.5 ;  /* 0x3f0000000c027820 */ /* 0x000fc60000410000 */
[----:B------:R-:W-:-:S04]  /*4370*/  FFMA R3, -R0, R0, R25 ;  /* 0x0000000000037223 */ /* 0x000fc80000000119 */
[----:B------:R-:W-:-:S07]  /*4380*/  FFMA R0, R3, R2, R0 ;  /* 0x0000000203007223 */ /* 0x000fce0000000000 */
.L_x_62:
[----:B------:R-:W-:Y:S05]  /*4390*/  BSYNC.RECONVERGENT B0 ;  /* 0x0000000000007941 */ /* 0x000fea0003800200 */
.L_x_60:
[----:B------:R-:W-:Y:S01]  /*43a0*/  FADD R2, R0, 9.9999999392252902908e-09 ;  /* 0x322bcc7700027421 */ /* 0x000fe20000000000 */
[----:B------:R-:W-:Y:S04]  /*43b0*/  BSSY.RECONVERGENT B0, `(.L_x_63) ;  /* 0x000000d000007945 */ /* 0x000fe80003800200 */
[----:B------:R-:W-:-:S04]  /*43c0*/  IADD3 R0, PT, PT, R2, 0x1800000, RZ ;  /* 0x0180000002007810 */ /* 0x000fc80007ffe0ff */
[----:B------:R-:W-:-:S04]  /*43d0*/  LOP3.LUT R0, R0, 0x7f800000, RZ, 0xc0, !PT ;  /* 0x7f80000000007812 */ /* 0x000fc800078ec0ff */
[----:B------:R-:W-:-:S13]  /*43e0*/  ISETP.GT.U32.AND P0, PT, R0, 0x1ffffff, PT ;  /* 0x01ffffff0000780c */ /* 0x000fda0003f04070 */
[----:B------:R-:W-:Y:S05]  /*43f0*/  @P0 BRA `(.L_x_64) ;  /* 0x0000000000100947 */ /* 0x000fea0003800000 */
[----:B------:R-:W-:-:S07]  /*4400*/  MOV R14, 0x4420 ;  /* 0x00004420000e7802 */ /* 0x000fce0000000f00 */
[----:B------:R-:W-:Y:S05]  /*4410*/  CALL.REL.NOINC `($__internal_0_$__cuda_sm20_rcp_rn_f32_slowpath) ;  /* 0x0000009c00f87944 */ /* 0x000fea0003c00000 */
[----:B------:R-:W-:Y:S01]  /*4420*/  IMAD.MOV.U32 R7, RZ, RZ, R0 ;  /* 0x000000ffff077224 */ /* 0x000fe200078e0000 */
[----:B------:R-:W-:Y:S06]  /*4430*/  BRA `(.L_x_65) ;  /* 0x0000000000107947 */ /* 0x000fec0003800000 */
.L_x_64:
[----:B------:R-:W0:Y:S02]  /*4440*/  MUFU.RCP R7, R2 ;  /* 0x0000000200077308 */ /* 0x000e240000001000 */
[----:B0-----:R-:W-:-:S04]  /*4450*/  FFMA R0, R2, R7, -1 ;  /* 0xbf80000002007423 */ /* 0x001fc80000000007 */
[----:B------:R-:W-:-:S04]  /*4460*/  FADD.FTZ R0, -R0, -RZ ;  /* 0x800000ff00007221 */ /* 0x000fc80000010100 */
[----:B------:R-:W-:-:S07]  /*4470*/  FFMA R7, R7, R0, R7 ;  /* 0x0000000007077223 */ /* 0x000fce0000000007 */
.L_x_65:
[----:B------:R-:W-:Y:S05]  /*4480*/  BSYNC.RECONVERGENT B0 ;  /* 0x0000000000007941 */ /* 0x000fea0003800200 */
.L_x_63:
[----:B------:R-:W2:Y:S01]  /*4490*/  LD.E R0, desc[UR36][R8.64+0x4] ;  /* 0x0000042408007980 */ /* 0x000ea2000c101900 */
[----:B------:R-:W-:Y:S01]  /*44a0*/  BSSY.RECONVERGENT B0, `(.L_x_66) ;  /* 0x000000e000007945 */ /* 0x000fe20003800200 */
        /* <DEDUP_REMOVED lines=9> */
.L_x_67:
[----:B------:R-:W-:Y:S01]  /*4540*/  FMUL.FTZ R0, R3, R2 ;  /* 0x0000000203007220 */ /* 0x000fe20000410000 */
[----:B------:R-:W-:-:S03]  /*4550*/  FMUL.FTZ R2, R2, 0.5 ;  /* 0x3f00000002027820 */ /* 0x000fc60000410000 */
[----:B------:R-:W-:-:S04]  /*4560*/  FFMA R3, -R0, R0, R3 ;  /* 0x0000000000037223 */ /* 0x000fc80000000103 */
[----:B------:R-:W-:-:S07]  /*4570*/  FFMA R0, R3, R2, R0 ;  /* 0x0000000203007223 */ /* 0x000fce0000000000 */
.L_x_68:
[----:B------:R-:W-:Y:S05]  /*4580*/  BSYNC.RECONVERGENT B0 ;  /* 0x0000000000007941 */ /* 0x000fea0003800200 */
.L_x_66:
        /* <DEDUP_REMOVED lines=10> */
.L_x_70:
[----:B------:R-:W0:Y:S02]  /*4630*/  MUFU.RCP R11, R2 ;  /* 0x00000002000b7308 */ /* 0x000e240000001000 */
[----:B0-----:R-:W-:-:S04]  /*4640*/  FFMA R0, R2, R11, -1 ;  /* 0xbf80000002007423 */ /* 0x001fc8000000000b */
[----:B------:R-:W-:-:S04]  /*4650*/  FADD.FTZ R0, -R0, -RZ ;  /* 0x800000ff00007221 */ /* 0x000fc80000010100 */
[----:B------:R-:W-:-:S07]  /*4660*/  FFMA R11, R11, R0, R11 ;  /* 0x000000000b0b7223 */ /* 0x000fce000000000b */
.L_x_71:
[----:B------:R-:W-:Y:S05]  /*4670*/  BSYNC.RECONVERGENT B0 ;  /* 0x0000000000007941 */ /* 0x000fea0003800200 */
.L_x_69:
        /* <DEDUP_REMOVED lines=11> */
.L_x_73:
[----:B------:R-:W-:Y:S01]  /*4730*/  FMUL.FTZ R0, R3, R2 ;  /* 0x0000000203007220 */ /* 0x000fe20000410000 */
[----:B------:R-:W-:-:S03]  /*4740*/  FMUL.FTZ R2, R2, 0.5 ;  /* 0x3f00000002027820 */ /* 0x000fc60000410000 */
[----:B------:R-:W-:-:S04]  /*4750*/  FFMA R3, -R0, R0, R3 ;  /* 0x0000000000037223 */ /* 0x000fc80000000103 */
[----:B------:R-:W-:-:S07]  /*4760*/  FFMA R0, R3, R2, R0 ;  /* 0x0000000203007223 */ /* 0x000fce0000000000 */
.L_x_74:
[----:B------:R-:W-:Y:S05]  /*4770*/  BSYNC.RECONVERGENT B0 ;  /* 0x0000000000007941 */ /* 0x000fea0003800200 */
.L_x_72:
[----:B------:R-:W-:Y:S01]  /*4780*/  FADD R9, R0, 9.9999999392252902908e-09 ;  /* 0x322bcc7700097421 */ /* 0x000fe20000000000 */
[----:B------:R-:W-:Y:S04]  /*4790*/  BSSY.RECONVERGENT B0, `(.L_x_75) ;  /* 0x000000d000007945 */ /* 0x000fe80003800200 */
[----:B------:R-:W-:-:S04]  /*47a0*/  IADD3 R0, PT, PT, R9, 0x1800000, RZ ;  /* 0x0180000009007810 */ /* 0x000fc80007ffe0ff */
[----:B------:R-:W-:-:S04]  /*47b0*/  LOP3.LUT R0, R0, 0x7f800000, RZ, 0xc0, !PT ;  /* 0x7f80000000007812 */ /* 0x000fc800078ec0ff */
[----:B------:R-:W-:-:S13]  /*47c0*/  ISETP.GT.U32.AND P0, PT, R0, 0x1ffffff, PT ;  /* 0x01ffffff0000780c */ /* 0x000fda0003f04070 */
[----:B------:R-:W-:Y:S05]  /*47d0*/  @P0 BRA `(.L_x_76) ;  /* 0x0000000000100947 */ /* 0x000fea0003800000 */
[----:B------:R-:W-:Y:S01]  /*47e0*/  IMAD.MOV.U32 R2, RZ, RZ, R9 ;  /* 0x000000ffff027224 */ /* 0x000fe200078e0009 */
[----:B------:R-:W-:-:S07]  /*47f0*/  MOV R14, 0x4810 ;  /* 0x00004810000e7802 */ /* 0x000fce0000000f00 */
[----:B------:R-:W-:Y:S05]  /*4800*/  CALL.REL.NOINC `($__internal_0_$__cuda_sm20_rcp_rn_f32_slowpath) ;  /* 0x0000009800fc7944 */ /* 0x000fea0003c00000 */
[----:B------:R-:W-:Y:S05]  /*4810*/  BRA `(.L_x_77) ;  /* 0x0000000000107947 */ /* 0x000fea0003800000 */
.L_x_76:
[----:B------:R-:W0:Y:S02]  /*4820*/  MUFU.RCP R0, R9 ;  /* 0x0000000900007308 */ /* 0x000e240000001000 */
[----:B0-----:R-:W-:-:S04]  /*4830*/  FFMA R2, R9, R0, -1 ;  /* 0xbf80000009027423 */ /* 0x001fc80000000000 */
[----:B------:R-:W-:-:S04]  /*4840*/  FADD.FTZ R3, -R2, -RZ ;  /* 0x800000ff02037221 */ /* 0x000fc80000010100 */
[----:B------:R-:W-:-:S07]  /*4850*/  FFMA R0, R0, R3, R0 ;  /* 0x0000000300007223 */ /* 0x000fce0000000000 */
.L_x_77:
[----:B------:R-:W-:Y:S05]  /*4860*/  BSYNC.RECONVERGENT B0 ;  /* 0x0000000000007941 */ /* 0x000fea0003800200 */
.L_x_75:
[----:B------:R-:W0:Y:S01]  /*4870*/  S2UR UR5, SR_CgaCtaId ;  /* 0x00000000000579c3 */ /* 0x000e220000008800 */
[----:B------:R-:W-:Y:S01]  /*4880*/  UMOV UR4, 0x400 ;  /* 0x0000040000047882 */ /* 0x000fe20000000000 */
[----:B------:R-:W-:Y:S01]  /*4890*/  FMUL R3, R5, R0 ;  /* 0x0000000005037220 */ /* 0x000fe20000400000 */
[----:B------:R-:W-:Y:S01]  /*48a0*/  FMUL R2, R4, R11 ;  /* 0x0000000b04027220 */ /* 0x000fe20000400000 */
[----:B------:R-:W-:-:S04]  /*48b0*/  FMUL R0, R28, R7 ;  /* 0x000000071c007220 */ /* 0x000fc80000400000 */
[----:B------:R-:W-:Y:S04]  /*48c0*/  STL.64 [R1+0x20], R2 ;  /* 0x0000200201007387 */ /* 0x000fe80000100a00 */
[----:B------:R-:W-:Y:S01]  /*48d0*/  STL [R1+0x1c], R0 ;  /* 0x00001c0001007387 */ /* 0x000fe20000100800 */
[----:B0-----:R-:W-:-:S09]  /*48e0*/  ULEA UR4, UR5, UR4, 0x18 ;  /* 0x0000000405047291 */ /* 0x001fd2000f8ec0ff */
[----:B------:R-:W0:Y:S02]  /*48f0*/  LDS.U8 R6, [UR4+0x168] ;  /* 0x00016804ff067984 */ /* 0x000e240008000000 */
[----:B0-----:R-:W-:-:S13]  /*4900*/  ISETP.NE.AND P0, PT, R6, RZ, PT ;  /* 0x000000ff0600720c */ /* 0x001fda0003f05270 */
[----:B------:R-:W-:Y:S05]  /*4910*/  @P0 BRA `(.L_x_78) ;  /* 0x0000000000400947 */ /* 0x000fea0003800000 */
[----:B------:R-:W-:Y:S01]  /*4920*/  MOV R0, 0x0 ;  /* 0x0000000000007802 */ /* 0x000fe20000000f00 */
[----:B------:R-:W0:Y:S01]  /*4930*/  LDCU.64 UR4, c[0x4][0x30] ;  /* 0x01000600ff0477ac */ /* 0x000e220008000a00 */
[----:B------:R-:W-:Y:S02]  /*4940*/  HFMA2 R8, -RZ, RZ, 0, 2.3543834686279296875e-05 ;  /* 0x0000018bff087431 */ /* 0x000fe400000001ff */
[----:B------:R-:W-:Y:S01]  /*4950*/  IMAD.MOV.U32 R12, RZ, RZ, 0x1 ;  /* 0x00000001ff0c7424 */ /* 0x000fe200078e00ff */
[----:B------:R1:W2:Y:S01]  /*4960*/  LDC.64 R2, c[0x4][R0] ;  /* 0x0100000000027b82 */ /* 0x0002a20000000a00 */
[----:B------:R-:W3:Y:S01]  /*4970*/  LDCU.64 UR8, c[0x4][0x20] ;  /* 0x01000400ff0877ac */ /* 0x000ee20008000a00 */
[----:B------:R-:W-:Y:S01]  /*4980*/  MOV R13, RZ ;  /* 0x000000ff000d7202 */ /* 0x000fe20000000f00 */
[----:B------:R-:W4:Y:S01]  /*4990*/  LDCU.64 UR6, c[0x4][0x8] ;  /* 0x01000100ff0677ac */ /* 0x000f220008000a00 */
[----:B0-----:R-:W-:Y:S01]  /*49a0*/  MOV R4, UR4 ;  /* 0x0000000400047c02 */ /* 0x001fe20008000f00 */
[----:B------:R-:W-:Y:S01]  /*49b0*/  IMAD.U32 R5, RZ, RZ, UR5 ;  /* 0x00000005ff057e24 */ /* 0x000fe2000f8e00ff */
[----:B---3--:R-:W-:Y:S01]  /*49c0*/  MOV R6, UR8 ;  /* 0x0000000800067c02 */ /* 0x008fe20008000f00 */
[----:B------:R-:W-:Y:S01]  /*49d0*/  IMAD.U32 R7, RZ, RZ, UR9 ;  /* 0x00000009ff077e24 */ /* 0x000fe2000f8e00ff */
[----:B----4-:R-:W-:Y:S01]  /*49e0*/  MOV R10, UR6 ;  /* 0x00000006000a7c02 */ /* 0x010fe20008000f00 */
[----:B-1----:R-:W-:-:S07]  /*49f0*/  IMAD.U32 R11, RZ, RZ, UR7 ;  /* 0x00000007ff0b7e24 */ /* 0x002fce000f8e00ff */
[----:B------:R-:W-:-:S07]  /*4a00*/  LEPC R20, `(.L_x_78) ;  /* 0x000000001014794e */ /* 0x000fce0000000000 */
[----:B--2---:R-:W-:Y:S05]  /*4a10*/  CALL.ABS.NOINC R2 ;  /* 0x0000000002007343 */ /* 0x004fea0003c00000 */
.L_x_78:
[----:B------:R-:W0:Y:S01]  /*4a20*/  S2UR UR5, SR_CgaCtaId ;  /* 0x00000000000579c3 */ /* 0x000e220000008800 */
[----:B------:R-:W-:Y:S02]  /*4a30*/  UMOV UR4, 0x400 ;  /* 0x0000040000047882 */ /* 0x000fe40000000000 */
[----:B0-----:R-:W-:-:S06]  /*4a40*/  ULEA UR4, UR5, UR4, 0x18 ;  /* 0x0000000405047291 */ /* 0x001fcc000f8ec0ff */
[----:B------:R-:W-:-:S05]  /*4a50*/  IMAD.U32 R9, RZ, RZ, UR4 ;  /* 0x00000004ff097e24 */ /* 0x000fca000f8e00ff */
[----:B------:R-:W0:Y:S04]  /*4a60*/  LDS R5, [R9+0x5c] ;  /* 0x00005c0009057984 */ /* 0x000e280000000800 */
[----:B------:R1:W2:Y:S01]  /*4a70*/  LDS R14, [R9+0x48] ;  /* 0x00004800090e7984 */ /* 0x0002a20000000800 */
[----:B0-----:R-:W-:-:S13]  /*4a80*/  ISETP.GE.AND P0, PT, R16, R5, PT ;  /* 0x000000051000720c */ /* 0x001fda0003f06270 */
[----:B-12---:R-:W-:Y:S05]  /*4a90*/  @P0 BRA `(.L_x_79) ;  /* 0x0000000800c40947 */ /* 0x006fea0003800000 */
[----:B------:R-:W-:-:S07]  /*4aa0*/  MOV R0, R16 ;  /* 0x0000001000007202 */ /* 0x000fce0000000f00 */
.L_x_86:
[----:B------:R-:W0:Y:S01]  /*4ab0*/  S2UR UR5, SR_CgaCtaId ;  /* 0x00000000000579c3 */ /* 0x000e220000008800 */
[----:B------:R-:W-:Y:S02]  /*4ac0*/  UMOV UR4, 0x400 ;  /* 0x0000040000047882 */ /* 0x000fe40000000000 */
[----:B0-----:R-:W-:-:S06]  /*4ad0*/  ULEA UR4, UR5, UR4, 0x18 ;  /* 0x0000000405047291 */ /* 0x001fcc000f8ec0ff */
[----:B------:R-:W-:-:S05]  /*4ae0*/  IMAD.U32 R9, RZ, RZ, UR4 ;  /* 0x00000004ff097e24 */ /* 0x000fca000f8e00ff */
[----:B------:R-:W0:Y:S04]  /*4af0*/  LDS R4, [R9+0x58] ;  /* 0x0000580009047984 */ /* 0x000e280000000800 */
[----:B------:R-:W1:Y:S01]  /*4b00*/  LDS.64 R2, [R9+0x50] ;  /* 0x0000500009027984 */ /* 0x000e620000000a00 */
[----:B0-----:R-:W-:-:S04]  /*4b10*/  IMAD R7, R4, R5, R0 ;  /* 0x0000000504077224 */ /* 0x001fc800078e0200 */
[----:B-1----:R-:W-:-:S05]  /*4b20*/  IMAD.WIDE R6, R7, 0x4, R2 ;  /* 0x0000000407067825 */ /* 0x002fca00078e0202 */
[----:B------:R0:W5:Y:S01]  /*4b30*/  LD.E R8, desc[UR36][R6.64] ;  /* 0x0000002406087980 */ /* 0x000162000c101900 */
[----:B------:R-:W-:-:S13]  /*4b40*/  ISETP.GE.AND P0, PT, R4, 0x1, PT ;  /* 0x000000010400780c */ /* 0x000fda0003f06270 */
[----:B0-----:R-:W-:Y:S05]  /*4b50*/  @!P0 BRA `(.L_x_80) ;  /* 0x00000008007c8947 */ /* 0x001fea0003800000 */
[----:B------:R-:W-:Y:S01]  /*4b60*/  ISETP.GE.U32.AND P0, PT, R4, 0x10, PT ;  /* 0x000000100400780c */ /* 0x000fe20003f06070 */
[----:B------:R-:W-:-:S12]  /*4b70*/  HFMA2 R6, -RZ, RZ, 0, 0 ;  /* 0x00000000ff067431 */ /* 0x000fd800000001ff */
[----:B------:R-:W-:Y:S05]  /*4b80*/  @!P0 BRA `(.L_x_81) ;  /* 0x0000000400288947 */ /* 0x000fea0003800000 */
[----:B------:R-:W-:Y:S01]  /*4b90*/  BSSY.RECONVERGENT B0, `(.L_x_82) ;  /* 0x0000048000007945 */ /* 0x000fe20003800200 */
[----:B------:R-:W-:-:S07]  /*4ba0*/  IMAD.MOV.U32 R6, RZ, RZ, RZ ;  /* 0x000000ffff067224 */ /* 0x000fce00078e00ff */
.L_x_83:
[C---:B------:R-:W-:Y:S01]  /*4bb0*/  IMAD R11, R6.reuse, R5, R0 ;  /* 0x00000005060b7224 */ /* 0x040fe200078e0200 */
[----:B------:R-:W-:-:S03]  /*4bc0*/  LEA R7, R6, UR49, 0x2 ;  /* 0x0000003106077c11 */ /* 0x000fc6000f8e10ff */
[----:B------:R-:W-:Y:S02]  /*4bd0*/  IMAD.WIDE R10, R11, 0x4, R2 ;  /* 0x000000040b0a7825 */ /* 0x000fe400078e0202 */
[----:B------:R-:W2:Y:S04]  /*4be0*/  LDL R15, [R7] ;  /* 0x00000000070f7983 */ /* 0x000ea80000100800 */
[----:B------:R0:W2:Y:S01]  /*4bf0*/  LD.E R25, desc[UR36][R10.64] ;  /* 0x000000240a197980 */ /* 0x0000a2000c101900 */
[----:B------:R-:W-:-:S03]  /*4c00*/  IMAD.WIDE R12, R5, 0x4, R10 ;  /* 0x00000004050c7825 */ /* 0x000fc600078e020a */
[----:B------:R-:W3:Y:S01]  /*4c10*/  LDL R30, [R7+0x4] ;  /* 0x00000400071e7983 */ /* 0x000ee20000100800 */
[----:B------:R-:W-:-:S03]  /*4c20*/  IMAD.WIDE R20, R5, 0x4, R12 ;  /* 0x0000000405147825 */ /* 0x000fc600078e020c */
[----:B------:R1:W3:Y:S04]  /*4c30*/  LD.E R31, desc[UR36][R12.64] ;  /* 0x000000240c1f7980 */ /* 0x0002e8000c101900 */
[----:B------:R4:W3:Y:S01]  /*4c40*/  LD.E R33, desc[UR36][R20.64] ;  /* 0x0000002414217980 */ /* 0x0008e2000c101900 */
[----:B------:R-:W-:-:S03]  /*4c50*/  IMAD.WIDE R26, R5, 0x4, R20 ;  /* 0x00000004051a7825 */ /* 0x000fc600078e0214 */
[----:B------:R-:W3:Y:S01]  /*4c60*/  LDL R32, [R7+0x8] ;  /* 0x0000080007207983 */ /* 0x000ee20000100800 */
[----:B------:R-:W-:-:S03]  /*4c70*/  IMAD.WIDE R28, R5, 0x4, R26 ;  /* 0x00000004051c7825 */ /* 0x000fc600078e021a */
[----:B------:R-:W3:Y:S04]  /*4c80*/  LDL R34, [R7+0xc] ;  /* 0x00000c0007227983 */ /* 0x000ee80000100800 */
[----:B------:R3:W3:Y:S01]  /*4c90*/  LD.E R35, desc[UR36][R26.64] ;  /* 0x000000241a237980 */ /* 0x0006e2000c101900 */
[----:B0-----:R-:W-:-:S03]  /*4ca0*/  IMAD.WIDE R10, R5, 0x4, R28 ;  /* 0x00000004050a7825 */ /* 0x001fc600078e021c */
[----:B------:R-:W3:Y:S04]  /*4cb0*/  LDL R36, [R7+0x10] ;  /* 0x0000100007247983 */ /* 0x000ee80000100800 */
[----:B------:R-:W3:Y:S01]  /*4cc0*/  LD.E R37, desc[UR36][R28.64] ;  /* 0x000000241c257980 */ /* 0x000ee2000c101900 */
[----:B-1----:R-:W-:-:S03]  /*4cd0*/  IMAD.WIDE R12, R5, 0x4, R10 ;  /* 0x00000004050c7825 */ /* 0x002fc600078e020a */
[----:B------:R0:W3:Y:S04]  /*4ce0*/  LD.E R39, desc[UR36][R10.64] ;  /* 0x000000240a277980 */ /* 0x0000e8000c101900 */
[----:B------:R-:W3:Y:S04]  /*4cf0*/  LDL R38, [R7+0x14] ;  /* 0x0000140007267983 */ /* 0x000ee80000100800 */
[----:B------:R-:W3:Y:S01]  /*4d00*/  LDL R41, [R7+0x1c] ;  /* 0x00001c0007297983 */ /* 0x000ee20000100800 */
[----:B--2--5:R-:W-:-:S03]  /*4d10*/  FFMA R15, R15, R25, R8 ;  /* 0x000000190f0f7223 */ /* 0x024fc60000000008 */
[----:B------:R-:W2:Y:S04]  /*4d20*/  LDL R8, [R7+0x18] ;  /* 0x0000180007087983 */ /* 0x000ea80000100800 */
[----:B------:R1:W2:Y:S01]  /*4d30*/  LD.E R25, desc[UR36][R12.64] ;  /* 0x000000240c197980 */ /* 0x0002a2000c101900 */
[----:B----4-:R-:W-:-:S04]  /*4d40*/  IMAD.WIDE R20, R5, 0x4, R12 ;  /* 0x0000000405147825 */ /* 0x010fc800078e020c */
[----:B---3--:R-:W-:Y:S01]  /*4d50*/  FFMA R15, R30, R31, R15 ;  /* 0x0000001f1e0f7223 */ /* 0x008fe2000000000f */
[----:B------:R3:W4:Y:S01]  /*4d60*/  LD.E R40, desc[UR36][R20.64] ;  /* 0x0000002414287980 */ /* 0x000722000c101900 */
[----:B------:R-:W-:-:S04]  /*4d70*/  IMAD.WIDE R26, R5, 0x4, R20 ;  /* 0x00000004051a7825 */ /* 0x000fc800078e0214 */
[----:B0-----:R-:W-:-:S04]  /*4d80*/  IMAD.WIDE R10, R5, 0x4, R26 ;  /* 0x00000004050a7825 */ /* 0x001fc800078e021a */
[----:B------:R-:W-:Y:S01]  /*4d90*/  FFMA R15, R32, R33, R15 ;  /* 0x00000021200f7223 */ /* 0x000fe2000000000f */
[----:B------:R-:W4:Y:S01]  /*4da0*/  LD.E R26, desc[UR36][R26.64] ;  /* 0x000000241a1a7980 */ /* 0x000f22000c101900 */
[----:B------:R-:W-:-:S04]  /*4db0*/  IMAD.WIDE R28, R5, 0x4, R10 ;  /* 0x00000004051c7825 */ /* 0x000fc800078e020a */
[----:B------:R-:W-:Y:S01]  /*4dc0*/  FFMA R15, R34, R35, R15 ;  /* 0x00000023220f7223 */ /* 0x000fe2000000000f */
[----:B------:R-:W4:Y:S01]  /*4dd0*/  LDL R33, [R7+0x20] ;  /* 0x0000200007217983 */ /* 0x000f220000100800 */
[----:B-1----:R-:W-:-:S04]  /*4de0*/  IMAD.WIDE R12, R5, 0x4, R28 ;  /* 0x00000004050c7825 */ /* 0x002fc800078e021c */
[----:B------:R-:W-:Y:S01]  /*4df0*/  FFMA R15, R36, R37, R15 ;  /* 0x00000025240f7223 */ /* 0x000fe2000000000f */
[----:B------:R0:W4:Y:S01]  /*4e00*/  LD.E R32, desc[UR36][R10.64] ;  /* 0x000000240a207980 */ /* 0x000122000c101900 */
[----:B---3--:R-:W-:-:S03]  /*4e10*/  IMAD.WIDE R20, R5, 0x4, R12 ;  /* 0x0000000405147825 */ /* 0x008fc600078e020c */
[----:B------:R-:W3:Y:S01]  /*4e20*/  LDL R35, [R7+0x24] ;  /* 0x0000240007237983 */ /* 0x000ee20000100800 */
[----:B------:R-:W-:-:S03]  /*4e30*/  FFMA R15, R38, R39, R15 ;  /* 0x00000027260f7223 */ /* 0x000fc6000000000f */
[----:B------:R-:W3:Y:S01]  /*4e40*/  LD.E R28, desc[UR36][R28.64] ;  /* 0x000000241c1c7980 */ /* 0x000ee2000c101900 */
[----:B------:R-:W-:-:S03]  /*4e50*/  IMAD.WIDE R30, R5, 0x4, R20 ;  /* 0x00000004051e7825 */ /* 0x000fc600078e0214 */
[----:B------:R-:W3:Y:S04]  /*4e60*/  LDL R27, [R7+0x28] ;  /* 0x00002800071b7983 */ /* 0x000ee80000100800 */
[----:B------:R1:W3:Y:S01]  /*4e70*/  LD.E R34, desc[UR36][R12.64] ;  /* 0x000000240c227980 */ /* 0x0002e2000c101900 */
[----:B0-----:R-:W-:-:S03]  /*4e80*/  IMAD.WIDE R10, R5, 0x4, R30 ;  /* 0x00000004050a7825 */ /* 0x001fc600078e021e */
[----:B------:R-:W3:Y:S04]  /*4e90*/  LD.E R20, desc[UR36][R20.64] ;  /* 0x0000002414147980 */ /* 0x000ee8000c101900 */
[----:B------:R-:W3:Y:S01]  /*4ea0*/  LD.E R30, desc[UR36][R30.64] ;  /* 0x000000241e1e7980 */ /* 0x000ee2000c101900 */
[----:B-1----:R-:W-:-:S03]  /*4eb0*/  IMAD.WIDE R12, R5, 0x4, R10 ;  /* 0x00000004050c7825 */ /* 0x002fc600078e020a */
[----:B------:R-:W3:Y:S04]  /*4ec0*/  LDL R29, [R7+0x34] ;  /* 0x00003400071d7983 */ /* 0x000ee80000100800 */
[----:B------:R0:W3:Y:S04]  /*4ed0*/  LD.E R36, desc[UR36][R10.64] ;  /* 0x000000240a247980 */ /* 0x0000e8000c101900 */
[----:B------:R-:W3:Y:S04]  /*4ee0*/  LDL R21, [R7+0x38] ;  /* 0x0000380007157983 */ /* 0x000ee80000100800 */
[----:B------:R-:W3:Y:S04]  /*4ef0*/  LD.E R12, desc[UR36][R12.64] ;  /* 0x000000240c0c7980 */ /* 0x000ee8000c101900 */
[----:B------:R-:W3:Y:S01]  /*4f00*/  LDL R37, [R7+0x3c] ;  /* 0x00003c0007257983 */ /* 0x000ee20000100800 */
[----:B--2---:R-:W-:-:S03]  /*4f10*/  FFMA R8, R8, R25, R15 ;  /* 0x0000001908087223 */ /* 0x004fc6000000000f */
[----:B------:R-:W2:Y:S04]  /*4f20*/  LDL R15, [R7+0x2c] ;  /* 0x00002c00070f7983 */ /* 0x000ea80000100800 */
[----:B------:R-:W2:Y:S01]  /*4f30*/  LDL R25, [R7+0x30] ;  /* 0x0000300007197983 */ /* 0x000ea20000100800 */
[----:B----4-:R-:W-:Y:S01]  /*4f40*/  FFMA R8, R41, R40, R8 ;  /* 0x0000002829087223 */ /* 0x010fe20000000008 */
[----:B0-----:R-:W-:Y:S02]  /*4f50*/  LOP3.LUT R11, R4, 0x7ffffff0, RZ, 0xc0, !PT ;  /* 0x7ffffff0040b7812 */ /* 0x001fe400078ec0ff */
[----:B------:R-:W-:Y:S01]  /*4f60*/  IADD3 R6, PT, PT, R6, 0x10, RZ ;  /* 0x0000001006067810 */ /* 0x000fe20007ffe0ff */
[----:B------:R-:W-:-:S03]  /*4f70*/  FFMA R8, R33, R26, R8 ;  /* 0x0000001a21087223 */ /* 0x000fc60000000008 */
[----:B------:R-:W-:Y:S01]  /*4f80*/  ISETP.NE.AND P0, PT, R6, R11, PT ;  /* 0x0000000b0600720c */ /* 0x000fe20003f05270 */
[----:B---3--:R-:W-:-:S04]  /*4f90*/  FFMA R8, R35, R32, R8 ;  /* 0x0000002023087223 */ /* 0x008fc80000000008 */
[----:B------:R-:W-:-:S04]  /*4fa0*/  FFMA R8, R27, R28, R8 ;  /* 0x0000001c1b087223 */ /* 0x000fc80000000008 */
[----:B--2---:R-:W-:-:S04]  /*4fb0*/  FFMA R8, R15, R34, R8 ;  /* 0x000000220f087223 */ /* 0x004fc80000000008 */
[----:B------:R-:W-:-:S04]  /*4fc0*/  FFMA R8, R25, R20, R8 ;  /* 0x0000001419087223 */ /* 0x000fc80000000008 */
[----:B------:R-:W-:-:S04]  /*4fd0*/  FFMA R8, R29, R30, R8 ;  /* 0x0000001e1d087223 */ /* 0x000fc80000000008 */
[----:B------:R-:W-:-:S04]  /*4fe0*/  FFMA R8, R21, R36, R8 ;  /* 0x0000002415087223 */ /* 0x000fc80000000008 */
[----:B------:R-:W-:Y:S01]  /*4ff0*/  FFMA R8, R37, R12, R8 ;  /* 0x0000000c25087223 */ /* 0x000fe20000000008 */
[----:B------:R-:W-:Y:S06]  /*5000*/  @P0 BRA `(.L_x_83) ;  /* 0xfffffff800e80947 */ /* 0x000fec000383ffff */
[----:B------:R-:W-:Y:S05]  /*5010*/  BSYNC.RECONVERGENT B0 ;  /* 0x0000000000007941 */ /* 0x000fea0003800200 */
.L_x_82:
[----:B------:R-:W-:-:S07]  /*5020*/  IMAD.MOV.U32 R6, RZ, RZ, R11 ;  /* 0x000000ffff067224 */ /* 0x000fce00078e000b */
.L_x_81:
[----:B------:R-:W-:-:S13]  /*5030*/  LOP3.LUT P0, R7, R4, 0xf, RZ, 0xc0, !PT ;  /* 0x0000000f04077812 */ /* 0x000fda000780c0ff */
[----:B------:R-:W-:Y:S05]  /*5040*/  @!P0 BRA `(.L_x_80) ;  /* 0x0000000400408947 */ /* 0x000fea0003800000 */
[----:B------:R-:W-:Y:S02]  /*5050*/  ISETP.GE.U32.AND P0, PT, R7, 0x8, PT ;  /* 0x000000080700780c */ /* 0x000fe40003f06070 */
[----:B------:R-:W-:-:S11]  /*5060*/  LOP3.LUT P1, R38, R4, 0x7, RZ, 0xc0, !PT ;  /* 0x0000000704267812 */ /* 0x000fd6000782c0ff */
[----:B------:R-:W-:Y:S05]  /*5070*/  @!P0 BRA `(.L_x_84) ;  /* 0x00000000008c8947 */ /* 0x000fea0003800000 */
[C---:B------:R-:W-:Y:S01]  /*5080*/  IMAD R11, R6.reuse, R5, R0 ;  /* 0x00000005060b7224 */ /* 0x040fe200078e0200 */
[----:B------:R-:W-:-:S03]  /*5090*/  LEA R7, R6, UR49, 0x2 ;  /* 0x0000003106077c11 */ /* 0x000fc6000f8e10ff */
[----:B------:R-:W-:Y:S02]  /*50a0*/  IMAD.WIDE R10, R11, 0x4, R2 ;  /* 0x000000040b0a7825 */ /* 0x000fe400078e0202 */
[----:B------:R-:W2:Y:S02]  /*50b0*/  LDL R15, [R7] ;  /* 0x00000000070f7983 */ /* 0x000ea40000100800 */
[C---:B------:R-:W-:Y:S02]  /*50c0*/  IMAD.WIDE R12, R5.reuse, 0x4, R10 ;  /* 0x00000004050c7825 */ /* 0x040fe400078e020a */
[----:B------:R0:W2:Y:S04]  /*50d0*/  LD.E R25, desc[UR36][R10.64] ;  /* 0x000000240a197980 */ /* 0x0000a8000c101900 */
[----:B------:R-:W3:Y:S01]  /*50e0*/  LDL R34, [R7+0x4] ;  /* 0x0000040007227983 */ /* 0x000ee20000100800 */
[----:B------:R-:W-:-:S03]  /*50f0*/  IMAD.WIDE R20, R5, 0x4, R12 ;  /* 0x0000000405147825 */ /* 0x000fc600078e020c */
[----:B------:R-:W3:Y:S01]  /*5100*/  LD.E R12, desc[UR36][R12.64] ;  /* 0x000000240c0c7980 */ /* 0x000ee2000c101900 */
[----:B------:R-:W-:-:S03]  /*5110*/  IMAD.WIDE R26, R5, 0x4, R20 ;  /* 0x00000004051a7825 */ /* 0x000fc600078e0214 */
[----:B------:R-:W4:Y:S04]  /*5120*/  LDL R35, [R7+0x8] ;  /* 0x0000080007237983 */ /* 0x000f280000100800 */
[----:B------:R-:W4:Y:S01]  /*5130*/  LD.E R20, desc[UR36][R20.64] ;  /* 0x0000002414147980 */ /* 0x000f22000c101900 */
[----:B------:R-:W-:-:S03]  /*5140*/  IMAD.WIDE R28, R5, 0x4, R26 ;  /* 0x00000004051c7825 */ /* 0x000fc600078e021a */
[----:B------:R-:W4:Y:S01]  /*5150*/  LD.E R26, desc[UR36][R26.64] ;  /* 0x000000241a1a7980 */ /* 0x000f22000c101900 */
[----:B------:R-:W-:-:S03]  /*5160*/  IMAD.WIDE R30, R5, 0x4, R28 ;  /* 0x00000004051e7825 */ /* 0x000fc600078e021c */
[----:B------:R-:W4:Y:S04]  /*5170*/  LDL R37, [R7+0xc] ;  /* 0x00000c0007257983 */ /* 0x000f280000100800 */
[----:B------:R-:W4:Y:S01]  /*5180*/  LD.E R28, desc[UR36][R28.64] ;  /* 0x000000241c1c7980 */ /* 0x000f22000c101900 */
[----:B------:R-:W-:-:S03]  /*5190*/  IMAD.WIDE R32, R5, 0x4, R30 ;  /* 0x0000000405207825 */ /* 0x000fc600078e021e */
[----:B------:R-:W4:Y:S04]  /*51a0*/  LDL R13, [R7+0x10] ;  /* 0x00001000070d7983 */ /* 0x000f280000100800 */
[----:B------:R-:W4:Y:S01]  /*51b0*/  LD.E R30, desc[UR36][R30.64] ;  /* 0x000000241e1e7980 */ /* 0x000f22000c101900 */
[----:B0-----:R-:W-:-:S03]  /*51c0*/  IMAD.WIDE R10, R5, 0x4, R32 ;  /* 0x00000004050a7825 */ /* 0x001fc600078e0220 */
[----:B------:R-:W4:Y:S04]  /*51d0*/  LDL R21, [R7+0x14] ;  /* 0x0000140007157983 */ /* 0x000f280000100800 */
[----:B------:R-:W4:Y:S04]  /*51e0*/  LD.E R36, desc[UR36][R32.64] ;  /* 0x0000002420247980 */ /* 0x000f28000c101900 */
[----:B------:R-:W4:Y:S04]  /*51f0*/  LDL R27, [R7+0x18] ;  /* 0x00001800071b7983 */ /* 0x000f280000100800 */
[----:B------:R-:W4:Y:S04]  /*5200*/  LD.E R10, desc[UR36][R10.64] ;  /* 0x000000240a0a7980 */ /* 0x000f28000c101900 */
[----:B------:R-:W4:Y:S01]  /*5210*/  LDL R39, [R7+0x1c] ;  /* 0x00001c0007277983 */ /* 0x000f220000100800 */
[----:B------:R-:W-:Y:S01]  /*5220*/  IADD3 R6, PT, PT, R6, 0x8, RZ ;  /* 0x0000000806067810 */ /* 0x000fe20007ffe0ff */
[----:B--2--5:R-:W-:-:S04]  /*5230*/  FFMA R15, R15, R25, R8 ;  /* 0x000000190f0f7223 */ /* 0x024fc80000000008 */
[----:B---3--:R-:W-:-:S04]  /*5240*/  FFMA R12, R34, R12, R15 ;  /* 0x0000000c220c7223 */ /* 0x008fc8000000000f */
[----:B----4-:R-:W-:-:S04]  /*5250*/  FFMA R12, R35, R20, R12 ;  /* 0x00000014230c7223 */ /* 0x010fc8000000000c */
[----:B------:R-:W-:-:S04]  /*5260*/  FFMA R12, R37, R26, R12 ;  /* 0x0000001a250c7223 */ /* 0x000fc8000000000c */
[----:B------:R-:W-:-:S04]  /*5270*/  FFMA R12, R13, R28, R12 ;  /* 0x0000001c0d0c7223 */ /* 0x000fc8000000000c */
[----:B------:R-:W-:-:S04]  /*5280*/  FFMA R12, R21, R30, R12 ;  /* 0x0000001e150c7223 */ /* 0x000fc8000000000c */
[----:B------:R-:W-:-:S04]  /*5290*/  FFMA R12, R27, R36, R12 ;  /* 0x000000241b0c7223 */ /* 0x000fc8000000000c */
[----:B------:R-:W-:-:S07]  /*52a0*/  FFMA R8, R39, R10, R12 ;  /* 0x0000000a27087223 */ /* 0x000fce000000000c */
.L_x_84:
[----:B------:R-:W-:Y:S05]  /*52b0*/  @!P1 BRA `(.L_x_80) ;  /* 0x0000000000a49947 */ /* 0x000fea0003800000 */
[----:B------:R-:W-:Y:S02]  /*52c0*/  ISETP.GE.U32.AND P0, PT, R38, 0x4, PT ;  /* 0x000000042600780c */ /* 0x000fe40003f06070 */
[----:B------:R-:W-:-:S04]  /*52d0*/  LOP3.LUT R4, R4, 0x3, RZ, 0xc0, !PT ;  /* 0x0000000304047812 */ /* 0x000fc800078ec0ff */
[----:B------:R-:W-:-:S07]  /*52e0*/  ISETP.NE.AND P1, PT, R4, RZ, PT ;  /* 0x000000ff0400720c */ /* 0x000fce0003f25270 */
[----:B------:R-:W-:Y:S06]  /*52f0*/  @!P0 BRA `(.L_x_85) ;  /* 0x00000000004c8947 */ /* 0x000fec0003800000 */
[C---:B------:R-:W-:Y:S01]  /*5300*/  IMAD R11, R6.reuse, R5, R0 ;  /* 0x00000005060b7224 */ /* 0x040fe200078e0200 */
[----:B------:R-:W-:-:S03]  /*5310*/  LEA R7, R6, UR49, 0x2 ;  /* 0x0000003106077c11 */ /* 0x000fc6000f8e10ff */
[----:B------:R-:W-:Y:S02]  /*5320*/  IMAD.WIDE R10, R11, 0x4, R2 ;  /* 0x000000040b0a7825 */ /* 0x000fe400078e0202 */
[----:B------:R-:W2:Y:S02]  /*5330*/  LDL R15, [R7] ;  /* 0x00000000070f7983 */ /* 0x000ea40000100800 */
[C---:B------:R-:W-:Y:S02]  /*5340*/  IMAD.WIDE R12, R5.reuse, 0x4, R10 ;  /* 0x00000004050c7825 */ /* 0x040fe400078e020a */
[----:B------:R-:W3:Y:S04]  /*5350*/  LDL R28, [R7+0x4] ;  /* 0x00000400071c7983 */ /* 0x000ee80000100800 */
[----:B------:R-:W2:Y:S01]  /*5360*/  LD.E R10, desc[UR36][R10.64] ;  /* 0x000000240a0a7980 */ /* 0x000ea2000c101900 */
[----:B------:R-:W-:-:S03]  /*5370*/  IMAD.WIDE R20, R5, 0x4, R12 ;  /* 0x0000000405147825 */ /* 0x000fc600078e020c */
[----:B------:R-:W3:Y:S01]  /*5380*/  LD.E R12, desc[UR36][R12.64] ;  /* 0x000000240c0c7980 */ /* 0x000ee2000c101900 */
[----:B------:R-:W-:-:S03]  /*5390*/  IMAD.WIDE R26, R5, 0x4, R20 ;  /* 0x00000004051a7825 */ /* 0x000fc600078e0214 */
[----:B------:R-:W4:Y:S04]  /*53a0*/  LDL R30, [R7+0x8] ;  /* 0x00000800071e7983 */ /* 0x000f280000100800 */
[----:B------:R-:W4:Y:S04]  /*53b0*/  LD.E R20, desc[UR36][R20.64] ;  /* 0x0000002414147980 */ /* 0x000f28000c101900 */
[----:B------:R-:W4:Y:S04]  /*53c0*/  LD.E R26, desc[UR36][R26.64] ;  /* 0x000000241a1a7980 */ /* 0x000f28000c101900 */
[----:B------:R-:W4:Y:S01]  /*53d0*/  LDL R32, [R7+0xc] ;  /* 0x00000c0007207983 */ /* 0x000f220000100800 */
[----:B------:R-:W-:-:S02]  /*53e0*/  VIADD R6, R6, 0x4 ;  /* 0x0000000406067836 */ /* 0x000fc40000000000 */
[----:B--2--5:R-:W-:-:S04]  /*53f0*/  FFMA R15, R15, R10, R8 ;  /* 0x0000000a0f0f7223 */ /* 0x024fc80000000008 */
[----:B---3--:R-:W-:-:S04]  /*5400*/  FFMA R15, R28, R12, R15 ;  /* 0x0000000c1c0f7223 */ /* 0x008fc8000000000f */
[----:B----4-:R-:W-:-:S04]  /*5410*/  FFMA R15, R30, R20, R15 ;  /* 0x000000141e0f7223 */ /* 0x010fc8000000000f */
[----:B------:R-:W-:-:S07]  /*5420*/  FFMA R8, R32, R26, R15 ;  /* 0x0000001a20087223 */ /* 0x000fce000000000f */
.L_x_85:
[----:B------:R-:W-:Y:S05]  /*5430*/  @!P1 BRA `(.L_x_80) ;  /* 0x0000000000449947 */ /* 0x000fea0003800000 */
[C---:B------:R-:W-:Y:S01]  /*5440*/  IMAD R7, R6.reuse, R5, R0 ;  /* 0x0000000506077224 */ /* 0x040fe200078e0200 */
[----:B------:R-:W-:-:S03]  /*5450*/  LEA R10, R6, UR49, 0x2 ;  /* 0x00000031060a7c11 */ /* 0x000fc6000f8e10ff */
[----:B------:R-:W-:Y:S02]  /*5460*/  IMAD.WIDE R2, R7, 0x4, R2 ;  /* 0x0000000407027825 */ /* 0x000fe400078e0202 */
[----:B------:R-:W2:Y:S04]  /*5470*/  LDL R7, [R10] ;  /* 0x000000000a077983 */ /* 0x000ea80000100800 */
[----:B------:R-:W2:Y:S01]  /*5480*/  LD.E R6, desc[UR36][R2.64] ;  /* 0x0000002402067980 */ /* 0x000ea2000c101900 */
[----:B------:R-:W-:Y:S01]  /*5490*/  ISETP.NE.AND P0, PT, R4, 0x1, PT ;  /* 0x000000010400780c */ /* 0x000fe20003f05270 */
[----:B--2--5:R-:W-:-:S12]  /*54a0*/  FFMA R8, R7, R6, R8 ;  /* 0x0000000607087223 */ /* 0x024fd80000000008 */
[----:B------:R-:W-:Y:S05]  /*54b0*/  @!P0 BRA `(.L_x_80) ;  /* 0x0000000000248947 */ /* 0x000fea0003800000 */
[----:B------:R-:W-:Y:S01]  /*54c0*/  ISETP.NE.AND P0, PT, R4, 0x2, PT ;  /* 0x000000020400780c */ /* 0x000fe20003f05270 */
[----:B------:R-:W-:-:S12]  /*54d0*/  IMAD.WIDE R6, R5, 0x4, R2 ;  /* 0x0000000405067825 */ /* 0x000fd800078e0202 */
[----:B------:R-:W-:Y:S01]  /*54e0*/  @P0 IMAD.WIDE R2, R5, 0x4, R6 ;  /* 0x0000000405020825 */ /* 0x000fe200078e0206 */
[----:B------:R-:W2:Y:S04]  /*54f0*/  @P0 LDL R11, [R10+0x8] ;  /* 0x000008000a0b0983 */ /* 0x000ea80000100800 */
[----:B------:R-:W3:Y:S04]  /*5500*/  LDL R5, [R10+0x4] ;  /* 0x000004000a057983 */ /* 0x000ee80000100800 */
[----:B------:R-:W3:Y:S04]  /*5510*/  LD.E R6, desc[UR36][R6.64] ;  /* 0x0000002406067980 */ /* 0x000ee8000c101900 */
[----:B------:R-:W2:Y:S01]  /*5520*/  @P0 LD.E R2, desc[UR36][R2.64] ;  /* 0x0000002402020980 */ /* 0x000ea2000c101900 */
[----:B---3--:R-:W-:-:S04]  /*5530*/  FFMA R8, R5, R6, R8 ;  /* 0x0000000605087223 */ /* 0x008fc80000000008 */
[----:B--2---:R-:W-:-:S07]  /*5540*/  @P0 FFMA R8, R11, R2, R8 ;  /* 0x000000020b080223 */ /* 0x004fce0000000008 */
.L_x_80:
[C---:B------:R-:W-:Y:S01]  /*5550*/  LEA R3, R0.reuse, R9, 0x2 ;  /* 0x0000000900037211 */ /* 0x040fe200078e10ff */
[----:B------:R-:W-:-:S04]  /*5560*/  VIADD R0, R0, UR48 ;  /* 0x0000003000007c36 */ /* 0x000fc80008000000 */
[----:B-----5:R-:W-:Y:S04]  /*5570*/  STS [R3+0x178], R8 ;  /* 0x0001780803007388 */ /* 0x020fe80000000800 */
[----:B------:R-:W0:Y:S02]  /*5580*/  LDS R5, [R9+0x5c] ;  /* 0x00005c0009057984 */ /* 0x000e240000000800 */
[----:B0-----:R-:W-:-:S13]  /*5590*/  ISETP.GE.AND P0, PT, R0, R5, PT ;  /* 0x000000050000720c */ /* 0x001fda0003f06270 */
[----:B------:R-:W-:Y:S05]  /*55a0*/  @!P0 BRA `(.L_x_86) ;  /* 0xfffffff400408947 */ /* 0x000fea000383ffff */
.L_x_79:
[----:B------:R-:W-:Y:S05]  /*55b0*/  WARPSYNC.ALL ;  /* 0x0000000000007948 */ /* 0x000fea0003800000 */
[----:B------:R-:W-:Y:S06]  /*55c0*/  BAR.SYNC.DEFER_BLOCKING 0x0 ;  /* 0x0000000000007b1d */ /* 0x000fec0000010000 */
[----:B------:R-:W-:Y:S01]  /*55d0*/  BSSY.RECONVERGENT B2, `(.L_x_87) ;  /* 0x0000042000027945 */ /* 0x000fe20003800200 */
[----:B------:R-:W0:Y:S02]  /*55e0*/  LDS R13, [R9+0xbc] ;  /* 0x0000bc00090d7984 */ /* 0x000e240000000800 */
[----:B0-----:R-:W-:-:S13]  /*55f0*/  ISETP.GE.AND P0, PT, R16, R13, PT ;  /* 0x0000000d1000720c */ /* 0x001fda0003f06270 */
[----:B------:R-:W-:Y:S05]  /*5600*/  @P0 BRA `(.L_x_88) ;  /* 0x0000000000f80947 */ /* 0x000fea0003800000 */
[----:B------:R-:W0:Y:S01]  /*5610*/  LDS R0, [R9+0xb4] ;  /* 0x0000b40009007984 */ /* 0x000e220000000800 */
[----:B------:R-:W-:Y:S03]  /*5620*/  BSSY.RECONVERGENT B0, `(.L_x_89) ;  /* 0x000000f000007945 */ /* 0x000fe60003800200 */
[----:B------:R1:W2:Y:S01]  /*5630*/  LDS.128 R4, [R9+0xc0] ;  /* 0x0000c00009047984 */ /* 0x0002a20000000c00 */
[----:B0-----:R-:W-:-:S04]  /*5640*/  FADD R0, R0, 9.9999997473787516356e-06 ;  /* 0x3727c5ac00007421 */ /* 0x001fc80000000000 */
[----:B------:R1:W0:Y:S01]  /*5650*/  MUFU.RSQ R3, R0 ;  /* 0x0000000000037308 */ /* 0x0002220000001400 */
[----:B------:R-:W-:-:S04]  /*5660*/  IADD3 R2, PT, PT, R0, -0xd000000, RZ ;  /* 0xf300000000027810 */ /* 0x000fc80007ffe0ff */
[----:B------:R-:W-:-:S13]  /*5670*/  ISETP.GT.U32.AND P0, PT, R2, 0x727fffff, PT ;  /* 0x727fffff0200780c */ /* 0x000fda0003f04070 */
[----:B012---:R-:W-:Y:S05]  /*5680*/  @!P0 BRA `(.L_x_90) ;  /* 0x0000000000108947 */ /* 0x007fea0003800000 */
[----:B------:R-:W-:-:S07]  /*5690*/  MOV R26, 0x56b0 ;  /* 0x000056b0001a7802 */ /* 0x000fce0000000f00 */
[----:B------:R-:W-:Y:S05]  /*56a0*/  CALL.REL.NOINC `($__internal_1_$__cuda_sm20_sqrt_rn_f32_slowpath) ;  /* 0x00000090002c7944 */ /* 0x000fea0003c00000 */
[----:B------:R-:W-:Y:S01]  /*56b0*/  IMAD.MOV.U32 R21, RZ, RZ, R0 ;  /* 0x000000ffff157224 */ /* 0x000fe200078e0000 */
[----:B------:R-:W-:Y:S06]  /*56c0*/  BRA `(.L_x_91) ;  /* 0x0000000000107947 */ /* 0x000fec0003800000 */
.L_x_90:
[----:B------:R-:W-:Y:S01]  /*56d0*/  FMUL.FTZ R21, R0, R3 ;  /* 0x0000000300157220 */ /* 0x000fe20000410000 */
[----:B------:R-:W-:-:S03]  /*56e0*/  FMUL.FTZ R3, R3, 0.5 ;  /* 0x3f00000003037820 */ /* 0x000fc60000410000 */
[----:B------:R-:W-:-:S04]  /*56f0*/  FFMA R0, -R21, R21, R0 ;  /* 0x0000001515007223 */ /* 0x000fc80000000100 */
[----:B------:R-:W-:-:S07]  /*5700*/  FFMA R21, R0, R3, R21 ;  /* 0x0000000300157223 */ /* 0x000fce0000000015 */
.L_x_91:
[----:B------:R-:W-:Y:S05]  /*5710*/  BSYNC.RECONVERGENT B0 ;  /* 0x0000000000007941 */ /* 0x000fea0003800200 */
.L_x_89:
[----:B------:R-:W-:-:S07]  /*5720*/  MOV R20, R16 ;  /* 0x0000001000147202 */ /* 0x000fce0000000f00 */
.L_x_94:
[----:B------:R-:W0:Y:S01]  /*5730*/  S2UR UR5, SR_CgaCtaId ;  /* 0x00000000000579c3 */ /* 0x000e220000008800 */
[----:B------:R-:W-:Y:S01]  /*5740*/  UMOV UR4, 0x400 ;  /* 0x0000040000047882 */ /* 0x000fe20000000000 */
[----:B------:R-:W1:Y:S01]  /*5750*/  MUFU.RCP R2, R21 ;  /* 0x0000001500027308 */ /* 0x000e620000001000 */
[----:B------:R-:W-:Y:S01]  /*5760*/  BSSY.RECONVERGENT B3, `(.L_x_92) ;  /* 0x0000011000037945 */ /* 0x000fe20003800200 */
[----:B-1----:R-:W-:-:S04]  /*5770*/  FFMA R9, R2, -R21, 1 ;  /* 0x3f80000002097423 */ /* 0x002fc80000000815 */
[----:B------:R-:W-:Y:S01]  /*5780*/  FFMA R9, R2, R9, R2 ;  /* 0x0000000902097223 */ /* 0x000fe20000000002 */
[----:B0-----:R-:W-:-:S06]  /*5790*/  ULEA UR4, UR5, UR4, 0x18 ;  /* 0x0000000405047291 */ /* 0x001fcc000f8ec0ff */
[----:B------:R-:W-:-:S03]  /*57a0*/  LEA R25, R20, UR4, 0x2 ;  /* 0x0000000414197c11 */ /* 0x000fc6000f8e10ff */
[----:B------:R-:W-:Y:S04]  /*57b0*/  LDS R3, [UR4+0xb0] ;  /* 0x0000b004ff037984 */ /* 0x000fe80008000800 */
[----:B------:R-:W0:Y:S02]  /*57c0*/  LDS R0, [R25+0x178] ;  /* 0x0001780019007984 */ /* 0x000e240000000800 */
[----:B0-----:R-:W-:-:S04]  /*57d0*/  FADD R0, R0, -R3 ;  /* 0x8000000300007221 */ /* 0x001fc80000000000 */
[----:B------:R-:W0:Y:S01]  /*57e0*/  FCHK P0, R0, R21 ;  /* 0x0000001500007302 */ /* 0x000e220000000000 */
[----:B------:R-:W-:-:S04]  /*57f0*/  FFMA R2, R0, R9, RZ ;  /* 0x0000000900027223 */ /* 0x000fc800000000ff */
[----:B------:R-:W-:-:S04]  /*5800*/  FFMA R3, R2, -R21, R0 ;  /* 0x8000001502037223 */ /* 0x000fc80000000000 */
[----:B------:R-:W-:Y:S01]  /*5810*/  FFMA R8, R9, R3, R2 ;  /* 0x0000000309087223 */ /* 0x000fe20000000002 */
[----:B0-----:R-:W-:Y:S06]  /*5820*/  @!P0 BRA `(.L_x_93) ;  /* 0x0000000000108947 */ /* 0x001fec0003800000 */
[----:B------:R-:W-:Y:S01]  /*5830*/  IMAD.MOV.U32 R3, RZ, RZ, R21 ;  /* 0x000000ffff037224 */ /* 0x000fe200078e0015 */
[----:B------:R-:W-:-:S07]  /*5840*/  MOV R2, 0x5860 ;  /* 0x0000586000027802 */ /* 0x000fce0000000f00 */
[----:B------:R-:W-:Y:S05]  /*5850*/  CALL.REL.NOINC `($__internal_2_$__cuda_sm3x_div_rn_noftz_f32_slowpath) ;  /* 0x00000090001c7944 */ /* 0x000fea0003c00000 */
[----:B------:R-:W-:-:S07]  /*5860*/  MOV R8, R15 ;  /* 0x0000000f00087202 */ /* 0x000fce0000000f00 */
.L_x_93:
[----:B------:R-:W-:Y:S05]  /*5870*/  BSYNC.RECONVERGENT B3 ;  /* 0x0000000000037941 */ /* 0x000fea0003800200 */
.L_x_92:
[----:B------:R-:W-:Y:S01]  /*5880*/  IMAD R3, R13, R24, RZ ;  /* 0x000000180d037224 */ /* 0x000fe200078e02ff */
[----:B------:R-:W-:Y:S04]  /*5890*/  STS [R25+0x178], R8 ;  /* 0x0001780819007388 */ /* 0x000fe80000000800 */
[----:B------:R-:W-:Y:S02]  /*58a0*/  SHF.R.S32.HI R9, RZ, 0x1f, R3 ;  /* 0x0000001fff097819 */ /* 0x000fe40000011403 */
[----:B------:R-:W-:-:S04]  /*58b0*/  IADD3 R3, P0, PT, R3, R20, RZ ;  /* 0x0000001403037210 */ /* 0x000fc80007f1e0ff */
[----:B------:R-:W-:Y:S01]  /*58c0*/  LEA.HI.X.SX32 R0, R20, R9, 0x1, P0 ;  /* 0x0000000914007211 */ /* 0x000fe200000f0eff */
[----:B------:R-:W-:-:S03]  /*58d0*/  IMAD.SHL.U32 R11, R3, 0x4, RZ ;  /* 0x00000004030b7824 */ /* 0x000fc600078e00ff */
[----:B------:R-:W-:Y:S02]  /*58e0*/  SHF.L.U64.HI R9, R3, 0x2, R0 ;  /* 0x0000000203097819 */ /* 0x000fe40000010200 */
[-C--:B------:R-:W-:Y:S02]  /*58f0*/  IADD3 R2, P0, PT, R6, R11.reuse, RZ ;  /* 0x0000000b06027210 */ /* 0x080fe40007f1e0ff */
[----:B------:R-:W-:Y:S02]  /*5900*/  IADD3 R10, P1, PT, R4, R11, RZ ;  /* 0x0000000b040a7210 */ /* 0x000fe40007f3e0ff */
[----:B------:R-:W-:-:S03]  /*5910*/  IADD3.X R3, PT, PT, R7, R9, RZ, P0, !PT ;  /* 0x0000000907037210 */ /* 0x000fc600007fe4ff */
[----:B------:R-:W-:-:S03]  /*5920*/  IMAD.X R11, R5, 0x1, R9, P1 ;  /* 0x00000001050b7824 */ /* 0x000fc600008e0609 */
[----:B------:R-:W2:Y:S04]  /*5930*/  LD.E R3, desc[UR36][R2.64] ;  /* 0x0000002402037980 */ /* 0x000ea8000c101900 */
[----:B------:R-:W2:Y:S01]  /*5940*/  LD.E R10, desc[UR36][R10.64] ;  /* 0x000000240a0a7980 */ /* 0x000ea2000c101900 */
[----:B------:R-:W0:Y:S01]  /*5950*/  S2UR UR5, SR_CgaCtaId ;  /* 0x00000000000579c3 */ /* 0x000e220000008800 */
[----:B------:R-:W-:Y:S01]  /*5960*/  UMOV UR4, 0x400 ;  /* 0x0000040000047882 */ /* 0x000fe20000000000 */
[----:B------:R-:W-:Y:S01]  /*5970*/  VIADD R20, R20, UR48 ;  /* 0x0000003014147c36 */ /* 0x000fe20008000000 */
[----:B0-----:R-:W-:-:S06]  /*5980*/  ULEA UR4, UR5, UR4, 0x18 ;  /* 0x0000000405047291 */ /* 0x001fcc000f8ec0ff */
[----:B------:R-:W-:Y:S01]  /*5990*/  MOV R9, UR4 ;  /* 0x0000000400097c02 */ /* 0x000fe20008000f00 */
[----:B--2---:R-:W-:-:S05]  /*59a0*/  FFMA R0, R3, R8, R10 ;  /* 0x0000000803007223 */ /* 0x004fca000000000a */
[----:B------:R-:W-:Y:S04]  /*59b0*/  STS [R25+0x178], R0 ;  /* 0x0001780019007388 */ /* 0x000fe80000000800 */
[----:B------:R-:W0:Y:S02]  /*59c0*/  LDS R15, [R9+0xbc] ;  /* 0x0000bc00090f7984 */ /* 0x000e240000000800 */
[----:B0-----:R-:W-:-:S13]  /*59d0*/  ISETP.GE.AND P0, PT, R20, R15, PT ;  /* 0x0000000f1400720c */ /* 0x001fda0003f06270 */
[----:B------:R-:W-:Y:S05]  /*59e0*/  @!P0 BRA `(.L_x_94) ;  /* 0xfffffffc00508947 */ /* 0x000fea000383ffff */
.L_x_88:
[----:B------:R-:W-:Y:S05]  /*59f0*/  BSYNC.RECONVERGENT B2 ;  /* 0x0000000000027941 */ /* 0x000fea0003800200 */
.L_x_87:
[----:B------:R-:W-:Y:S01]  /*5a00*/  BAR.SYNC.DEFER_BLOCKING 0x0 ;  /* 0x0000000000007b1d */ /* 0x000fe20000010000 */
[----:B------:R-:W-:-:S05]  /*5a10*/  LEA R14, R14, R9, 0x2 ;  /* 0x000000090e0e7211 */ /* 0x000fca00078e10ff */
[----:B------:R-:W-:Y:S01]  /*5a20*/  BSSY.RECONVERGENT B0, `(.L_x_95) ;  /* 0x0000075000007945 */ /* 0x000fe20003800200 */
[----:B------:R-:W-:Y:S01]  /*5a30*/  VIADD R13, R14, 0x178 ;  /* 0x000001780e0d7836 */ /* 0x000fe20000000000 */
[----:B------:R-:W0:Y:S02]  /*5a40*/  LDS R15, [R9+0x6c] ;  /* 0x00006c00090f7984 */ /* 0x000e240000000800 */
[----:B0-----:R-:W-:-:S13]  /*5a50*/  ISETP.GE.AND P0, PT, R16, R15, PT ;  /* 0x0000000f1000720c */ /* 0x001fda0003f06270 */
[----:B------:R-:W-:Y:S05]  /*5a60*/  @P0 BRA `(.L_x_96) ;  /* 0x0000000400c00947 */ /* 0x000fea0003800000 */
[----:B------:R-:W-:-:S07]  /*5a70*/  MOV R0, R16 ;  /* 0x0000001000007202 */ /* 0x000fce0000000f00 */
.L_x_101:
        /* <DEDUP_REMOVED lines=14> */
[----:B------:R-:W-:-:S07]  /*5b60*/  IMAD.MOV.U32 R34, RZ, RZ, RZ ;  /* 0x000000ffff227224 */ /* 0x000fce00078e00ff */
.L_x_99:
[----:B------:R-:W-:-:S04]  /*5b70*/  IMAD R5, R34, R15, R0 ;  /* 0x0000000f22057224 */ /* 0x000fc800078e0200 */
[----:B------:R-:W-:-:S05]  /*5b80*/  IMAD.WIDE R4, R5, 0x4, R2 ;  /* 0x0000000405047825 */ /* 0x000fca00078e0202 */
[----:B------:R-:W2:Y:S01]  /*5b90*/  LD.E R35, desc[UR36][R4.64] ;  /* 0x0000002404237980 */ /* 0x000ea2000c101900 */
[----:B------:R-:W-:-:S05]  /*5ba0*/  IMAD.WIDE R6, R15, 0x4, R4 ;  /* 0x000000040f067825 */ /* 0x000fca00078e0204 */
[----:B------:R0:W3:Y:S01]  /*5bb0*/  LD.E R38, desc[UR36][R6.64] ;  /* 0x0000002406267980 */ /* 0x0000e2000c101900 */
[----:B------:R-:W-:-:S05]  /*5bc0*/  IMAD.WIDE R10, R15, 0x4, R6 ;  /* 0x000000040f0a7825 */ /* 0x000fca00078e0206 */
[----:B------:R1:W4:Y:S01]  /*5bd0*/  LD.E R39, desc[UR36][R10.64] ;  /* 0x000000240a277980 */ /* 0x000322000c101900 */
[----:B------:R-:W-:-:S04]  /*5be0*/  IMAD.WIDE R20, R15, 0x4, R10 ;  /* 0x000000040f147825 */ /* 0x000fc800078e020a */
[C---:B------:R-:W-:Y:S02]  /*5bf0*/  IMAD.WIDE R26, R15.reuse, 0x4, R20 ;  /* 0x000000040f1a7825 */ /* 0x040fe400078e0214 */
[----:B------:R1:W4:Y:S02]  /*5c00*/  LD.E R20, desc[UR36][R20.64] ;  /* 0x0000002414147980 */ /* 0x000324000c101900 */
[C---:B------:R-:W-:Y:S02]  /*5c10*/  IMAD.WIDE R28, R15.reuse, 0x4, R26 ;  /* 0x000000040f1c7825 */ /* 0x040fe400078e021a */
[----:B------:R1:W4:Y:S02]  /*5c20*/  LD.E R26, desc[UR36][R26.64] ;  /* 0x000000241a1a7980 */ /* 0x000324000c101900 */
[C---:B------:R-:W-:Y:S02]  /*5c30*/  IMAD.WIDE R30, R15.reuse, 0x4, R28 ;  /* 0x000000040f1e7825 */ /* 0x040fe400078e021c */
[----:B------:R-:W4:Y:S02]  /*5c40*/  LD.E R28, desc[UR36][R28.64] ;  /* 0x000000241c1c7980 */ /* 0x000f24000c101900 */
[----:B------:R-:W-:-:S02]  /*5c50*/  IMAD.WIDE R32, R15, 0x4, R30 ;  /* 0x000000040f207825 */ /* 0x000fc400078e021e */
[----:B------:R-:W4:Y:S04]  /*5c60*/  LD.E R30, desc[UR36][R30.64] ;  /* 0x000000241e1e7980 */ /* 0x000f28000c101900 */
[----:B------:R-:W4:Y:S01]  /*5c70*/  LD.E R32, desc[UR36][R32.64] ;  /* 0x0000002420207980 */ /* 0x000f22000c101900 */
[----:B------:R-:W-:-:S05]  /*5c80*/  LEA R25, R34, R9, 0x2 ;  /* 0x0000000922197211 */ /* 0x000fca00078e10ff */
[----:B------:R-:W1:Y:S04]  /*5c90*/  LDS.64 R36, [R25+0x178] ;  /* 0x0001780019247984 */ /* 0x000e680000000a00 */
[----:B0-----:R-:W0:Y:S04]  /*5ca0*/  LDS.128 R4, [R25+0x180] ;  /* 0x0001800019047984 */ /* 0x001e280000000c00 */
[----:B-1----:R-:W1:Y:S01]  /*5cb0*/  LDS.64 R10, [R25+0x190] ;  /* 0x00019000190a7984 */ /* 0x002e620000000a00 */
[----:B------:R-:W-:Y:S01]  /*5cc0*/  VIADD R34, R34, 0x8 ;  /* 0x0000000822227836 */ /* 0x000fe20000000000 */
[----:B------:R-:W-:-:S02]  /*5cd0*/  FMNMX R21, RZ, R36, !PT ;  /* 0x00000024ff157209 */ /* 0x000fc40007800000 */
[----:B0-----:R-:W-:Y:S02]  /*5ce0*/  FMNMX R27, RZ, R4, !PT ;  /* 0x00000004ff1b7209 */ /* 0x001fe40007800000 */
[----:B------:R-:W-:Y:S02]  /*5cf0*/  FMNMX R5, RZ, R5, !PT ;  /* 0x00000005ff057209 */ /* 0x000fe40007800000 */
[----:B------:R-:W-:Y:S02]  /*5d00*/  FMNMX R6, RZ, R6, !PT ;  /* 0x00000006ff067209 */ /* 0x000fe40007800000 */
[----:B------:R-:W-:Y:S02]  /*5d10*/  FMNMX R4, RZ, R7, !PT ;  /* 0x00000007ff047209 */ /* 0x000fe40007800000 */
[----:B-1----:R-:W-:Y:S02]  /*5d20*/  FMNMX R7, RZ, R10, !PT ;  /* 0x0000000aff077209 */ /* 0x002fe40007800000 */
[----:B------:R-:W-:Y:S01]  /*5d30*/  FMNMX R11, RZ, R11, !PT ;  /* 0x0000000bff0b7209 */ /* 0x000fe20007800000 */
[----:B--2--5:R-:W-:Y:S01]  /*5d40*/  FFMA R21, R21, R35, R12 ;  /* 0x0000002315157223 */ /* 0x024fe2000000000c */
[----:B------:R-:W-:-:S05]  /*5d50*/  FMNMX R12, RZ, R37, !PT ;  /* 0x00000025ff0c7209 */ /* 0x000fca0007800000 */
[----:B---3--:R-:W-:-:S04]  /*5d60*/  FFMA R12, R12, R38, R21 ;  /* 0x000000260c0c7223 */ /* 0x008fc80000000015 */
[----:B----4-:R-:W-:-:S04]  /*5d70*/  FFMA R12, R27, R39, R12 ;  /* 0x000000271b0c7223 */ /* 0x010fc8000000000c */
[----:B------:R-:W-:-:S04]  /*5d80*/  FFMA R5, R5, R20, R12 ;  /* 0x0000001405057223 */ /* 0x000fc8000000000c */
[----:B------:R-:W-:Y:S01]  /*5d90*/  FFMA R5, R6, R26, R5 ;  /* 0x0000001a06057223 */ /* 0x000fe20000000005 */
[----:B------:R-:W-:-:S04]  /*5da0*/  LOP3.LUT R26, R8, 0x7ffffff8, RZ, 0xc0, !PT ;  /* 0x7ffffff8081a7812 */ /* 0x000fc800078ec0ff */
[----:B------:R-:W-:Y:S01]  /*5db0*/  ISETP.NE.AND P0, PT, R34, R26, PT ;  /* 0x0000001a2200720c */ /* 0x000fe20003f05270 */
[----:B------:R-:W-:-:S04]  /*5dc0*/  FFMA R4, R4, R28, R5 ;  /* 0x0000001c04047223 */ /* 0x000fc80000000005 */
[----:B------:R-:W-:-:S04]  /*5dd0*/  FFMA R4, R7, R30, R4 ;  /* 0x0000001e07047223 */ /* 0x000fc80000000004 */
[----:B------:R-:W-:-:S04]  /*5de0*/  FFMA R12, R11, R32, R4 ;  /* 0x000000200b0c7223 */ /* 0x000fc80000000004 */
[----:B------:R-:W-:Y:S05]  /*5df0*/  @P0 BRA `(.L_x_99) ;  /* 0xfffffffc005c0947 */ /* 0x000fea000383ffff */
.L_x_98:
[----:B------:R-:W-:-:S13]  /*5e00*/  LOP3.LUT P0, R4, R8, 0x7, RZ, 0xc0, !PT ;  /* 0x0000000708047812 */ /* 0x000fda000780c0ff */
[----:B------:R-:W-:Y:S05]  /*5e10*/  @!P0 BRA `(.L_x_97) ;  /* 0x0000000000bc8947 */ /* 0x000fea0003800000 */
[----:B------:R-:W-:Y:S02]  /*5e20*/  ISETP.GE.U32.AND P0, PT, R4, 0x4, PT ;  /* 0x000000040400780c */ /* 0x000fe40003f06070 */
[----:B------:R-:W-:-:S11]  /*5e30*/  LOP3.LUT P1, R32, R8, 0x3, RZ, 0xc0, !PT ;  /* 0x0000000308207812 */ /* 0x000fd6000782c0ff */
[----:B------:R-:W-:Y:S05]  /*5e40*/  @!P0 BRA `(.L_x_100) ;  /* 0x0000000000548947 */ /* 0x000fea0003800000 */
[----:B------:R-:W-:-:S04]  /*5e50*/  IMAD R5, R26, R15, R0 ;  /* 0x0000000f1a057224 */ /* 0x000fc800078e0200 */
[----:B------:R-:W-:-:S04]  /*5e60*/  IMAD.WIDE R4, R5, 0x4, R2 ;  /* 0x0000000405047825 */ /* 0x000fc800078e0202 */
[C---:B------:R-:W-:Y:S02]  /*5e70*/  IMAD.WIDE R6, R15.reuse, 0x4, R4 ;  /* 0x000000040f067825 */ /* 0x040fe400078e0204 */
[----:B------:R0:W2:Y:S02]  /*5e80*/  LD.E R4, desc[UR36][R4.64] ;  /* 0x0000002404047980 */ /* 0x0000a4000c101900 */
[C---:B------:R-:W-:Y:S02]  /*5e90*/  IMAD.WIDE R10, R15.reuse, 0x4, R6 ;  /* 0x000000040f0a7825 */ /* 0x040fe400078e0206 */
[----:B------:R-:W3:Y:S02]  /*5ea0*/  LD.E R6, desc[UR36][R6.64] ;  /* 0x0000002406067980 */ /* 0x000ee4000c101900 */
[----:B------:R-:W-:Y:S02]  /*5eb0*/  IMAD.WIDE R20, R15, 0x4, R10 ;  /* 0x000000040f147825 */ /* 0x000fe400078e020a */
[----:B------:R-:W4:Y:S04]  /*5ec0*/  LD.E R10, desc[UR36][R10.64] ;  /* 0x000000240a0a7980 */ /* 0x000f28000c101900 */
[----:B------:R-:W4:Y:S01]  /*5ed0*/  LD.E R20, desc[UR36][R20.64] ;  /* 0x0000002414147980 */ /* 0x000f22000c101900 */
[C---:B------:R-:W-:Y:S01]  /*5ee0*/  LEA R25, R26.reuse, R9, 0x2 ;  /* 0x000000091a197211 */ /* 0x040fe200078e10ff */
[----:B------:R-:W-:-:S04]  /*5ef0*/  VIADD R26, R26, 0x4 ;  /* 0x000000041a1a7836 */ /* 0x000fc80000000000 */
[----:B------:R-:W1:Y:S04]  /*5f00*/  LDS.64 R28, [R25+0x178] ;  /* 0x00017800191c7984 */ /* 0x000e680000000a00 */
[----:B------:R-:W0:Y:S01]  /*5f10*/  LDS.64 R30, [R25+0x180] ;  /* 0x00018000191e7984 */ /* 0x000e220000000a00 */
[----:B-1----:R-:W-:Y:S02]  /*5f20*/  FMNMX R27, RZ, R28, !PT ;  /* 0x0000001cff1b7209 */ /* 0x002fe40007800000 */
[----:B------:R-:W-:Y:S02]  /*5f30*/  FMNMX R29, RZ, R29, !PT ;  /* 0x0000001dff1d7209 */ /* 0x000fe40007800000 */
[----:B0-----:R-:W-:Y:S02]  /*5f40*/  FMNMX R5, RZ, R30, !PT ;  /* 0x0000001eff057209 */ /* 0x001fe40007800000 */
[----:B------:R-:W-:Y:S01]  /*5f50*/  FMNMX R31, RZ, R31, !PT ;  /* 0x0000001fff1f7209 */ /* 0x000fe20007800000 */
[----:B--2--5:R-:W-:-:S04]  /*5f60*/  FFMA R4, R27, R4, R12 ;  /* 0x000000041b047223 */ /* 0x024fc8000000000c */
[----:B---3--:R-:W-:-:S04]  /*5f70*/  FFMA R4, R29, R6, R4 ;  /* 0x000000061d047223 */ /* 0x008fc80000000004 */
[----:B----4-:R-:W-:-:S04]  /*5f80*/  FFMA R4, R5, R10, R4 ;  /* 0x0000000a05047223 */ /* 0x010fc80000000004 */
[----:B------:R-:W-:-:S07]  /*5f90*/  FFMA R12, R31, R20, R4 ;  /* 0x000000141f0c7223 */ /* 0x000fce0000000004 */
.L_x_100:
[----:B------:R-:W-:Y:S05]  /*5fa0*/  @!P1 BRA `(.L_x_97) ;  /* 0x0000000000589947 */ /* 0x000fea0003800000 */
[----:B------:R-:W-:Y:S02]  /*5fb0*/  ISETP.NE.AND P0, PT, R32, 0x1, PT ;  /* 0x000000012000780c */ /* 0x000fe40003f05270 */
[----:B------:R-:W-:-:S04]  /*5fc0*/  LOP3.LUT R8, R8, 0x1, RZ, 0xc0, !PT ;  /* 0x0000000108087812 */ /* 0x000fc800078ec0ff */
[----:B------:R-:W-:-:S07]  /*5fd0*/  ISETP.NE.U32.AND P1, PT, R8, 0x1, PT ;  /* 0x000000010800780c */ /* 0x000fce0003f25070 */
[C---:B------:R-:W-:Y:S01]  /*5fe0*/  @P0 IMAD R5, R26.reuse, R15, R0 ;  /* 0x0000000f1a050224 */ /* 0x040fe200078e0200 */
[C---:B------:R-:W-:Y:S01]  /*5ff0*/  @P0 LEA R8, R26.reuse, R9, 0x2 ;  /* 0x000000091a080211 */ /* 0x040fe200078e10ff */
[----:B------:R-:W-:Y:S02]  /*6000*/  @P0 VIADD R26, R26, 0x2 ;  /* 0x000000021a1a0836 */ /* 0x000fe40000000000 */
[----:B------:R-:W-:-:S04]  /*6010*/  @P0 IMAD.WIDE R4, R5, 0x4, R2 ;  /* 0x0000000405040825 */ /* 0x000fc800078e0202 */
[C---:B------:R-:W-:Y:S02]  /*6020*/  @!P1 IMAD R11, R26.reuse, R15, R0 ;  /* 0x0000000f1a0b9224 */ /* 0x040fe400078e0200 */
[----:B------:R-:W-:Y:S02]  /*6030*/  @P0 IMAD.WIDE R6, R15, 0x4, R4 ;  /* 0x000000040f060825 */ /* 0x000fe400078e0204 */
[----:B------:R-:W2:Y:S02]  /*6040*/  @P0 LD.E R4, desc[UR36][R4.64] ;  /* 0x0000002404040980 */ /* 0x000ea4000c101900 */
[----:B------:R-:W-:Y:S02]  /*6050*/  @!P1 IMAD.WIDE R2, R11, 0x4, R2 ;  /* 0x000000040b029825 */ /* 0x000fe400078e0202 */
[----:B------:R-:W3:Y:S04]  /*6060*/  @P0 LD.E R6, desc[UR36][R6.64] ;  /* 0x0000002406060980 */ /* 0x000ee8000c101900 */
[----:B------:R-:W4:Y:S01]  /*6070*/  @!P1 LD.E R2, desc[UR36][R2.64] ;  /* 0x0000002402029980 */ /* 0x000f22000c101900 */
[----:B------:R-:W-:-:S03]  /*6080*/  @!P1 LEA R26, R26, R9, 0x2 ;  /* 0x000000091a1a9211 */ /* 0x000fc600078e10ff */
[----:B------:R-:W0:Y:S04]  /*6090*/  @P0 LDS.64 R10, [R8+0x178] ;  /* 0x00017800080a0984 */ /* 0x000e280000000a00 */
[----:B------:R-:W1:Y:S01]  /*60a0*/  @!P1 LDS R26, [R26+0x178] ;  /* 0x000178001a1a9984 */ /* 0x000e620000000800 */
[----:B0-----:R-:W-:Y:S02]  /*60b0*/  @P0 FMNMX R15, RZ, R10, !PT ;  /* 0x0000000aff0f0209 */ /* 0x001fe40007800000 */
[----:B------:R-:W-:Y:S02]  /*60c0*/  @P0 FMNMX R10, RZ, R11, !PT ;  /* 0x0000000bff0a0209 */ /* 0x000fe40007800000 */
[----:B-1----:R-:W-:Y:S01]  /*60d0*/  @!P1 FMNMX R11, RZ, R26, !PT ;  /* 0x0000001aff0b9209 */ /* 0x002fe20007800000 */
[----:B--2--5:R-:W-:-:S04]  /*60e0*/  @P0 FFMA R15, R15, R4, R12 ;  /* 0x000000040f0f0223 */ /* 0x024fc8000000000c */
[----:B---3--:R-:W-:-:S04]  /*60f0*/  @P0 FFMA R12, R10, R6, R15 ;  /* 0x000000060a0c0223 */ /* 0x008fc8000000000f */
[----:B----4-:R-:W-:-:S07]  /*6100*/  @!P1 FFMA R12, R11, R2, R12 ;  /* 0x000000020b0c9223 */ /* 0x010fce000000000c */
.L_x_97:
[C---:B------:R-:W-:Y:S01]  /*6110*/  IMAD R3, R0.reuse, 0x4, R13 ;  /* 0x0000000400037824 */ /* 0x040fe200078e020d */
[----:B------:R-:W-:-:S04]  /*6120*/  IADD3 R0, PT, PT, R0, UR48, RZ ;  /* 0x0000003000007c10 */ /* 0x000fc8000fffe0ff */
[----:B-----5:R-:W-:Y:S04]  /*6130*/  STS [R3], R12 ;  /* 0x0000000c03007388 */ /* 0x020fe80000000800 */
[----:B------:R-:W0:Y:S02]  /*6140*/  LDS R15, [R9+0x6c] ;  /* 0x00006c00090f7984 */ /* 0x000e240000000800 */
[----:B0-----:R-:W-:-:S13]  /*6150*/  ISETP.GE.AND P0, PT, R0, R15, PT ;  /* 0x0000000f0000720c */ /* 0x001fda0003f06270 */
[----:B------:R-:W-:Y:S05]  /*6160*/  @!P0 BRA `(.L_x_101) ;  /* 0xfffffff800448947 */ /* 0x000fea000383ffff */
.L_x_96:
[----:B------:R-:W-:Y:S05]  /*6170*/  BSYNC.RECONVERGENT B0 ;  /* 0x0000000000007941 */ /* 0x000fea0003800200 */
.L_x_95:
[----:B------:R-:W-:Y:S06]  /*6180*/  BAR.SYNC.DEFER_BLOCKING 0x0 ;  /* 0x0000000000007b1d */ /* 0x000fec0000010000 */
[----:B------:R-:W-:Y:S01]  /*6190*/  BSSY.RECONVERGENT B2, `(.L_x_102) ;  /* 0x0000043000027945 */ /* 0x000fe20003800200 */
[----:B------:R-:W0:Y:S02]  /*61a0*/  LDS R3, [R9+0x104] ;  /* 0x0001040009037984 */ /* 0x000e240000000800 */
[----:B0-----:R-:W-:-:S13]  /*61b0*/  ISETP.GE.AND P0, PT, R16, R3, PT ;  /* 0x000000031000720c */ /* 0x001fda0003f06270 */
[----:B------:R-:W-:Y:S05]  /*61c0*/  @P0 BRA `(.L_x_103) ;  /* 0x0000000000fc0947 */ /* 0x000fea0003800000 */
[----:B------:R-:W0:Y:S01]  /*61d0*/  LDS R0, [R9+0xfc] ;  /* 0x0000fc0009007984 */ /* 0x000e220000000800 */
[----:B------:R-:W-:Y:S01]  /*61e0*/  IMAD R20, R3, R24, RZ ;  /* 0x0000001803147224 */ /* 0x000fe200078e02ff */
[----:B------:R-:W-:Y:S02]  /*61f0*/  BSSY.RECONVERGENT B0, `(.L_x_104) ;  /* 0x0000011000007945 */ /* 0x000fe40003800200 */
[----:B------:R1:W2:Y:S02]  /*6200*/  LDS.64 R4, [R9+0x108] ;  /* 0x0001080009047984 */ /* 0x0002a40000000a00 */
[----:B------:R-:W-:Y:S02]  /*6210*/  SHF.R.S32.HI R21, RZ, 0x1f, R20 ;  /* 0x0000001fff157819 */ /* 0x000fe40000011414 */
[----:B------:R1:W3:Y:S01]  /*6220*/  LDS.64 R6, [R9+0x110] ;  /* 0x0001100009067984 */ /* 0x0002e20000000a00 */
[----:B0-----:R-:W-:-:S04]  /*6230*/  FADD R0, R0, 9.9999997473787516356e-06 ;  /* 0x3727c5ac00007421 */ /* 0x001fc80000000000 */
[----:B------:R-:W-:Y:S01]  /*6240*/  VIADD R2, R0, 0xf3000000 ;  /* 0xf300000000027836 */ /* 0x000fe20000000000 */
[----:B------:R1:W0:Y:S04]  /*6250*/  MUFU.RSQ R11, R0 ;  /* 0x00000000000b7308 */ /* 0x0002280000001400 */
[----:B------:R-:W-:-:S13]  /*6260*/  ISETP.GT.U32.AND P0, PT, R2, 0x727fffff, PT ;  /* 0x727fffff0200780c */ /* 0x000fda0003f04070 */
[----:B0123--:R-:W-:Y:S05]  /*6270*/  @!P0 BRA `(.L_x_105) ;  /* 0x0000000000108947 */ /* 0x00ffea0003800000 */
[----:B------:R-:W-:-:S07]  /*6280*/  MOV R26, 0x62a0 ;  /* 0x000062a0001a7802 */ /* 0x000fce0000000f00 */
[----:B------:R-:W-:Y:S05]  /*6290*/  CALL.REL.NOINC `($__internal_1_$__cuda_sm20_sqrt_rn_f32_slowpath) ;  /* 0x0000008400307944 */ /* 0x000fea0003c00000 */
[----:B------:R-:W-:Y:S01]  /*62a0*/  MOV R27, R0 ;  /* 0x00000000001b7202 */ /* 0x000fe20000000f00 */
[----:B------:R-:W-:Y:S06]  /*62b0*/  BRA `(.L_x_106) ;  /* 0x0000000000107947 */ /* 0x000fec0003800000 */
.L_x_105:
[----:B------:R-:W-:Y:S01]  /*62c0*/  FMUL.FTZ R27, R0, R11 ;  /* 0x0000000b001b7220 */ /* 0x000fe20000410000 */
[----:B------:R-:W-:-:S03]  /*62d0*/  FMUL.FTZ R11, R11, 0.5 ;  /* 0x3f0000000b0b7820 */ /* 0x000fc60000410000 */
[----:B------:R-:W-:-:S04]  /*62e0*/  FFMA R0, -R27, R27, R0 ;  /* 0x0000001b1b007223 */ /* 0x000fc80000000100 */
[----:B------:R-:W-:-:S07]  /*62f0*/  FFMA R27, R0, R11, R27 ;  /* 0x0000000b001b7223 */ /* 0x000fce000000001b */
.L_x_106:
[----:B------:R-:W-:Y:S05]  /*6300*/  BSYNC.RECONVERGENT B0 ;  /* 0x0000000000007941 */ /* 0x000fea0003800200 */
.L_x_104:
[----:B------:R-:W-:-:S07]  /*6310*/  IMAD.MOV.U32 R25, RZ, RZ, R16 ;  /* 0x000000ffff197224 */ /* 0x000fce00078e0010 */
.L_x_109:
[----:B------:R-:W0:Y:S01]  /*6320*/  S2UR UR5, SR_CgaCtaId ;  /* 0x00000000000579c3 */ /* 0x000e220000008800 */
[----:B------:R-:W-:Y:S01]  /*6330*/  UMOV UR4, 0x400 ;  /* 0x0000040000047882 */ /* 0x000fe20000000000 */
[C---:B------:R-:W-:Y:S01]  /*6340*/  LEA R8, R25.reuse, R14, 0x2 ;  /* 0x0000000e19087211 */ /* 0x040fe200078e10ff */
[----:B------:R-:W1:Y:S01]  /*6350*/  MUFU.RCP R2, R27 ;  /* 0x0000001b00027308 */ /* 0x000e620000001000 */
[----:B------:R-:W-:Y:S01]  /*6360*/  BSSY.RECONVERGENT B3, `(.L_x_107) ;  /* 0x0000010000037945 */ /* 0x000fe20003800200 */
[----:B------:R-:W-:Y:S02]  /*6370*/  IMAD R26, R25, 0x4, R13 ;  /* 0x00000004191a7824 */ /* 0x000fe400078e020d */
[----:B------:R-:W-:Y:S01]  /*6380*/  LDS R0, [R8+0x178] ;  /* 0x0001780008007984 */ /* 0x000fe20000000800 */
[----:B-1----:R-:W-:Y:S01]  /*6390*/  FFMA R9, R2, -R27, 1 ;  /* 0x3f80000002097423 */ /* 0x002fe2000000081b */
[----:B0-----:R-:W-:-:S03]  /*63a0*/  ULEA UR4, UR5, UR4, 0x18 ;  /* 0x0000000405047291 */ /* 0x001fc6000f8ec0ff */
[----:B------:R-:W-:-:S06]  /*63b0*/  FFMA R9, R2, R9, R2 ;  /* 0x0000000902097223 */ /* 0x000fcc0000000002 */
[----:B------:R-:W0:Y:S02]  /*63c0*/  LDS R3, [UR4+0xf8] ;  /* 0x0000f804ff037984 */ /* 0x000e240008000800 */
[----:B0-----:R-:W-:-:S04]  /*63d0*/  FADD R0, R0, -R3 ;  /* 0x8000000300007221 */ /* 0x001fc80000000000 */
[----:B------:R-:W0:Y:S01]  /*63e0*/  FCHK P0, R0, R27 ;  /* 0x0000001b00007302 */ /* 0x000e220000000000 */
[----:B------:R-:W-:-:S04]  /*63f0*/  FFMA R2, R0, R9, RZ ;  /* 0x0000000900027223 */ /* 0x000fc800000000ff */
[----:B------:R-:W-:-:S04]  /*6400*/  FFMA R3, R2, -R27, R0 ;  /* 0x8000001b02037223 */ /* 0x000fc80000000000 */
[----:B------:R-:W-:Y:S01]  /*6410*/  FFMA R15, R9, R3, R2 ;  /* 0x00000003090f7223 */ /* 0x000fe20000000002 */
[----:B0-----:R-:W-:Y:S06]  /*6420*/  @!P0 BRA `(.L_x_108) ;  /* 0x00000000000c8947 */ /* 0x001fec0003800000 */
[----:B------:R-:W-:Y:S02]  /*6430*/  MOV R3, R27 ;  /* 0x0000001b00037202 */ /* 0x000fe40000000f00 */
[----:B------:R-:W-:-:S07]  /*6440*/  MOV R2, 0x6460 ;  /* 0x0000646000027802 */ /* 0x000fce0000000f00 */
[----:B------:R-:W-:Y:S05]  /*6450*/  CALL.REL.NOINC `($__internal_2_$__cuda_sm3x_div_rn_noftz_f32_slowpath) ;  /* 0x00000084001c7944 */ /* 0x000fea0003c00000 */
.L_x_108:
[----:B------:R-:W-:Y:S05]  /*6460*/  BSYNC.RECONVERGENT B3 ;  /* 0x0000000000037941 */ /* 0x000fea0003800200 */
.L_x_107:
[----:B------:R-:W-:Y:S01]  /*6470*/  IADD3 R9, P0, PT, R20, R25, RZ ;  /* 0x0000001914097210 */ /* 0x000fe20007f1e0ff */
[----:B------:R-:W-:Y:S03]  /*6480*/  STS [R26], R15 ;  /* 0x0000000f1a007388 */ /* 0x000fe60000000800 */
[----:B------:R-:W-:Y:S01]  /*6490*/  LEA.HI.X.SX32 R0, R25, R21, 0x1, P0 ;  /* 0x0000001519007211 */ /* 0x000fe200000f0eff */
[----:B------:R-:W-:-:S03]  /*64a0*/  IMAD.SHL.U32 R11, R9, 0x4, RZ ;  /* 0x00000004090b7824 */ /* 0x000fc600078e00ff */
[----:B------:R-:W-:Y:S02]  /*64b0*/  SHF.L.U64.HI R9, R9, 0x2, R0 ;  /* 0x0000000209097819 */ /* 0x000fe40000010200 */
[-C--:B------:R-:W-:Y:S02]  /*64c0*/  IADD3 R10, P1, PT, R4, R11.reuse, RZ ;  /* 0x0000000b040a7210 */ /* 0x080fe40007f3e0ff */
[----:B------:R-:W-:Y:S02]  /*64d0*/  IADD3 R2, P0, PT, R6, R11, RZ ;  /* 0x0000000b06027210 */ /* 0x000fe40007f1e0ff */
[-C--:B------:R-:W-:Y:S02]  /*64e0*/  IADD3.X R11, PT, PT, R5, R9.reuse, RZ, P1, !PT ;  /* 0x00000009050b7210 */ /* 0x080fe40000ffe4ff */
[----:B------:R-:W-:-:S04]  /*64f0*/  IADD3.X R3, PT, PT, R7, R9, RZ, P0, !PT ;  /* 0x0000000907037210 */ /* 0x000fc800007fe4ff */
[----:B------:R-:W2:Y:S04]  /*6500*/  LD.E R11, desc[UR36][R10.64] ;  /* 0x000000240a0b7980 */ /* 0x000ea8000c101900 */
[----:B------:R-:W2:Y:S01]  /*6510*/  LD.E R2, desc[UR36][R2.64] ;  /* 0x0000002402027980 */ /* 0x000ea2000c101900 */
[----:B------:R-:W0:Y:S01]  /*6520*/  S2UR UR5, SR_CgaCtaId ;  /* 0x00000000000579c3 */ /* 0x000e220000008800 */
[----:B------:R-:W-:Y:S02]  /*6530*/  UMOV UR4, 0x400 ;  /* 0x0000040000047882 */ /* 0x000fe40000000000 */
[----:B0-----:R-:W-:-:S06]  /*6540*/  ULEA UR4, UR5, UR4, 0x18 ;  /* 0x0000000405047291 */ /* 0x001fcc000f8ec0ff */
[----:B------:R-:W-:Y:S01]  /*6550*/  IMAD.U32 R9, RZ, RZ, UR4 ;  /* 0x00000004ff097e24 */ /* 0x000fe2000f8e00ff */
[----:B------:R-:W-:Y:S01]  /*6560*/  IADD3 R25, PT, PT, R25, UR48, RZ ;  /* 0x0000003019197c10 */ /* 0x000fe2000fffe0ff */
[----:B--2---:R-:W-:-:S05]  /*6570*/  FFMA R29, R2, R15, R11 ;  /* 0x0000000f021d7223 */ /* 0x004fca000000000b */
[----:B------:R-:W-:Y:S04]  /*6580*/  STS [R26], R29 ;  /* 0x0000001d1a007388 */ /* 0x000fe80000000800 */
[----:B------:R-:W0:Y:S02]  /*6590*/  LDS R0, [R9+0x104] ;  /* 0x0001040009007984 */ /* 0x000e240000000800 */
[----:B0-----:R-:W-:-:S13]  /*65a0*/  ISETP.GE.AND P0, PT, R25, R0, PT ;  /* 0x000000001900720c */ /* 0x001fda0003f06270 */
[----:B------:R-:W-:Y:S05]  /*65b0*/  @!P0 BRA `(.L_x_109) ;  /* 0xfffffffc00588947 */ /* 0x000fea000383ffff */
.L_x_103:
[----:B------:R-:W-:Y:S05]  /*65c0*/  BSYNC.RECONVERGENT B2 ;  /* 0x0000000000027941 */ /* 0x000fea0003800200 */
.L_x_102:
[----:B------:R-:W-:Y:S06]  /*65d0*/  BAR.SYNC.DEFER_BLOCKING 0x0 ;  /* 0x0000000000007b1d */ /* 0x000fec0000010000 */
[----:B------:R-:W-:Y:S01]  /*65e0*/  BSSY.RECONVERGENT B0, `(.L_x_110) ;  /* 0x000000c000007945 */ /* 0x000fe20003800200 */
[----:B------:R-:W0:Y:S02]  /*65f0*/  LDS R3, [R9+0x48] ;  /* 0x0000480009037984 */ /* 0x000e240000000800 */
[----:B0-----:R-:W-:-:S13]  /*6600*/  ISETP.GE.AND P0, PT, R16, R3, PT ;  /* 0x000000031000720c */ /* 0x001fda0003f06270 */
[----:B------:R-:W-:Y:S05]  /*6610*/  @P0 BRA `(.L_x_111) ;  /* 0x0000000000200947 */ /* 0x000fea0003800000 */
[----:B------:R-:W-:-:S07]  /*6620*/  MOV R0, R16 ;  /* 0x0000001000007202 */ /* 0x000fce0000000f00 */
.L_x_112:
[C---:B0-----:R-:W-:Y:S01]  /*6630*/  IMAD R5, R0.reuse, 0x4, R14 ;  /* 0x0000000400057824 */ /* 0x041fe200078e020e */
[----:B------:R-:W-:-:S04]  /*6640*/  IADD3 R0, PT, PT, R0, UR48, RZ ;  /* 0x0000003000007c10 */ /* 0x000fc8000fffe0ff */
[----:B------:R-:W0:Y:S01]  /*6650*/  LDS R2, [R5+0x178] ;  /* 0x0001780005027984 */ /* 0x000e220000000800 */
[----:B------:R-:W-:Y:S02]  /*6660*/  ISETP.GE.AND P0, PT, R0, R3, PT ;  /* 0x000000030000720c */ /* 0x000fe40003f06270 */
[----:B0-----:R-:W-:-:S05]  /*6670*/  FMNMX R2, RZ, R2, !PT ;  /* 0x00000002ff027209 */ /* 0x001fca0007800000 */
[----:B------:R0:W-:Y:S06]  /*6680*/  STS [R5+0x178], R2 ;  /* 0x0001780205007388 */ /* 0x0001ec0000000800 */
[----:B------:R-:W-:Y:S05]  /*6690*/  @!P0 BRA `(.L_x_112) ;  /* 0xfffffffc00e48947 */ /* 0x000fea000383ffff */
.L_x_111:
[----:B------:R-:W-:Y:S05]  /*66a0*/  BSYNC.RECONVERGENT B0 ;  /* 0x0000000000007941 */ /* 0x000fea0003800200 */
.L_x_110:
[----:B------:R-:W-:Y:S06]  /*66b0*/  BAR.SYNC.DEFER_BLOCKING 0x0 ;  /* 0x0000000000007b1d */ /* 0x000fec0000010000 */
[----:B------:R-:W-:Y:S01]  /*66c0*/  BSSY.RECONVERGENT B0, `(.L_x_113) ;  /* 0x00000b5000007945 */ /* 0x000fe20003800200 */
[----:B0-----:R-:W0:Y:S02]  /*66d0*/  LDS R5, [R9+0x7c] ;  /* 0x00007c0009057984 */ /* 0x001e240000000800 */
[----:B0-----:R-:W-:-:S13]  /*66e0*/  ISETP.GE.AND P0, PT, R16, R5, PT ;  /* 0x000000051000720c */ /* 0x001fda0003f06270 */
[----:B------:R-:W-:Y:S05]  /*66f0*/  @P0 BRA `(.L_x_114) ;  /* 0x0000000800c40947 */ /* 0x000fea0003800000 */
[----:B------:R-:W-:-:S07]  /*6700*/  MOV R0, R16 ;  /* 0x0000001000007202 */ /* 0x000fce0000000f00 */
.L_x_120:
[----:B------:R-:W0:Y:S01]  /*6710*/  S2UR UR5, SR_CgaCtaId ;  /* 0x00000000000579c3 */ /* 0x000e220000008800 */
[----:B------:R-:W-:Y:S01]  /*6720*/  UMOV UR4, 0x400 ;  /* 0x0000040000047882 */ /* 0x000fe20000000000 */
[----:B------:R-:W-:-:S05]  /*6730*/  IMAD R4, R0, 0x4, R9 ;  /* 0x0000000400047824 */ /* 0x000fca00078e0209 */
[----:B------:R-:W-:Y:S01]  /*6740*/  LDS R7, [R4+0x178] ;  /* 0x0001780004077984 */ /* 0x000fe20000000800 */
[----:B0-----:R-:W-:-:S06]  /*6750*/  ULEA UR4, UR5, UR4, 0x18 ;  /* 0x0000000405047291 */ /* 0x001fcc000f8ec0ff */
[----:B------:R-:W-:-:S05]  /*6760*/  MOV R9, UR4 ;  /* 0x0000000400097c02 */ /* 0x000fca0008000f00 */
[----:B------:R-:W0:Y:S04]  /*6770*/  LDS R6, [R9+0x78] ;  /* 0x0000780009067984 */ /* 0x000e280000000800 */
[----:B------:R-:W1:Y:S01]  /*6780*/  LDS.64 R2, [R9+0x70] ;  /* 0x0000700009027984 */ /* 0x000e620000000a00 */
[----:B0-----:R-:W-:-:S04]  /*6790*/  IMAD R11, R6, R5, R0 ;  /* 0x00000005060b7224 */ /* 0x001fc800078e0200 */
[----:B-1----:R-:W-:-:S06]  /*67a0*/  IMAD.WIDE R10, R11, 0x4, R2 ;  /* 0x000000040b0a7825 */ /* 0x002fcc00078e0202 */
[----:B------:R-:W2:Y:S01]  /*67b0*/  LD.E R10, desc[UR36][R10.64] ;  /* 0x000000240a0a7980 */ /* 0x000ea2000c101900 */
[----:B------:R-:W-:Y:S01]  /*67c0*/  ISETP.GE.AND P0, PT, R6, 0x1, PT ;  /* 0x000000010600780c */ /* 0x000fe20003f06270 */
[----:B--2---:R-:W-:-:S12]  /*67d0*/  FADD R7, R7, R10 ;  /* 0x0000000a07077221 */ /* 0x004fd80000000000 */
[----:B------:R-:W-:Y:S05]  /*67e0*/  @!P0 BRA `(.L_x_115) ;  /* 0x0000000800748947 */ /* 0x000fea0003800000 */
[----:B------:R-:W-:Y:S01]  /*67f0*/  ISETP.GE.U32.AND P0, PT, R6, 0x10, PT ;  /* 0x000000100600780c */ /* 0x000fe20003f06070 */
[----:B------:R-:W-:-:S12]  /*6800*/  HFMA2 R8, -RZ, RZ, 0, 0 ;  /* 0x00000000ff087431 */ /* 0x000fd800000001ff */
[----:B------:R-:W-:Y:S05]  /*6810*/  @!P0 BRA `(.L_x_116) ;  /* 0x0000000400208947 */ /* 0x000fea0003800000 */
[----:B------:R-:W-:-:S07]  /*6820*/  IMAD.MOV.U32 R11, RZ, RZ, RZ ;  /* 0x000000ffff0b7224 */ /* 0x000fce00078e00ff */
.L_x_117:
[----:B------:R-:W-:-:S04]  /*6830*/  IMAD R21, R11, R5, R0 ;  /* 0x000000050b157224 */ /* 0x000fc800078e0200 */
[----:B------:R-:W-:-:S05]  /*6840*/  IMAD.WIDE R20, R21, 0x4, R2 ;  /* 0x0000000415147825 */ /* 0x000fca00078e0202 */
[----:B------:R0:W2:Y:S01]  /*6850*/  LD.E R12, desc[UR36][R20.64] ;  /* 0x00000024140c7980 */ /* 0x0000a2000c101900 */
[----:B------:R-:W-:-:S05]  /*6860*/  IMAD.WIDE R26, R5, 0x4, R20 ;  /* 0x00000004051a7825 */ /* 0x000fca00078e0214 */
[----:B------:R1:W3:Y:S01]  /*6870*/  LD.E R25, desc[UR36][R26.64] ;  /* 0x000000241a197980 */ /* 0x0002e2000c101900 */
[----:B------:R-:W-:-:S05]  /*6880*/  IMAD.WIDE R28, R5, 0x4, R26 ;  /* 0x00000004051c7825 */ /* 0x000fca00078e021a */
[----:B------:R4:W5:Y:S01]  /*6890*/  LD.E R36, desc[UR36][R28.64] ;  /* 0x000000241c247980 */ /* 0x000962000c101900 */
[----:B------:R-:W-:-:S05]  /*68a0*/  IMAD.WIDE R30, R5, 0x4, R28 ;  /* 0x00000004051e7825 */ /* 0x000fca00078e021c */
[----:B------:R4:W5:Y:S01]  /*68b0*/  LD.E R38, desc[UR36][R30.64] ;  /* 0x000000241e267980 */ /* 0x000962000c101900 */
[----:B------:R-:W-:-:S05]  /*68c0*/  IMAD.WIDE R32, R5, 0x4, R30 ;  /* 0x0000000405207825 */ /* 0x000fca00078e021e */
[----:B------:R4:W5:Y:S01]  /*68d0*/  LD.E R39, desc[UR36][R32.64] ;  /* 0x0000002420277980 */ /* 0x000962000c101900 */
[----:B------:R-:W-:-:S05]  /*68e0*/  IMAD.WIDE R34, R5, 0x4, R32 ;  /* 0x0000000405227825 */ /* 0x000fca00078e0220 */
[----:B------:R4:W5:Y:S01]  /*68f0*/  LD.E R40, desc[UR36][R34.64] ;  /* 0x0000002422287980 */ /* 0x000962000c101900 */
[----:B0-----:R-:W-:Y:S01]  /*6900*/  IMAD.WIDE R20, R5, 0x4, R34 ;  /* 0x0000000405147825 */ /* 0x001fe200078e0222 */
[----:B------:R-:W-:-:S04]  /*6910*/  LEA R8, R11, R14, 0x2 ;  /* 0x0000000e0b087211 */ /* 0x000fc800078e10ff */
[----:B------:R0:W5:Y:S01]  /*6920*/  LD.E R41, desc[UR36][R20.64] ;  /* 0x0000002414297980 */ /* 0x000162000c101900 */
[----:B-1----:R-:W-:-:S03]  /*6930*/  IMAD.WIDE R26, R5, 0x4, R20 ;  /* 0x00000004051a7825 */ /* 0x002fc600078e0214 */
[----:B------:R-:W2:Y:S04]  /*6940*/  LDS R10, [R8+0x178] ;  /* 0x00017800080a7984 */ /* 0x000ea80000000800 */
[----:B------:R1:W5:Y:S01]  /*6950*/  LD.E R42, desc[UR36][R26.64] ;  /* 0x000000241a2a7980 */ /* 0x000362000c101900 */
[----:B----4-:R-:W-:-:S03]  /*6960*/  IMAD.WIDE R28, R5, 0x4, R26 ;  /* 0x00000004051c7825 */ /* 0x010fc600078e021a */
[----:B------:R-:W3:Y:S04]  /*6970*/  LDS R15, [R8+0x17c] ;  /* 0x00017c00080f7984 */ /* 0x000ee80000000800 */
[----:B------:R4:W5:Y:S04]  /*6980*/  LD.E R43, desc[UR36][R28.64] ;  /* 0x000000241c2b7980 */ /* 0x000968000c101900 */
[----:B------:R-:W5:Y:S01]  /*6990*/  LDS R37, [R8+0x180] ;  /* 0x0001800008257984 */ /* 0x000f620000000800 */
[----:B------:R-:W-:-:S04]  /*69a0*/  IMAD.WIDE R30, R5, 0x4, R28 ;  /* 0x00000004051e7825 */ /* 0x000fc800078e021c */
[C---:B------:R-:W-:Y:S02]  /*69b0*/  IMAD.WIDE R32, R5.reuse, 0x4, R30 ;  /* 0x0000000405207825 */ /* 0x040fe400078e021e */
[----:B------:R-:W5:Y:S02]  /*69c0*/  LD.E R30, desc[UR36][R30.64] ;  /* 0x000000241e1e7980 */ /* 0x000f64000c101900 */
[C---:B------:R-:W-:Y:S02]  /*69d0*/  IMAD.WIDE R34, R5.reuse, 0x4, R32 ;  /* 0x0000000405227825 */ /* 0x040fe400078e0220 */
[----:B------:R-:W5:Y:S02]  /*69e0*/  LD.E R32, desc[UR36][R32.64] ;  /* 0x0000002420207980 */ /* 0x000f64000c101900 */
[C---:B0-----:R-:W-:Y:S02]  /*69f0*/  IMAD.WIDE R20, R5.reuse, 0x4, R34 ;  /* 0x0000000405147825 */ /* 0x041fe400078e0222 */
[----:B------:R-:W5:Y:S02]  /*6a00*/  LD.E R34, desc[UR36][R34.64] ;  /* 0x0000002422227980 */ /* 0x000f64000c101900 */
[----:B-1----:R-:W-:-:S02]  /*6a10*/  IMAD.WIDE R26, R5, 0x4, R20 ;  /* 0x00000004051a7825 */ /* 0x002fc400078e0214 */
[----:B------:R0:W5:Y:S02]  /*6a20*/  LD.E R21, desc[UR36][R20.64] ;  /* 0x0000002414157980 */ /* 0x000164000c101900 */
[----:B----4-:R-:W-:Y:S02]  /*6a30*/  IMAD.WIDE R28, R5, 0x4, R26 ;  /* 0x00000004051c7825 */ /* 0x010fe400078e021a */
[----:B------:R1:W4:Y:S04]  /*6a40*/  LD.E R27, desc[UR36][R26.64] ;  /* 0x000000241a1b7980 */ /* 0x000328000c101900 */
[----:B0-----:R-:W-:Y:S04]  /*6a50*/  LDS R20, [R8+0x194] ;  /* 0x0001940008147984 */ /* 0x001fe80000000800 */
[----:B-1----:R-:W-:Y:S01]  /*6a60*/  LDS R26, [R8+0x1a0] ;  /* 0x0001a000081a7984 */ /* 0x002fe20000000800 */
[----:B--2---:R-:W-:-:S03]  /*6a70*/  FFMA R10, R10, R12, R7 ;  /* 0x0000000c0a0a7223 */ /* 0x004fc60000000007 */
[----:B------:R-:W0:Y:S01]  /*6a80*/  LDS R7, [R8+0x184] ;  /* 0x0001840008077984 */ /* 0x000e220000000800 */
[----:B---3--:R-:W-:-:S03]  /*6a90*/  FFMA R10, R15, R25, R10 ;  /* 0x000000190f0a7223 */ /* 0x008fc6000000000a */
[----:B------:R-:W-:Y:S04]  /*6aa0*/  LDS R12, [R8+0x18c] ;  /* 0x00018c00080c7984 */ /* 0x000fe80000000800 */
[----:B------:R1:W2:Y:S01]  /*6ab0*/  LD.E R15, desc[UR36][R28.64] ;  /* 0x000000241c0f7980 */ /* 0x0002a2000c101900 */
[----:B-----5:R-:W-:Y:S01]  /*6ac0*/  FFMA R10, R37, R36, R10 ;  /* 0x00000024250a7223 */ /* 0x020fe2000000000a */
[----:B------:R-:W-:-:S06]  /*6ad0*/  IMAD.WIDE R36, R5, 0x4, R28 ;  /* 0x0000000405247825 */ /* 0x000fcc00078e021c */
[----:B------:R3:W5:Y:S04]  /*6ae0*/  LD.E R37, desc[UR36][R36.64] ;  /* 0x0000002424257980 */ /* 0x000768000c101900 */
[----:B-1----:R-:W-:Y:S04]  /*6af0*/  LDS R28, [R8+0x1a8] ;  /* 0x0001a800081c7984 */ /* 0x002fe80000000800 */
[----:B---3--:R-:W-:Y:S01]  /*6b00*/  LDS R36, [R8+0x1b0] ;  /* 0x0001b00008247984 */ /* 0x008fe20000000800 */
[----:B0-----:R-:W-:-:S03]  /*6b10*/  FFMA R7, R7, R38, R10 ;  /* 0x0000002607077223 */ /* 0x001fc6000000000a */
[----:B------:R-:W0:Y:S04]  /*6b20*/  LDS R10, [R8+0x188] ;  /* 0x00018800080a7984 */ /* 0x000e280000000800 */
[----:B------:R-:W-:Y:S01]  /*6b30*/  LDS R38, [R8+0x1b4] ;  /* 0x0001b40008267984 */ /* 0x000fe20000000800 */
[----:B0-----:R-:W-:-:S03]  /*6b40*/  FFMA R7, R10, R39, R7 ;  /* 0x000000270a077223 */ /* 0x001fc60000000007 */
[----:B------:R-:W0:Y:S01]  /*6b50*/  LDS R10, [R8+0x190] ;  /* 0x00019000080a7984 */ /* 0x000e220000000800 */
[----:B------:R-:W-:-:S03]  /*6b60*/  FFMA R7, R12, R40, R7 ;  /* 0x000000280c077223 */ /* 0x000fc60000000007 */
[----:B------:R-:W1:Y:S01]  /*6b70*/  LDS R12, [R8+0x198] ;  /* 0x00019800080c7984 */ /* 0x000e620000000800 */
[----:B0-----:R-:W-:-:S03]  /*6b80*/  FFMA R7, R10, R41, R7 ;  /* 0x000000290a077223 */ /* 0x001fc60000000007 */
[----:B------:R-:W0:Y:S01]  /*6b90*/  LDS R10, [R8+0x19c] ;  /* 0x00019c00080a7984 */ /* 0x000e220000000800 */
[----:B------:R-:W-:-:S03]  /*6ba0*/  FFMA R7, R20, R42, R7 ;  /* 0x0000002a14077223 */ /* 0x000fc60000000007 */
[----:B------:R-:W3:Y:S01]  /*6bb0*/  LDS R20, [R8+0x1a4] ;  /* 0x0001a40008147984 */ /* 0x000ee20000000800 */
[----:B-1----:R-:W-:-:S03]  /*6bc0*/  FFMA R7, R12, R43, R7 ;  /* 0x0000002b0c077223 */ /* 0x002fc60000000007 */
[----:B------:R-:W4:Y:S01]  /*6bd0*/  LDS R12, [R8+0x1ac] ;  /* 0x0001ac00080c7984 */ /* 0x000f220000000800 */
[----:B------:R-:W-:Y:S01]  /*6be0*/  IADD3 R11, PT, PT, R11, 0x10, RZ ;  /* 0x000000100b0b7810 */ /* 0x000fe20007ffe0ff */
[----:B0-----:R-:W-:Y:S01]  /*6bf0*/  FFMA R7, R10, R30, R7 ;  /* 0x0000001e0a077223 */ /* 0x001fe20000000007 */
[----:B------:R-:W-:-:S03]  /*6c00*/  LOP3.LUT R10, R6, 0x7ffffff0, RZ, 0xc0, !PT ;  /* 0x7ffffff0060a7812 */ /* 0x000fc600078ec0ff */
[----:B------:R-:W-:Y:S01]  /*6c10*/  FFMA R7, R26, R32, R7 ;  /* 0x000000201a077223 */ /* 0x000fe20000000007 */
[----:B------:R-:W-:-:S03]  /*6c20*/  ISETP.NE.AND P0, PT, R11, R10, PT ;  /* 0x0000000a0b00720c */ /* 0x000fc60003f05270 */
[----:B---3--:R-:W-:-:S04]  /*6c30*/  FFMA R7, R20, R34, R7 ;  /* 0x0000002214077223 */ /* 0x008fc80000000007 */
[----:B------:R-:W-:-:S04]  /*6c40*/  FFMA R7, R28, R21, R7 ;  /* 0x000000151c077223 */ /* 0x000fc80000000007 */
[----:B----4-:R-:W-:-:S04]  /*6c50*/  FFMA R7, R12, R27, R7 ;  /* 0x0000001b0c077223 */ /* 0x010fc80000000007 */
[----:B--2---:R-:W-:-:S04]  /*6c60*/  FFMA R7, R36, R15, R7 ;  /* 0x0000000f24077223 */ /* 0x004fc80000000007 */
[----:B-----5:R-:W-:Y:S01]  /*6c70*/  FFMA R7, R38, R37, R7 ;  /* 0x0000002526077223 */ /* 0x020fe20000000007 */
[----:B------:R-:W-:Y:S06]  /*6c80*/  @P0 BRA `(.L_x_117) ;  /* 0xfffffff800e80947 */ /* 0x000fec000383ffff */
[----:B------:R-:W-:-:S07]  /*6c90*/  IMAD.MOV.U32 R8, RZ, RZ, R10 ;  /* 0x000000ffff087224 */ /* 0x000fce00078e000a */
.L_x_116:
[----:B------:R-:W-:-:S13]  /*6ca0*/  LOP3.LUT P0, R10, R6, 0xf, RZ, 0xc0, !PT ;  /* 0x0000000f060a7812 */ /* 0x000fda000780c0ff */
[----:B------:R-:W-:Y:S05]  /*6cb0*/  @!P0 BRA `(.L_x_115) ;  /* 0x0000000400408947 */ /* 0x000fea0003800000 */
[----:B------:R-:W-:Y:S02]  /*6cc0*/  ISETP.GE.U32.AND P0, PT, R10, 0x8, PT ;  /* 0x000000080a00780c */ /* 0x000fe40003f06070 */
[----:B------:R-:W-:-:S11]  /*6cd0*/  LOP3.LUT P1, R25, R6, 0x7, RZ, 0xc0, !PT ;  /* 0x0000000706197812 */ /* 0x000fd6000782c0ff */
[----:B------:R-:W-:Y:S05]  /*6ce0*/  @!P0 BRA `(.L_x_118) ;  /* 0x00000000008c8947 */ /* 0x000fea0003800000 */
[----:B------:R-:W-:-:S04]  /*6cf0*/  IMAD R11, R8, R5, R0 ;  /* 0x00000005080b7224 */ /* 0x000fc800078e0200 */
[----:B------:R-:W-:-:S05]  /*6d00*/  IMAD.WIDE R10, R11, 0x4, R2 ;  /* 0x000000040b0a7825 */ /* 0x000fca00078e0202 */
[----:B------:R0:W2:Y:S01]  /*6d10*/  LD.E R15, desc[UR36][R10.64] ;  /* 0x000000240a0f7980 */ /* 0x0000a2000c101900 */
[----:B------:R-:W-:-:S04]  /*6d20*/  IMAD.WIDE R20, R5, 0x4, R10 ;  /* 0x0000000405147825 */ /* 0x000fc800078e020a */
[C---:B------:R-:W-:Y:S02]  /*6d30*/  IMAD.WIDE R26, R5.reuse, 0x4, R20 ;  /* 0x00000004051a7825 */ /* 0x040fe400078e0214 */
[----:B------:R1:W3:Y:S02]  /*6d40*/  LD.E R21, desc[UR36][R20.64] ;  /* 0x0000002414157980 */ /* 0x0002e4000c101900 */
[C---:B------:R-:W-:Y:S02]  /*6d50*/  IMAD.WIDE R28, R5.reuse, 0x4, R26 ;  /* 0x00000004051c7825 */ /* 0x040fe400078e021a */
[----:B------:R4:W5:Y:S02]  /*6d60*/  LD.E R27, desc[UR36][R26.64] ;  /* 0x000000241a1b7980 */ /* 0x000964000c101900 */
[C---:B------:R-:W-:Y:S02]  /*6d70*/  IMAD.WIDE R30, R5.reuse, 0x4, R28 ;  /* 0x00000004051e7825 */ /* 0x040fe400078e021c */
[----:B------:R4:W5:Y:S02]  /*6d80*/  LD.E R29, desc[UR36][R28.64] ;  /* 0x000000241c1d7980 */ /* 0x000964000c101900 */
[----:B------:R-:W-:-:S02]  /*6d90*/  IMAD.WIDE R32, R5, 0x4, R30 ;  /* 0x0000000405207825 */ /* 0x000fc400078e021e */
[----:B------:R-:W5:Y:S02]  /*6da0*/  LD.E R30, desc[UR36][R30.64] ;  /* 0x000000241e1e7980 */ /* 0x000f64000c101900 */
[C---:B------:R-:W-:Y:S02]  /*6db0*/  IMAD.WIDE R34, R5.reuse, 0x4, R32 ;  /* 0x0000000405227825 */ /* 0x040fe400078e0220 */
[----:B------:R4:W5:Y:S02]  /*6dc0*/  LD.E R33, desc[UR36][R32.64] ;  /* 0x0000002420217980 */ /* 0x000964000c101900 */
[----:B0-----:R-:W-:Y:S02]  /*6dd0*/  IMAD.WIDE R10, R5, 0x4, R34 ;  /* 0x00000004050a7825 */ /* 0x001fe400078e0222 */
[----:B------:R-:W5:Y:S04]  /*6de0*/  LD.E R34, desc[UR36][R34.64] ;  /* 0x0000002422227980 */ /* 0x000f68000c101900 */
[----:B------:R-:W5:Y:S01]  /*6df0*/  LD.E R10, desc[UR36][R10.64] ;  /* 0x000000240a0a7980 */ /* 0x000f62000c101900 */
[----:B------:R-:W-:-:S05]  /*6e00*/  LEA R12, R8, R13, 0x2 ;  /* 0x0000000d080c7211 */ /* 0x000fca00078e10ff */
[----:B-1----:R-:W2:Y:S04]  /*6e10*/  LDS R20, [R12] ;  /* 0x000000000c147984 */ /* 0x002ea80000000800 */
[----:B----4-:R-:W3:Y:S04]  /*6e20*/  LDS R26, [R12+0x4] ;  /* 0x000004000c1a7984 */ /* 0x010ee80000000800 */
[----:B------:R-:W5:Y:S04]  /*6e30*/  LDS R36, [R12+0x8] ;  /* 0x000008000c247984 */ /* 0x000f680000000800 */
[----:B------:R-:W0:Y:S04]  /*6e40*/  LDS R28, [R12+0xc] ;  /* 0x00000c000c1c7984 */ /* 0x000e280000000800 */
[----:B------:R-:W-:Y:S04]  /*6e50*/  LDS R32, [R12+0x14] ;  /* 0x000014000c207984 */ /* 0x000fe80000000800 */
[----:B------:R-:W-:Y:S04]  /*6e60*/  LDS R38, [R12+0x18] ;  /* 0x000018000c267984 */ /* 0x000fe80000000800 */
[----:B------:R-:W-:Y:S01]  /*6e70*/  LDS R40, [R12+0x1c] ;  /* 0x00001c000c287984 */ /* 0x000fe20000000800 */
[----:B------:R-:W-:Y:S01]  /*6e80*/  IADD3 R8, PT, PT, R8, 0x8, RZ ;  /* 0x0000000808087810 */ /* 0x000fe20007ffe0ff */
[----:B--2---:R-:W-:-:S02]  /*6e90*/  FFMA R15, R20, R15, R7 ;  /* 0x0000000f140f7223 */ /* 0x004fc40000000007 */
[----:B------:R-:W1:Y:S02]  /*6ea0*/  LDS R20, [R12+0x10] ;  /* 0x000010000c147984 */ /* 0x000e640000000800 */
[----:B---3--:R-:W-:-:S04]  /*6eb0*/  FFMA R15, R26, R21, R15 ;  /* 0x000000151a0f7223 */ /* 0x008fc8000000000f */
[----:B-----5:R-:W-:-:S04]  /*6ec0*/  FFMA R15, R36, R27, R15 ;  /* 0x0000001b240f7223 */ /* 0x020fc8000000000f */
[----:B0-----:R-:W-:-:S04]  /*6ed0*/  FFMA R15, R28, R29, R15 ;  /* 0x0000001d1c0f7223 */ /* 0x001fc8000000000f */
[----:B-1----:R-:W-:-:S04]  /*6ee0*/  FFMA R15, R20, R30, R15 ;  /* 0x0000001e140f7223 */ /* 0x002fc8000000000f */
[----:B------:R-:W-:-:S04]  /*6ef0*/  FFMA R15, R32, R33, R15 ;  /* 0x00000021200f7223 */ /* 0x000fc8000000000f */
[----:B------:R-:W-:-:S04]  /*6f00*/  FFMA R15, R38, R34, R15 ;  /* 0x00000022260f7223 */ /* 0x000fc8000000000f */
[----:B------:R-:W-:-:S07]  /*6f10*/  FFMA R7, R40, R10, R15 ;  /* 0x0000000a28077223 */ /* 0x000fce000000000f */
.L_x_118:
[----:B------:R-:W-:Y:S05]  /*6f20*/  @!P1 BRA `(.L_x_115) ;  /* 0x0000000000a49947 */ /* 0x000fea0003800000 */
[----:B------:R-:W-:Y:S02]  /*6f30*/  ISETP.GE.U32.AND P0, PT, R25, 0x4, PT ;  /* 0x000000041900780c */ /* 0x000fe40003f06070 */
[----:B------:R-:W-:-:S04]  /*6f40*/  LOP3.LUT R6, R6, 0x3, RZ, 0xc0, !PT ;  /* 0x0000000306067812 */ /* 0x000fc800078ec0ff */
[----:B------:R-:W-:-:S07]  /*6f50*/  ISETP.NE.AND P1, PT, R6, RZ, PT ;  /* 0x000000ff0600720c */ /* 0x000fce0003f25270 */
[----:B------:R-:W-:Y:S06]  /*6f60*/  @!P0 BRA `(.L_x_119) ;  /* 0x00000000004c8947 */ /* 0x000fec0003800000 */
[----:B------:R-:W-:-:S04]  /*6f70*/  IMAD R11, R8, R5, R0 ;  /* 0x00000005080b7224 */ /* 0x000fc800078e0200 */
[----:B------:R-:W-:-:S04]  /*6f80*/  IMAD.WIDE R10, R11, 0x4, R2 ;  /* 0x000000040b0a7825 */ /* 0x000fc800078e0202 */
[C---:B------:R-:W-:Y:S02]  /*6f90*/  IMAD.WIDE R20, R5.reuse, 0x4, R10 ;  /* 0x0000000405147825 */ /* 0x040fe400078e020a */
[----:B------:R-:W2:Y:S02]  /*6fa0*/  LD.E R10, desc[UR36][R10.64] ;  /* 0x000000240a0a7980 */ /* 0x000ea4000c101900 */
[C---:B------:R-:W-:Y:S02]  /*6fb0*/  IMAD.WIDE R26, R5.reuse, 0x4, R20 ;  /* 0x00000004051a7825 */ /* 0x040fe400078e0214 */
[----:B------:R-:W3:Y:S02]  /*6fc0*/  LD.E R20, desc[UR36][R20.64] ;  /* 0x0000002414147980 */ /* 0x000ee4000c101900 */
[----:B------:R-:W-:Y:S02]  /*6fd0*/  IMAD.WIDE R28, R5, 0x4, R26 ;  /* 0x00000004051c7825 */ /* 0x000fe400078e021a */
[----:B------:R-:W4:Y:S04]  /*6fe0*/  LD.E R26, desc[UR36][R26.64] ;  /* 0x000000241a1a7980 */ /* 0x000f28000c101900 */
[----:B------:R-:W5:Y:S01]  /*6ff0*/  LD.E R28, desc[UR36][R28.64] ;  /* 0x000000241c1c7980 */ /* 0x000f62000c101900 */
[C---:B------:R-:W-:Y:S01]  /*7000*/  IMAD R12, R8.reuse, 0x4, R13 ;  /* 0x00000004080c7824 */ /* 0x040fe200078e020d */
[----:B------:R-:W-:-:S04]  /*7010*/  IADD3 R8, PT, PT, R8, 0x4, RZ ;  /* 0x0000000408087810 */ /* 0x000fc80007ffe0ff */
        /* <DEDUP_REMOVED lines=8> */
.L_x_119:
[----:B------:R-:W-:Y:S05]  /*70a0*/  @!P1 BRA `(.L_x_115) ;  /* 0x0000000000449947 */ /* 0x000fea0003800000 */
[----:B------:R-:W-:-:S04]  /*70b0*/  IMAD R11, R8, R5, R0 ;  /* 0x00000005080b7224 */ /* 0x000fc800078e0200 */
[----:B------:R-:W-:-:S05]  /*70c0*/  IMAD.WIDE R2, R11, 0x4, R2 ;  /* 0x000000040b027825 */ /* 0x000fca00078e0202 */
[----:B------:R-:W2:Y:S01]  /*70d0*/  LD.E R10, desc[UR36][R2.64] ;  /* 0x00000024020a7980 */ /* 0x000ea2000c101900 */
[----:B------:R-:W-:Y:S02]  /*70e0*/  LEA R12, R8, R13, 0x2 ;  /* 0x0000000d080c7211 */ /* 0x000fe400078e10ff */
[----:B------:R-:W-:-:S03]  /*70f0*/  ISETP.NE.AND P0, PT, R6, 0x1, PT ;  /* 0x000000010600780c */ /* 0x000fc60003f05270 */
[----:B------:R-:W2:Y:S02]  /*7100*/  LDS R8, [R12] ;  /* 0x000000000c087984 */ /* 0x000ea40000000800 */
[----:B--2---:R-:W-:-:S08]  /*7110*/  FFMA R7, R8, R10, R7 ;  /* 0x0000000a08077223 */ /* 0x004fd00000000007 */
[----:B------:R-:W-:Y:S05]  /*7120*/  @!P0 BRA `(.L_x_115) ;  /* 0x0000000000248947 */ /* 0x000fea0003800000 */
[----:B------:R-:W-:Y:S01]  /*7130*/  ISETP.NE.AND P0, PT, R6, 0x2, PT ;  /* 0x000000020600780c */ /* 0x000fe20003f05270 */
[C---:B------:R-:W-:Y:S01]  /*7140*/  IMAD.WIDE R10, R5.reuse, 0x4, R2 ;  /* 0x00000004050a7825 */ /* 0x040fe200078e0202 */
[----:B------:R-:W0:Y:S11]  /*7150*/  LDS R6, [R12+0x4] ;  /* 0x000004000c067984 */ /* 0x000e360000000800 */
[----:B------:R-:W-:Y:S01]  /*7160*/  @P0 IMAD.WIDE R2, R5, 0x4, R10 ;  /* 0x0000000405020825 */ /* 0x000fe200078e020a */
[----:B------:R-:W1:Y:S04]  /*7170*/  @P0 LDS R8, [R12+0x8] ;  /* 0x000008000c080984 */ /* 0x000e680000000800 */
[----:B------:R-:W0:Y:S04]  /*7180*/  LD.E R10, desc[UR36][R10.64] ;  /* 0x000000240a0a7980 */ /* 0x000e28000c101900 */
[----:B------:R-:W1:Y:S01]  /*7190*/  @P0 LD.E R2, desc[UR36][R2.64] ;  /* 0x0000002402020980 */ /* 0x000e62000c101900 */
[----:B0-----:R-:W-:-:S04]  /*71a0*/  FFMA R7, R6, R10, R7 ;  /* 0x0000000a06077223 */ /* 0x001fc80000000007 */
[----:B-1----:R-:W-:-:S07]  /*71b0*/  @P0 FFMA R7, R8, R2, R7 ;  /* 0x0000000208070223 */ /* 0x002fce0000000007 */
.L_x_115:
[----:B------:R-:W-:Y:S01]  /*71c0*/  STS [R4+0x178], R7 ;  /* 0x0001780704007388 */ /* 0x000fe20000000800 */
[----:B------:R-:W-:-:S03]  /*71d0*/  VIADD R0, R0, UR48 ;  /* 0x0000003000007c36 */ /* 0x000fc60008000000 */
[----:B------:R-:W0:Y:S02]  /*71e0*/  LDS R5, [R9+0x7c] ;  /* 0x00007c0009057984 */ /* 0x000e240000000800 */
[----:B0-----:R-:W-:-:S13]  /*71f0*/  ISETP.GE.AND P0, PT, R0, R5, PT ;  /* 0x000000050000720c */ /* 0x001fda0003f06270 */
[----:B------:R-:W-:Y:S05]  /*7200*/  @!P0 BRA `(.L_x_120) ;  /* 0xfffffff400408947 */ /* 0x000fea000383ffff */
.L_x_114:
[----:B------:R-:W-:Y:S05]  /*7210*/  BSYNC.RECONVERGENT B0 ;  /* 0x0000000000007941 */ /* 0x000fea0003800200 */
.L_x_113:
        /* <DEDUP_REMOVED lines=15> */
[----:B------:R-:W-:Y:S01]  /*7310*/  MOV R21, R0 ;  /* 0x0000000000157202 */ /* 0x000fe20000000f00 */
[----:B------:R-:W-:Y:S06]  /*7320*/  BRA `(.L_x_125) ;  /* 0x0000000000107947 */ /* 0x000fec0003800000 */
.L_x_124:
[----:B------:R-:W-:Y:S01]  /*7330*/  FMUL.FTZ R21, R0, R3 ;  /* 0x0000000300157220 */ /* 0x000fe20000410000 */
[----:B------:R-:W-:-:S03]  /*7340*/  FMUL.FTZ R3, R3, 0.5 ;  /* 0x3f00000003037820 */ /* 0x000fc60000410000 */
[----:B------:R-:W-:-:S04]  /*7350*/  FFMA R0, -R21, R21, R0 ;  /* 0x0000001515007223 */ /* 0x000fc80000000100 */
[----:B------:R-:W-:-:S07]  /*7360*/  FFMA R21, R0, R3, R21 ;  /* 0x0000000300157223 */ /* 0x000fce0000000015 */
.L_x_125:
[----:B------:R-:W-:Y:S05]  /*7370*/  BSYNC.RECONVERGENT B0 ;  /* 0x0000000000007941 */ /* 0x000fea0003800200 */
.L_x_123:
[----:B------:R-:W-:-:S07]  /*7380*/  IMAD.MOV.U32 R14, RZ, RZ, R16 ;  /* 0x000000ffff0e7224 */ /* 0x000fce00078e0010 */
.L_x_128:
[----:B------:R-:W0:Y:S01]  /*7390*/  S2UR UR5, SR_CgaCtaId ;  /* 0x00000000000579c3 */ /* 0x000e220000008800 */
[----:B------:R-:W-:Y:S01]  /*73a0*/  UMOV UR4, 0x400 ;  /* 0x0000040000047882 */ /* 0x000fe20000000000 */
[----:B------:R-:W-:Y:S01]  /*73b0*/  LEA R20, R14, R9, 0x2 ;  /* 0x000000090e147211 */ /* 0x000fe200078e10ff */
[----:B------:R-:W1:Y:S01]  /*73c0*/  MUFU.RCP R2, R21 ;  /* 0x0000001500027308 */ /* 0x000e620000001000 */
[----:B------:R-:W-:Y:S03]  /*73d0*/  BSSY.RECONVERGENT B3, `(.L_x_126) ;  /* 0x000000f000037945 */ /* 0x000fe60003800200 */
        /* <DEDUP_REMOVED lines=14> */
.L_x_127:
[----:B------:R-:W-:Y:S05]  /*74c0*/  BSYNC.RECONVERGENT B3 ;  /* 0x0000000000037941 */ /* 0x000fea0003800200 */
.L_x_126:
        /* <DEDUP_REMOVED lines=19> */
[----:B------:R-:W-:Y:S04]  /*7600*/  STS [R20+0x178], R25 ;  /* 0x0001781914007388 */ /* 0x000fe80000000800 */
[----:B------:R-:W0:Y:S02]  /*7610*/  LDS R27, [R9+0x14c] ;  /* 0x00014c00091b7984 */ /* 0x000e240000000800 */
[----:B0-----:R-:W-:-:S13]  /*7620*/  ISETP.GE.AND P0, PT, R14, R27, PT ;  /* 0x0000001b0e00720c */ /* 0x001fda0003f06270 */
[----:B------:R-:W-:Y:S05]  /*7630*/  @!P0 BRA `(.L_x_128) ;  /* 0xfffffffc00548947 */ /* 0x000fea000383ffff */
.L_x_122:
[----:B------:R-:W-:Y:S05]  /*7640*/  BSYNC.RECONVERGENT B2 ;  /* 0x0000000000027941 */ /* 0x000fea0003800200 */
.L_x_121:
[----:B------:R-:W-:Y:S06]  /*7650*/  BAR.SYNC.DEFER_BLOCKING 0x0 ;  /* 0x0000000000007b1d */ /* 0x000fec0000010000 */
[----:B------:R-:W-:Y:S01]  /*7660*/  BSSY.RECONVERGENT B0, `(.L_x_129) ;  /* 0x0000013000007945 */ /* 0x000fe20003800200 */
[----:B------:R-:W0:Y:S02]  /*7670*/  LDS R5, [R9+0x88] ;  /* 0x0000880009057984 */ /* 0x000e240000000800 */
[----:B0-----:R-:W-:-:S13]  /*7680*/  ISETP.GE.AND P0, PT, R16, R5, PT ;  /* 0x000000051000720c */ /* 0x001fda0003f06270 */
[----:B------:R-:W-:Y:S05]  /*7690*/  @P0 BRA `(.L_x_130) ;  /* 0x00000000003c0947 */ /* 0x000fea0003800000 */
[----:B------:R-:W-:Y:S01]  /*76a0*/  BSSY.RECONVERGENT B1, `(.L_x_131) ;  /* 0x000000d000017945 */ /* 0x000fe20003800200 */
[----:B------:R-:W-:-:S07]  /*76b0*/  MOV R0, R16 ;  /* 0x0000001000007202 */ /* 0x000fce0000000f00 */
.L_x_132:
[----:B------:R-:W0:Y:S02]  /*76c0*/  LDS.64 R2, [R9+0x80] ;  /* 0x0000800009027984 */ /* 0x000e240000000a00 */
[----:B0-----:R-:W-:-:S06]  /*76d0*/  IMAD.WIDE R2, R0, 0x4, R2 ;  /* 0x0000000400027825 */ /* 0x001fcc00078e0202 */
[----:B------:R-:W2:Y:S01]  /*76e0*/  LD.E R2, desc[UR36][R2.64] ;  /* 0x0000002402027980 */ /* 0x000ea2000c101900 */
[C---:B------:R-:W-:Y:S01]  /*76f0*/  IMAD R4, R0.reuse, 0x4, R9 ;  /* 0x0000000400047824 */ /* 0x040fe200078e0209 */
[----:B------:R-:W-:-:S04]  /*7700*/  IADD3 R0, PT, PT, R0, UR48, RZ ;  /* 0x0000003000007c10 */ /* 0x000fc8000fffe0ff */
[----:B------:R-:W2:Y:S02]  /*7710*/  LDS R5, [R4+0x178] ;  /* 0x0001780004057984 */ /* 0x000ea40000000800 */
[----:B--2---:R-:W-:-:S05]  /*7720*/  FMUL R5, R5, R2 ;  /* 0x0000000205057220 */ /* 0x004fca0000400000 */
[----:B------:R-:W-:Y:S04]  /*7730*/  STS [R4+0x178], R5 ;  /* 0x0001780504007388 */ /* 0x000fe80000000800 */
[----:B------:R-:W0:Y:S02]  /*7740*/  LDS R7, [R9+0x88] ;  /* 0x0000880009077984 */ /* 0x000e240000000800 */
[----:B0-----:R-:W-:-:S13]  /*7750*/  ISETP.GE.AND P0, PT, R0, R7, PT ;  /* 0x000000070000720c */ /* 0x001fda0003f06270 */
[----:B------:R-:W-:Y:S05]  /*7760*/  @!P0 BRA `(.L_x_132) ;  /* 0xfffffffc00d48947 */ /* 0x000fea000383ffff */
[----:B------:R-:W-:Y:S05]  /*7770*/  BSYNC.RECONVERGENT B1 ;  /* 0x0000000000017941 */ /* 0x000fea0003800200 */
.L_x_131:
[----:B------:R-:W-:-:S07]  /*7780*/  MOV R5, R7 ;  /* 0x0000000700057202 */ /* 0x000fce0000000f00 */
.L_x_130:
[----:B------:R-:W-:Y:S05]  /*7790*/  BSYNC.RECONVERGENT B0 ;  /* 0x0000000000007941 */ /* 0x000fea0003800200 */
.L_x_129:
[----:B------:R-:W-:-:S13]  /*77a0*/  ISETP.GE.AND P0, PT, R5, 0x2, PT ;  /* 0x000000020500780c */ /* 0x000fda0003f06270 */
[----:B------:R-:W-:Y:S05]  /*77b0*/  @!P0 BRA `(.L_x_133) ;  /* 0x0000000000488947 */ /* 0x000fea0003800000 */
.L_x_134:
[----:B------:R-:W-:Y:S01]  /*77c0*/  SHF.R.U32.HI R7, RZ, 0x1, R5 ;  /* 0x00000001ff077819 */ /* 0x000fe20000011605 */
[----:B------:R-:W-:Y:S05]  /*77d0*/  WARPSYNC.ALL ;  /* 0x0000000000007948 */ /* 0x000fea0003800000 */
[----:B------:R-:W-:-:S13]  /*77e0*/  ISETP.GE.U32.AND P0, PT, R16, R7, PT ;  /* 0x000000071000720c */ /* 0x000fda0003f06070 */
[----:B------:R-:W-:-:S05]  /*77f0*/  @!P0 IMAD R0, R16, 0x4, R9 ;  /* 0x0000000410008824 */ /* 0x000fca00078e0209 */
[----:B------:R-:W-:Y:S01]  /*7800*/  @!P0 LEA R2, R7, R0, 0x2 ;  /* 0x0000000007028211 */ /* 0x000fe200078e10ff */
[----:B------:R-:W-:Y:S05]  /*7810*/  @!P0 LDS R3, [R0+0x178] ;  /* 0x0001780000038984 */ /* 0x000fea0000000800 */
[----:B------:R-:W0:Y:S02]  /*7820*/  @!P0 LDS R2, [R2+0x178] ;  /* 0x0001780002028984 */ /* 0x000e240000000800 */
[----:B0-----:R-:W-:-:S05]  /*7830*/  @!P0 FADD R3, R2, R3 ;  /* 0x0000000302038221 */ /* 0x001fca0000000000 */
[----:B------:R0:W-:Y:S01]  /*7840*/  @!P0 STS [R0+0x178], R3 ;  /* 0x0001780300008388 */ /* 0x0001e20000000800 */
[----:B------:R-:W-:Y:S01]  /*7850*/  BAR.SYNC.DEFER_BLOCKING 0x0 ;  /* 0x0000000000007b1d */ /* 0x000fe20000010000 */
[----:B------:R-:W-:Y:S02]  /*7860*/  ISETP.GT.U32.AND P0, PT, R5, 0x3, PT ;  /* 0x000000030500780c */ /* 0x000fe40003f04070 */
[----:B------:R-:W-:-:S11]  /*7870*/  MOV R5, R7 ;  /* 0x0000000700057202 */ /* 0x000fd60000000f00 */
[----:B0-----:R-:W-:Y:S05]  /*7880*/  @P0 BRA `(.L_x_134) ;  /* 0xfffffffc00cc0947 */ /* 0x001fea000383ffff */
[----:B------:R-:W0:Y:S01]  /*7890*/  S2UR UR5, SR_CgaCtaId ;  /* 0x00000000000579c3 */ /* 0x000e220000008800 */
[----:B------:R-:W-:Y:S02]  /*78a0*/  UMOV UR4, 0x400 ;  /* 0x0000040000047882 */ /* 0x000fe40000000000 */
[----:B0-----:R-:W-:-:S06]  /*78b0*/  ULEA UR4, UR5, UR4, 0x18 ;  /* 0x0000000405047291 */ /* 0x001fcc000f8ec0ff */
[----:B------:R-:W-:-:S05]  /*78c0*/  IMAD.U32 R9, RZ, RZ, UR4 ;  /* 0x00000004ff097e24 */ /* 0x000fca000f8e00ff */
[----:B------:R0:W1:Y:S02]  /*78d0*/  LDS R5, [R9+0x88] ;  /* 0x0000880009057984 */ /* 0x0000640000000800 */
.L_x_133:
[----:B------:R-:W1:Y:S04]  /*78e0*/  LDS.64 R2, [R9+0x80] ;  /* 0x0000800009027984 */ /* 0x000e680000000a00 */
[----:B------:R-:W2:Y:S04]  /*78f0*/  LDS.64 R6, [R9] ;  /* 0x0000000009067984 */ /* 0x000ea80000000a00 */
[----:B------:R-:W3:Y:S01]  /*7900*/  LDS R0, [R9+0x178] ;  /* 0x0001780009007984 */ /* 0x000ee20000000800 */
[----:B-1----:R-:W-:-:S03]  /*7910*/  IMAD.WIDE R4, R5, 0x4, R2 ;  /* 0x0000000405047825 */ /* 0x002fc600078e0202 */
[----:B------:R-:W-:Y:S01]  /*7920*/  LDS R3, [R9+0x40] ;  /* 0x0000400009037984 */ /* 0x000fe20000000800 */
[----:B--2---:R-:W-:-:S03]  /*7930*/  IMAD.WIDE.U32 R6, R24, 0x4, R6 ;  /* 0x0000000418067825 */ /* 0x004fc600078e0006 */
[----:B------:R-:W3:Y:S04]  /*7940*/  LD.E R5, desc[UR36][R4.64] ;  /* 0x0000002404057980 */ /* 0x000ee8000c101900 */
[----:B------:R-:W2:Y:S01]  /*7950*/  LD.E R6, desc[UR36][R6.64] ;  /* 0x0000002406067980 */ /* 0x000ea2000c101900 */
[----:B------:R-:W-:-:S05]  /*7960*/  LEA R2, R24, UR47, 0x2 ;  /* 0x0000002f18027c11 */ /* 0x000fca000f8e10ff */
[----:B------:R-:W2:Y:S01]  /*7970*/  LDS R11, [R2] ;  /* 0x00000000020b7984 */ /* 0x000ea20000000800 */
[----:B---3--:R-:W-:Y:S01]  /*7980*/  FADD R0, R0, R5 ;  /* 0x0000000500007221 */ /* 0x008fe20000000000 */
[----:B--2---:R-:W-:-:S03]  /*7990*/  FMUL R8, R6, R11 ;  /* 0x0000000b06087220 */ /* 0x004fc60000400000 */
[----:B------:R-:W-:-:S04]  /*79a0*/  FADD R0, R0, 1 ;  /* 0x3f80000000007421 */ /* 0x000fc80000000000 */
[----:B------:R-:W-:-:S07]  /*79b0*/  FFMA R23, R8, R0, R23 ;  /* 0x0000000008177223 */ /* 0x000fce0000000017 */
.L_x_35:
[----:B------:R-:W-:-:S04]  /*79c0*/  IADD3 R24, PT, PT, R24, 0x1, RZ ;  /* 0x0000000118187810 */ /* 0x000fc80007ffe0ff */
[----:B------:R-:W-:-:S13]  /*79d0*/  ISETP.GE.AND P0, PT, R24, R3, PT ;  /* 0x000000031800720c */ /* 0x000fda0003f06270 */
[----:B------:R-:W-:Y:S05]  /*79e0*/  @!P0 BRA `(.L_x_135) ;  /* 0xffffffa8004c8947 */ /* 0x000fea000383ffff */
[----:B0-----:R-:W-:Y:S05]  /*79f0*/  BSYNC B6 ;  /* 0x0000000000067941 */ /* 0x001fea0003800000 */
.L_x_25:
[----:B0-----:R-:W-:-:S13]  /*7a00*/  ISETP.GE.AND P0, PT, R16, R3, PT ;  /* 0x000000031000720c */ /* 0x001fda0003f06270 */
[----:B------:R-:W-:Y:S05]  /*7a10*/  @P0 BRA `(.L_x_136) ;  /* 0x0000000000ec0947 */ /* 0x000fea0003800000 */
[----:B------:R-:W0:Y:S01]  /*7a20*/  S2R R5, SR_CgaCtaId ;  /* 0x0000000000057919 */ /* 0x000e220000008800 */
[----:B------:R-:W1:Y:S01]  /*7a30*/  LDC R31, c[0x0][0x360] ;  /* 0x0000d800ff1f7b82 */ /* 0x000e620000000800 */
[----:B------:R-:W-:Y:S02]  /*7a40*/  MOV R2, 0x400 ;  /* 0x0000040000027802 */ /* 0x000fe40000000f00 */
[----:B------:R-:W-:Y:S02]  /*7a50*/  MOV R0, R16 ;  /* 0x0000001000007202 */ /* 0x000fe40000000f00 */
[----:B0-----:R-:W-:-:S07]  /*7a60*/  LEA R32, R5, R2, 0x18 ;  /* 0x0000000205207211 */ /* 0x001fce00078ec0ff */
.L_x_137:
[----:B------:R-:W0:Y:S01]  /*7a70*/  LDS.64 R6, [R32+0x8] ;  /* 0x0000080020067984 */ /* 0x000e220000000a00 */
[----:B------:R-:W-:-:S03]  /*7a80*/  IMAD R10, R3, 0x4, R0 ;  /* 0x00000004030a7824 */ /* 0x000fc600078e0200 */
[----:B------:R-:W2:Y:S02]  /*7a90*/  LDS.64 R4, [R32+0x38] ;  /* 0x0000380020047984 */ /* 0x000ea40000000a00 */
[----:B------:R-:W-:-:S05]  /*7aa0*/  IADD3 R30, PT, PT, R10, R3, RZ ;  /* 0x000000030a1e7210 */ /* 0x000fca0007ffe0ff */
[----:B------:R-:W-:Y:S02]  /*7ab0*/  IMAD R29, R3, 0x3, R30 ;  /* 0x00000003031d7824 */ /* 0x000fe400078e021e */
[----:B0-----:R-:W-:-:S04]  /*7ac0*/  IMAD.WIDE R6, R0, 0x4, R6 ;  /* 0x0000000400067825 */ /* 0x001fc800078e0206 */
[----:B--2---:R-:W-:Y:S01]  /*7ad0*/  IMAD.WIDE R12, R0, 0x4, R4 ;  /* 0x00000004000c7825 */ /* 0x004fe200078e0204 */
[----:B------:R0:W2:Y:S03]  /*7ae0*/  LD.E R2, desc[UR36][R6.64] ;  /* 0x0000002406027980 */ /* 0x0000a6000c101900 */
[----:B------:R-:W-:-:S04]  /*7af0*/  IMAD.WIDE R8, R3, 0x4, R6 ;  /* 0x0000000403087825 */ /* 0x000fc800078e0206 */
[----:B------:R-:W-:Y:S01]  /*7b00*/  IMAD.WIDE R20, R10, 0x4, R4 ;  /* 0x000000040a147825 */ /* 0x000fe200078e0204 */
[----:B------:R-:W3:Y:S03]  /*7b10*/  LD.E R27, desc[UR36][R8.64] ;  /* 0x00000024081b7980 */ /* 0x000ee6000c101900 */
[C---:B------:R-:W-:Y:S01]  /*7b20*/  IMAD.WIDE R10, R3.reuse, 0x4, R8 ;  /* 0x00000004030a7825 */ /* 0x040fe200078e0208 */
[----:B------:R-:W4:Y:S03]  /*7b30*/  LD.E R28, desc[UR36][R20.64] ;  /* 0x00000024141c7980 */ /* 0x000f26000c101900 */
[C---:B------:R-:W-:Y:S02]  /*7b40*/  IMAD.WIDE R14, R3.reuse, 0x4, R12 ;  /* 0x00000004030e7825 */ /* 0x040fe400078e020c */
[----:B------:R-:W5:Y:S02]  /*7b50*/  LD.E R10, desc[UR36][R10.64] ;  /* 0x000000240a0a7980 */ /* 0x000f64000c101900 */
[----:B------:R-:W-:-:S02]  /*7b60*/  IMAD.WIDE R24, R3, 0x4, R20 ;  /* 0x0000000403187825 */ /* 0x000fc400078e0214 */
[----:B------:R-:W5:Y:S02]  /*7b70*/  LD.E R26, desc[UR36][R14.64] ;  /* 0x000000240e1a7980 */ /* 0x000f64000c101900 */
[----:B0-----:R-:W-:Y:S02]  /*7b80*/  IMAD.WIDE R6, R3, 0x4, R14 ;  /* 0x0000000403067825 */ /* 0x001fe400078e020e */
[----:B------:R-:W5:Y:S02]  /*7b90*/  LD.E R24, desc[UR36][R24.64] ;  /* 0x0000002418187980 */ /* 0x000f64000c101900 */
[----:B------:R-:W-:Y:S02]  /*7ba0*/  IMAD.WIDE R4, R29, 0x4, R4 ;  /* 0x000000041d047825 */ /* 0x000fe400078e0204 */
[----:B------:R-:W5:Y:S04]  /*7bb0*/  LD.E R13, desc[UR36][R12.64] ;  /* 0x000000240c0d7980 */ /* 0x000f68000c101900 */
[----:B------:R-:W5:Y:S04]  /*7bc0*/  LD.E R6, desc[UR36][R6.64] ;  /* 0x0000002406067980 */ /* 0x000f68000c101900 */
[----:B------:R0:W5:Y:S02]  /*7bd0*/  LD.E R4, desc[UR36][R4.64] ;  /* 0x0000002404047980 */ /* 0x000164000c101900 */
[----:B0-----:R-:W-:-:S02]  /*7be0*/  HFMA2 R5, -RZ, RZ, 0.96630859375, -0.0022525787353515625 ;  /* 0x3bbb989dff057431 */ /* 0x001fc400000001ff */
[----:B------:R-:W-:Y:S02]  /*7bf0*/  IMAD.MOV.U32 R7, RZ, RZ, 0x437c0000 ;  /* 0x437c0000ff077424 */ /* 0x000fe400078e00ff */
[----:B--2---:R-:W-:Y:S01]  /*7c00*/  FADD R2, R17, -R2 ;  /* 0x8000000211027221 */ /* 0x004fe20000000000 */
[----:B---3--:R-:W-:-:S04]  /*7c10*/  FADD R27, R18, -R27 ;  /* 0x8000001b121b7221 */ /* 0x008fc80000000000 */
[----:B----4-:R-:W-:Y:S01]  /*7c20*/  FMUL R9, R27, R28 ;  /* 0x0000001c1b097220 */ /* 0x010fe20000400000 */
[----:B-----5:R-:W-:Y:S01]  /*7c30*/  FADD R10, -R19, -R10 ;  /* 0x8000000a130a7221 */ /* 0x020fe20000000100 */
        /* <DEDUP_REMOVED lines=9> */
[----:B------:R-:W-:-:S04]  /*7cd0*/  FFMA R4, R10, R4, R11 ;  /* 0x000000040a047223 */ /* 0x000fc8000000000b */
[----:B------:R-:W-:-:S04]  /*7ce0*/  FFMA R4, R10, R4, R13 ;  /* 0x000000040a047223 */ /* 0x000fc8000000000d */
[----:B------:R-:W-:-:S04]  /*7cf0*/  FMUL R4, R4, -0.5 ;  /* 0xbf00000004047820 */ /* 0x000fc80000400000 */
[----:B------:R-:W-:-:S04]  /*7d00*/  FFMA.SAT R2, R4, R5, 0.5 ;  /* 0x3f00000004027423 */ /* 0x000fc80000002005 */
[----:B------:R-:W-:-:S04]  /*7d10*/  FFMA.RM R2, R2, R7, 12582913 ;  /* 0x4b40000102027423 */ /* 0x000fc80000004007 */
[----:B------:R-:W-:-:S04]  /*7d20*/  FADD R5, R2, -12583039 ;  /* 0xcb40007f02057421 */ /* 0x000fc80000000000 */
[----:B------:R-:W-:-:S04]  /*7d30*/  FFMA R5, R4, 1.4426950216293334961, -R5 ;  /* 0x3fb8aa3b04057823 */ /* 0x000fc80000000805 */
[----:B------:R-:W-:-:S06]  /*7d40*/  FFMA R5, R4, 1.925963033500011079e-08, R5 ;  /* 0x32a5706004057823 */ /* 0x000fcc0000000005 */
[----:B------:R-:W0:Y:S01]  /*7d50*/  MUFU.EX2 R5, R5 ;  /* 0x0000000500057308 */ /* 0x000e220000000800 */
[----:B------:R-:W-:Y:S02]  /*7d60*/  SHF.L.U32 R2, R2, 0x17, RZ ;  /* 0x0000001702027819 */ /* 0x000fe400000006ff */
[----:B------:R-:W-:Y:S02]  /*7d70*/  LEA R7, R0, UR45, 0x2 ;  /* 0x0000002d00077c11 */ /* 0x000fe4000f8e10ff */
[----:B-1----:R-:W-:Y:S01]  /*7d80*/  IADD3 R0, PT, PT, R31, R0, RZ ;  /* 0x000000001f007210 */ /* 0x002fe20007ffe0ff */
[----:B0-----:R-:W-:-:S05]  /*7d90*/  FMUL R2, R2, R5 ;  /* 0x0000000502027220 */ /* 0x001fca0000400000 */
[----:B------:R0:W-:Y:S01]  /*7da0*/  STS [R7+0x178], R2 ;  /* 0x0001780207007388 */ /* 0x0001e20000000800 */
[----:B------:R-:W-:-:S13]  /*7db0*/  ISETP.GE.AND P0, PT, R0, R3, PT ;  /* 0x000000030000720c */ /* 0x000fda0003f06270 */
[----:B0-----:R-:W-:Y:S05]  /*7dc0*/  @!P0 BRA `(.L_x_137) ;  /* 0xfffffffc00288947 */ /* 0x001fea000383ffff */
.L_x_136:
[----:B------:R-:W-:Y:S05]  /*7dd0*/  WARPSYNC.ALL ;  /* 0x0000000000007948 */ /* 0x000fea0003800000 */
[----:B------:R-:W0:Y:S08]  /*7de0*/  S2UR UR5, SR_CgaCtaId ;  /* 0x00000000000579c3 */ /* 0x000e300000008800 */
[----:B------:R-:W-:Y:S06]  /*7df0*/  BAR.SYNC.DEFER_BLOCKING 0x0 ;  /* 0x0000000000007b1d */ /* 0x000fec0000010000 */
[----:B------:R-:W-:Y:S01]  /*7e00*/  UMOV UR4, 0x400 ;  /* 0x0000040000047882 */ /* 0x000fe20000000000 */
[----:B------:R-:W-:Y:S01]  /*7e10*/  BSSY.RECONVERGENT B0, `(.L_x_138) ;  /* 0x000000f000007945 */ /* 0x000fe20003800200 */
[----:B0-----:R-:W-:-:S09]  /*7e20*/  ULEA UR4, UR5, UR4, 0x18 ;  /* 0x0000000405047291 */ /* 0x001fd2000f8ec0ff */
[----:B------:R-:W0:Y:S02]  /*7e30*/  LDS R3, [UR4+0x20] ;  /* 0x00002004ff037984 */ /* 0x000e240008000800 */
[----:B0-----:R-:W-:-:S13]  /*7e40*/  ISETP.GE.AND P0, PT, R16, R3, PT ;  /* 0x000000031000720c */ /* 0x001fda0003f06270 */
[----:B------:R-:W-:Y:S05]  /*7e50*/  @P0 BRA `(.L_x_139) ;  /* 0x0000000000280947 */ /* 0x000fea0003800000 */
[----:B------:R-:W0:Y:S01]  /*7e60*/  LDC R7, c[0x0][0x360] ;  /* 0x0000d800ff077b82 */ /* 0x000e220000000800 */
[----:B------:R-:W-:-:S07]  /*7e70*/  IMAD.MOV.U32 R0, RZ, RZ, R16 ;  /* 0x000000ffff007224 */ /* 0x000fce00078e0010 */
.L_x_140:
[----:B------:R-:W-:-:S06]  /*7e80*/  LEA R2, R0, UR45, 0x2 ;  /* 0x0000002d00027c11 */ /* 0x000fcc000f8e10ff */
[----:B------:R-:W1:Y:S02]  /*7e90*/  LDS R2, [R2+0x178] ;  /* 0x0001780002027984 */ /* 0x000e640000000800 */
[----:B-1----:R-:W-:-:S04]  /*7ea0*/  FSETP.GT.AND P0, PT, R2, 9.9999997473787516356e-05, PT ;  /* 0x38d1b7170200780b */ /* 0x002fc80003f04000 */
[----:B------:R-:W-:-:S05]  /*7eb0*/  SEL R5, RZ, 0x1, !P0 ;  /* 0x00000001ff057807 */ /* 0x000fca0004000000 */
[----:B------:R0:W-:Y:S02]  /*7ec0*/  STS.U8 [R0+UR46+0x178], R5 ;  /* 0x0001780500007988 */ /* 0x0001e4000800002e */
[----:B0-----:R-:W-:-:S04]  /*7ed0*/  IADD3 R0, PT, PT, R7, R0, RZ ;  /* 0x0000000007007210 */ /* 0x001fc80007ffe0ff */
[----:B------:R-:W-:-:S13]  /*7ee0*/  ISETP.GE.AND P0, PT, R0, R3, PT ;  /* 0x000000030000720c */ /* 0x000fda0003f06270 */
[----:B------:R-:W-:Y:S05]  /*7ef0*/  @!P0 BRA `(.L_x_140) ;  /* 0xfffffffc00e08947 */ /* 0x000fea000383ffff */
.L_x_139:
[----:B------:R-:W-:Y:S05]  /*7f00*/  BSYNC.RECONVERGENT B0 ;  /* 0x0000000000007941 */ /* 0x000fea0003800200 */
.L_x_138:
[----:B------:R-:W-:Y:S01]  /*7f10*/  BAR.SYNC.DEFER_BLOCKING 0x0 ;  /* 0x0000000000007b1d */ /* 0x000fe20000010000 */
[----:B------:R-:W-:-:S05]  /*7f20*/  IADD3 R2, PT, PT, R16, UR46, RZ ;  /* 0x0000002e10027c10 */ /* 0x000fca000fffe0ff */
[----:B------:R-:W0:Y:S02]  /*7f30*/  LDS R0, [UR4+0x20] ;  /* 0x00002004ff007984 */ /* 0x000e240008000800 */
[----:B0-----:R-:W-:-:S13]  /*7f40*/  ISETP.GE.AND P0, PT, R0, 0x40, PT ;  /* 0x000000400000780c */ /* 0x001fda0003f06270 */
[----:B------:R-:W-:Y:S05]  /*7f50*/  @!P0 BRA `(.L_x_141) ;  /* 0x0000000000308947 */ /* 0x000fea0003800000 */
[----:B------:R-:W-:-:S15]  /*7f60*/  R2UR UR4, R0 ;  /* 0x00000000000472ca */ /* 0x000fde00000e0000 */
.L_x_142:
        /* <DEDUP_REMOVED lines=11> */
.L_x_141:
[----:B------:R-:W-:Y:S04]  /*8020*/  LDS.U8 R0, [R16+UR46+0x188] ;  /* 0x0001882e10007984 */ /* 0x000fe80008000000 */
        /* <DEDUP_REMOVED lines=31> */
[----:B------:R-:W-:Y:S05]  /*8220*/  @!P0 BRA `(.L_x_143) ;  /* 0x0000005c00f88947 */ /* 0x000fea0003800000 */
[----:B------:R-:W0:Y:S01]  /*8230*/  S2UR UR4, SR_CgaCtaId ;  /* 0x00000000000479c3 */ /* 0x000e220000008800 */
[----:B------:R-:W-:Y:S02]  /*8240*/  UMOV UR42, 0x400 ;  /* 0x00000400002a7882 */ /* 0x000fe40000000000 */
[----:B0-----:R-:W-:-:S09]  /*8250*/  ULEA UR42, UR4, UR42, 0x18 ;  /* 0x0000002a042a7291 */ /* 0x001fd2000f8ec0ff */
[----:B------:R-:W0:Y:S02]  /*8260*/  LDS R0, [UR42+0x44] ;  /* 0x0000442aff007984 */ /* 0x000e240008000800 */
[----:B0-----:R-:W-:-:S13]  /*8270*/  ISETP.NE.AND P0, PT, R0, RZ, PT ;  /* 0x000000ff0000720c */ /* 0x001fda0003f05270 */
[----:B------:R-:W-:Y:S05]  /*8280*/  @P0 BRA `(.L_x_144) ;  /* 0x0000000400f00947 */ /* 0x000fea0003800000 */
[----:B------:R-:W0:Y:S02]  /*8290*/  LDS R0, [UR42+0x20] ;  /* 0x0000202aff007984 */ /* 0x000e240008000800 */
[----:B0-----:R-:W-:-:S13]  /*82a0*/  ISETP.GE.AND P0, PT, R0, 0x1, PT ;  /* 0x000000010000780c */ /* 0x001fda0003f06270 */
[----:B------:R-:W-:Y:S05]  /*82b0*/  @!P0 BRA `(.L_x_143) ;  /* 0x0000005c00d48947 */ /* 0x000fea0003800000 */
[----:B------:R-:W0:Y:S01]  /*82c0*/  LDS.64 R2, [UR42] ;  /* 0x0000002aff027984 */ /* 0x000e220008000a00 */
[C---:B------:R-:W-:Y:S01]  /*82d0*/  ISETP.GE.U32.AND P1, PT, R0.reuse, 0x10, PT ;  /* 0x000000100000780c */ /* 0x040fe20003f26070 */
[----:B------:R-:W-:Y:S01]  /*82e0*/  IMAD.MOV.U32 R7, RZ, RZ, RZ ;  /* 0x000000ffff077224 */ /* 0x000fe200078e00ff */
[----:B------:R-:W-:-:S04]  /*82f0*/  LOP3.LUT R35, R0, 0xf, RZ, 0xc0, !PT ;  /* 0x0000000f00237812 */ /* 0x000fc800078ec0ff */
[----:B------:R-:W-:-:S07]  /*8300*/  ISETP.NE.AND P0, PT, R35, RZ, PT ;  /* 0x000000ff2300720c */ /* 0x000fce0003f05270 */
[----:B------:R-:W-:Y:S06]  /*8310*/  @!P1 BRA `(.L_x_145) ;  /* 0x0000000000cc9947 */ /* 0x000fec0003800000 */
[----:B0-----:R-:W-:Y:S01]  /*8320*/  IADD3 R4, P1, PT, R2, 0x20, RZ ;  /* 0x0000002002047810 */ /* 0x001fe20007f3e0ff */
[----:B------:R-:W-:Y:S01]  /*8330*/  UIADD3 UR4, UPT, UPT, UR41, 0x1b0, UR42 ;  /* 0x000001b029047890 */ /* 0x000fe2000fffe02a */
[----:B------:R-:W-:Y:S02]  /*8340*/  LOP3.LUT R7, R0, 0x7ffffff0, RZ, 0xc0, !PT ;  /* 0x7ffffff000077812 */ /* 0x000fe400078ec0ff */
[----:B------:R-:W-:Y:S02]  /*8350*/  IADD3.X R5, PT, PT, RZ, R3, RZ, P1, !PT ;  /* 0x00000003ff057210 */ /* 0x000fe40000ffe4ff */
[----:B------:R-:W-:-:S07]  /*8360*/  IADD3 R36, PT, PT, -R7, RZ, RZ ;  /* 0x000000ff07247210 */ /* 0x000fce0007ffe1ff */
.L_x_146:
        /* <DEDUP_REMOVED lines=16> */
[----:B------:R-:W-:-:S03]  /*8470*/  VIADD R36, R36, 0x10 ;  /* 0x0000001024247836 */ /* 0x000fc60000000000 */
[----:B------:R-:W2:Y:S02]  /*8480*/  LDS.64 R8, [UR4+-0x38] ;  /* 0xffffc804ff087984 */ /* 0x000ea40008000a00 */
[----:B------:R-:W-:Y:S02]  /*8490*/  ISETP.NE.AND P1, PT, R36, RZ, PT ;  /* 0x000000ff2400720c */ /* 0x000fe40003f25270 */
[----:B------:R-:W4:Y:S01]  /*84a0*/  LDS.64 R14, [UR4+-0x30] ;  /* 0xffffd004ff0e7984 */ /* 0x000f220008000a00 */
[----:B0-----:R-:W-:-:S03]  /*84b0*/  IADD3 R4, P2, PT, R4, 0x40, RZ ;  /* 0x0000004004047810 */ /* 0x001fc60007f5e0ff */
[----:B------:R-:W0:Y:S01]  /*84c0*/  LDS.64 R20, [UR4+-0x28] ;  /* 0xffffd804ff147984 */ /* 0x000e220008000a00 */
[----:B------:R-:W-:-:S03]  /*84d0*/  IADD3.X R5, PT, PT, RZ, R5, RZ, P2, !PT ;  /* 0x00000005ff057210 */ /* 0x000fc600017fe4ff */
[----:B------:R-:W1:Y:S04]  /*84e0*/  LDS.64 R24, [UR4+-0x20] ;  /* 0xffffe004ff187984 */ /* 0x000e680008000a00 */
[----:B------:R-:W1:Y:S01]  /*84f0*/  LDS.64 R28, [UR4+-0x18] ;  /* 0xffffe804ff1c7984 */ /* 0x000e620008000a00 */
[----:B--2---:R-:W-:-:S04]  /*8500*/  FFMA R6, R6, R8, R23 ;  /* 0x0000000806067223 */ /* 0x004fc80000000017 */
[----:B---3--:R-:W-:-:S04]  /*8510*/  FFMA R9, R9, R10, R6 ;  /* 0x0000000a09097223 */ /* 0x008fc80000000006 */
[----:B----4-:R-:W-:Y:S02]  /*8520*/  FFMA R12, R12, R14, R9 ;  /* 0x0000000e0c0c7223 */ /* 0x010fe40000000009 */
[----:B------:R-:W2:Y:S02]  /*8530*/  LDS.64 R8, [UR4+-0x10] ;  /* 0xfffff004ff087984 */ /* 0x000ea40008000a00 */
[----:B-----5:R-:W-:Y:S02]  /*8540*/  FFMA R11, R15, R11, R12 ;  /* 0x0000000b0f0b7223 */ /* 0x020fe4000000000c */
[----:B------:R-:W3:Y:S02]  /*8550*/  LDS.64 R14, [UR4+-0x8] ;  /* 0xfffff804ff0e7984 */ /* 0x000ee40008000a00 */
[----:B0-----:R-:W-:Y:S02]  /*8560*/  FFMA R18, R18, R20, R11 ;  /* 0x0000001412127223 */ /* 0x001fe4000000000b */
[----:B------:R-:W0:Y:S01]  /*8570*/  LDS.64 R10, [UR4] ;  /* 0x00000004ff0a7984 */ /* 0x000e220008000a00 */
[----:B------:R-:W-:Y:S01]  /*8580*/  UIADD3 UR4, UPT, UPT, UR4, 0x40, URZ ;  /* 0x0000004004047890 */ /* 0x000fe2000fffe0ff */
[----:B------:R-:W-:-:S04]  /*8590*/  FFMA R13, R21, R13, R18 ;  /* 0x0000000d150d7223 */ /* 0x000fc80000000012 */
[----:B-1----:R-:W-:-:S04]  /*85a0*/  FFMA R22, R22, R24, R13 ;  /* 0x0000001816167223 */ /* 0x002fc8000000000d */
[----:B------:R-:W-:-:S04]  /*85b0*/  FFMA R17, R25, R17, R22 ;  /* 0x0000001119117223 */ /* 0x000fc80000000016 */
[----:B------:R-:W-:-:S04]  /*85c0*/  FFMA R26, R26, R28, R17 ;  /* 0x0000001c1a1a7223 */ /* 0x000fc80000000011 */
[----:B------:R-:W-:-:S04]  /*85d0*/  FFMA R19, R29, R19, R26 ;  /* 0x000000131d137223 */ /* 0x000fc8000000001a */
[----:B--2---:R-:W-:-:S04]  /*85e0*/  FFMA R8, R30, R8, R19 ;  /* 0x000000081e087223 */ /* 0x004fc80000000013 */
[----:B------:R-:W-:-:S04]  /*85f0*/  FFMA R9, R9, R27, R8 ;  /* 0x0000001b09097223 */ /* 0x000fc80000000008 */
[----:B---3--:R-:W-:-:S04]  /*8600*/  FFMA R14, R32, R14, R9 ;  /* 0x0000000e200e7223 */ /* 0x008fc80000000009 */
[----:B------:R-:W-:-:S04]  /*8610*/  FFMA R15, R15, R31, R14 ;  /* 0x0000001f0f0f7223 */ /* 0x000fc8000000000e */
[----:B0-----:R-:W-:-:S04]  /*8620*/  FFMA R10, R34, R10, R15 ;  /* 0x0000000a220a7223 */ /* 0x001fc8000000000f */
[----:B------:R-:W-:Y:S01]  /*8630*/  FFMA R23, R11, R33, R10 ;  /* 0x000000210b177223 */ /* 0x000fe2000000000a */
[----:B------:R-:W-:Y:S06]  /*8640*/  @P1 BRA `(.L_x_146) ;  /* 0xfffffffc00481947 */ /* 0x000fec000383ffff */
.L_x_145:
        /* <DEDUP_REMOVED lines=14> */
[----:B------:R-:W-:-:S02]  /*8730*/  LEA R8, R7, UR47, 0x2 ;  /* 0x0000002f07087c11 */ /* 0x000fc4000f8e10ff */
[----:B------:R-:W-:-:S03]  /*8740*/  IADD3 R7, PT, PT, R7, 0x8, RZ ;  /* 0x0000000807077810 */ /* 0x000fc60007ffe0ff */
[----:B------:R-:W2:Y:S04]  /*8750*/  LDS.64 R10, [R8] ;  /* 0x00000000080a7984 */ /* 0x000ea80000000a00 */
[----:B------:R-:W4:Y:S04]  /*8760*/  LDS.64 R14, [R8+0x8] ;  /* 0x00000800080e7984 */ /* 0x000f280000000a00 */
[----:B------:R-:W0:Y:S04]  /*8770*/  LDS.64 R20, [R8+0x10] ;  /* 0x0000100008147984 */ /* 0x000e280000000a00 */
[----:B------:R-:W1:Y:S01]  /*8780*/  LDS.64 R24, [R8+0x18] ;  /* 0x0000180008187984 */ /* 0x000e620000000a00 */
[----:B--2---:R-:W-:-:S04]  /*8790*/  FFMA R6, R6, R10, R23 ;  /* 0x0000000a06067223 */ /* 0x004fc80000000017 */
[----:B---3--:R-:W-:-:S04]  /*87a0*/  FFMA R9, R9, R11, R6 ;  /* 0x0000000b09097223 */ /* 0x008fc80000000006 */
[----:B----4-:R-:W-:-:S04]  /*87b0*/  FFMA R12, R12, R14, R9 ;  /* 0x0000000e0c0c7223 */ /* 0x010fc80000000009 */
[----:B-----5:R-:W-:-:S04]  /*87c0*/  FFMA R13, R13, R15, R12 ;  /* 0x0000000f0d0d7223 */ /* 0x020fc8000000000c */
[----:B0-----:R-:W-:-:S04]  /*87d0*/  FFMA R18, R18, R20, R13 ;  /* 0x0000001412127223 */ /* 0x001fc8000000000d */
[----:B------:R-:W-:-:S04]  /*87e0*/  FFMA R17, R17, R21, R18 ;  /* 0x0000001511117223 */ /* 0x000fc80000000012 */
[----:B-1----:R-:W-:-:S04]  /*87f0*/  FFMA R22, R22, R24, R17 ;  /* 0x0000001816167223 */ /* 0x002fc80000000011 */
[----:B------:R-:W-:-:S07]  /*8800*/  FFMA R23, R19, R25, R22 ;  /* 0x0000001913177223 */ /* 0x000fce0000000016 */
.L_x_147:
        /* <DEDUP_REMOVED lines=10> */
[C---:B------:R-:W-:Y:S01]  /*88b0*/  LEA R8, R7.reuse, UR47, 0x2 ;  /* 0x0000002f07087c11 */ /* 0x040fe2000f8e10ff */
[----:B------:R-:W-:-:S04]  /*88c0*/  VIADD R7, R7, 0x4 ;  /* 0x0000000407077836 */ /* 0x000fc80000000000 */
[----:B------:R-:W2:Y:S04]  /*88d0*/  LDS.64 R10, [R8] ;  /* 0x00000000080a7984 */ /* 0x000ea80000000a00 */
[----:B------:R-:W4:Y:S01]  /*88e0*/  LDS.64 R14, [R8+0x8] ;  /* 0x00000800080e7984 */ /* 0x000f220000000a00 */
[----:B--2---:R-:W-:-:S04]  /*88f0*/  FFMA R6, R6, R10, R23 ;  /* 0x0000000a06067223 */ /* 0x004fc80000000017 */
[----:B---3--:R-:W-:-:S04]  /*8900*/  FFMA R9, R9, R11, R6 ;  /* 0x0000000b09097223 */ /* 0x008fc80000000006 */
[----:B----4-:R-:W-:-:S04]  /*8910*/  FFMA R12, R12, R14, R9 ;  /* 0x0000000e0c0c7223 */ /* 0x010fc80000000009 */
[----:B-----5:R-:W-:-:S07]  /*8920*/  FFMA R23, R13, R15, R12 ;  /* 0x0000000f0d177223 */ /* 0x020fce000000000c */
.L_x_148:
[----:B------:R-:W-:Y:S05]  /*8930*/  @!P1 BRA `(.L_x_143) ;  /* 0x0000005800349947 */ /* 0x000fea0003800000 */
[C---:B------:R-:W-:Y:S01]  /*8940*/  LEA R4, R7.reuse, UR41, 0x2 ;  /* 0x0000002907047c11 */ /* 0x040fe2000f8e10ff */
[----:B0-----:R-:W-:Y:S01]  /*8950*/  IMAD.WIDE.U32 R2, R7, 0x4, R2 ;  /* 0x0000000407027825 */ /* 0x001fe200078e0002 */
[----:B------:R-:W-:Y:S02]  /*8960*/  IADD3 R0, PT, PT, -R0, RZ, RZ ;  /* 0x000000ff00007210 */ /* 0x000fe40007ffe1ff */
[----:B------:R-:W-:Y:S02]  /*8970*/  R2UR UR4, R4 ;  /* 0x00000000040472ca */ /* 0x000fe400000e0000 */
[----:B------:R-:W-:-:S11]  /*8980*/  MOV R5, R2 ;  /* 0x0000000200057202 */ /* 0x000fd60000000f00 */
[----:B------:R-:W-:-:S12]  /*8990*/  UIADD3 UR4, UPT, UPT, UR4, 0x178, UR42 ;  /* 0x0000017804047890 */ /* 0x000fd8000fffe02a */
.L_x_149:
[----:B------:R-:W-:Y:S01]  /*89a0*/  IMAD.MOV.U32 R2, RZ, RZ, R5 ;  /* 0x000000ffff027224 */ /* 0x000fe200078e0005 */
[----:B------:R-:W0:Y:S05]  /*89b0*/  LDS R4, [UR4] ;  /* 0x00000004ff047984 */ /* 0x000e2a0008000800 */
[----:B------:R1:W0:Y:S01]  /*89c0*/  LD.E R2, desc[UR36][R2.64] ;  /* 0x0000002402027980 */ /* 0x000222000c101900 */
[----:B------:R-:W-:Y:S01]  /*89d0*/  IADD3 R0, PT, PT, R0, 0x1, RZ ;  /* 0x0000000100007810 */ /* 0x000fe20007ffe0ff */
[----:B------:R-:W-:Y:S01]  /*89e0*/  UIADD3 UR4, UPT, UPT, UR4, 0x4, URZ ;  /* 0x0000000404047890 */ /* 0x000fe2000fffe0ff */
[----:B------:R-:W-:Y:S02]  /*89f0*/  IADD3 R5, P1, PT, R5, 0x4, RZ ;  /* 0x0000000405057810 */ /* 0x000fe40007f3e0ff */
[----:B------:R-:W-:-:S02]  /*8a00*/  ISETP.NE.AND P0, PT, R0, RZ, PT ;  /* 0x000000ff0000720c */ /* 0x000fc40003f05270 */
[----:B-1----:R-:W-:Y:S01]  /*8a10*/  IADD3.X R3, PT, PT, RZ, R3, RZ, P1, !PT ;  /* 0x00000003ff037210 */ /* 0x002fe20000ffe4ff */
[----:B0-----:R-:W-:-:S10]  /*8a20*/  FFMA R23, R2, R4, R23 ;  /* 0x0000000402177223 */ /* 0x001fd40000000017 */
[----:B------:R-:W-:Y:S05]  /*8a30*/  @P0 BRA `(.L_x_149) ;  /* 0xfffffffc00d80947 */ /* 0x000fea000383ffff */
[----:B------:R-:W-:Y:S05]  /*8a40*/  BRA `(.L_x_143) ;  /* 0x0000005400f07947 */ /* 0x000fea0003800000 */
.L_x_144:
[----:B------:R-:W0:Y:S01]  /*8a50*/  LDS R3, [UR42+0x20] ;  /* 0x0000202aff037984 */ /* 0x000e220008000800 */
[----:B------:R-:W-:Y:S01]  /*8a60*/  BSSY.RECONVERGENT B0, `(.L_x_150) ;  /* 0x000000d000007945 */ /* 0x000fe20003800200 */
[----:B0-----:R-:W-:-:S13]  /*8a70*/  ISETP.GE.AND P0, PT, R16, R3, PT ;  /* 0x000000031000720c */ /* 0x001fda0003f06270 */
[----:B------:R-:W-:Y:S05]  /*8a80*/  @P0 BRA `(.L_x_151) ;  /* 0x0000000000280947 */ /* 0x000fea0003800000 */
[----:B------:R-:W0:Y:S01]  /*8a90*/  LDC R7, c[0x0][0x360] ;  /* 0x0000d800ff077b82 */ /* 0x000e220000000800 */
[----:B------:R-:W-:-:S07]  /*8aa0*/  IMAD.MOV.U32 R0, RZ, RZ, R16 ;  /* 0x000000ffff007224 */ /* 0x000fce00078e0010 */
.L_x_152:
        /* <DEDUP_REMOVED lines=8> */
.L_x_151:
[----:B------:R-:W-:Y:S05]  /*8b30*/  BSYNC.RECONVERGENT B0 ;  /* 0x0000000000007941 */ /* 0x000fea0003800200 */
.L_x_150:
[----:B------:R-:W-:Y:S06]  /*8b40*/  BAR.SYNC.DEFER_BLOCKING 0x0 ;  /* 0x0000000000007b1d */ /* 0x000fec0000010000 */
[----:B------:R-:W0:Y:S02]  /*8b50*/  LDS R0, [UR42+0x20] ;  /* 0x0000202aff007984 */ /* 0x000e240008000800 */
[----:B0-----:R-:W-:-:S13]  /*8b60*/  ISETP.GE.AND P0, PT, R0, 0x1, PT ;  /* 0x000000010000780c */ /* 0x001fda0003f06270 */
[----:B------:R-:W-:Y:S05]  /*8b70*/  @!P0 BRA `(.L_x_143) ;  /* 0x0000005400a48947 */ /* 0x000fea0003800000 */
[----:B------:R-:W-:Y:S01]  /*8b80*/  HFMA2 R22, -RZ, RZ, 0, 0 ;  /* 0x00000000ff167431 */ /* 0x000fe200000001ff */
[----:B------:R-:W-:Y:S01]  /*8b90*/  BSSY B6, `(.L_x_143) ;  /* 0x0000567000067945 */ /* 0x000fe20003800000 */
[----:B------:R-:W0:Y:S01]  /*8ba0*/  LDCU UR44, c[0x0][0x360] ;  /* 0x00006c00ff2c77ac */ /* 0x000e220008000800 */
[----:B------:R-:W-:-:S12]  /*8bb0*/  UIADD3 UR48, UPT, UPT, UR43, 0x28, URZ ;  /* 0x000000282b307890 */ /* 0x000fd8000fffe0ff */
.L_x_251:
        /* <DEDUP_REMOVED lines=8> */
[----:B------:R-:W2:Y:S04]  /*8c40*/  LDS.64 R2, [R7+0x8] ;  /* 0x0000080007027984 */ /* 0x000ea80000000a00 */
[----:B------:R-:W3:Y:S01]  /*8c50*/  LDS R9, [R7+0x40] ;  /* 0x0000400007097984 */ /* 0x000ee20000000800 */
[----:B-1----:R-:W-:-:S05]  /*8c60*/  IMAD.WIDE.U32 R14, R11, 0x4, R14 ;  /* 0x000000040b0e7825 */ /* 0x002fca00078e000e */
[----:B------:R-:W4:Y:S01]  /*8c70*/  LD.E R27, desc[UR36][R14.64] ;  /* 0x000000240e1b7980 */ /* 0x000f22000c101900 */
[----:B--2---:R-:W-:Y:S01]  /*8c80*/  IMAD.WIDE.U32 R2, R22, 0x4, R2 ;  /* 0x0000000416027825 */ /* 0x004fe200078e0002 */
[----:B------:R-:W-:Y:S04]  /*8c90*/  BSSY.RECONVERGENT B0, `(.L_x_154) ;  /* 0x0000049000007945 */ /* 0x000fe80003800200 */
[----:B------:R1:W5:Y:S01]  /*8ca0*/  LD.E R12, desc[UR36][R2.64] ;  /* 0x00000024020c7980 */ /* 0x000362000c101900 */
[----:B---3--:R-:W-:-:S04]  /*8cb0*/  IMAD.WIDE R4, R9, 0x4, R2 ;  /* 0x0000000409047825 */ /* 0x008fc800078e0202 */
[----:B------:R-:W-:Y:S02]  /*8cc0*/  IMAD.WIDE R8, R9, 0x4, R4 ;  /* 0x0000000409087825 */ /* 0x000fe400078e0204 */
[----:B------:R2:W5:Y:S04]  /*8cd0*/  LD.E R5, desc[UR36][R4.64] ;  /* 0x0000002404057980 */ /* 0x000568000c101900 */
[----:B------:R2:W5:Y:S01]  /*8ce0*/  LD.E R10, desc[UR36][R8.64] ;  /* 0x00000024080a7980 */ /* 0x000562000c101900 */
[----:B----4-:R-:W-:-:S06]  /*8cf0*/  FMUL R0, R27, 0.63661974668502807617 ;  /* 0x3f22f9831b007820 */ /* 0x010fcc0000400000 */
[----:B------:R-:W3:Y:S01]  /*8d00*/  F2I.NTZ R0, R0 ;  /* 0x0000000000007305 */ /* 0x000ee20000203100 */
[----:B------:R-:W-:Y:S02]  /*8d10*/  FSETP.GE.AND P0, PT, |R27|, 105615, PT ;  /* 0x47ce47801b00780b */ /* 0x000fe40003f06200 */
[----:B---3--:R-:W-:-:S05]  /*8d20*/  I2FP.F32.S32 R26, R0 ;  /* 0x00000000001a7245 */ /* 0x008fca0000201400 */
[----:B------:R-:W-:-:S04]  /*8d30*/  FFMA R13, R26, -1.5707962512969970703, R27 ;  /* 0xbfc90fda1a0d7823 */ /* 0x000fc8000000001b */
[----:B------:R-:W-:-:S04]  /*8d40*/  FFMA R13, R26, -7.5497894158615963534e-08, R13 ;  /* 0xb3a221681a0d7823 */ /* 0x000fc8000000000d */
[----:B------:R-:W-:Y:S01]  /*8d50*/  FFMA R26, R26, -5.3903029534742383927e-15, R13 ;  /* 0xa7c234c51a1a7823 */ /* 0x000fe2000000000d */
[----:B------:R-:W-:-:S04]  /*8d60*/  IMAD.MOV.U32 R28, RZ, RZ, R0 ;  /* 0x000000ffff1c7224 */ /* 0x000fc800078e0000 */
[----:B-1----:R-:W-:Y:S01]  /*8d70*/  MOV R2, R26 ;  /* 0x0000001a00027202 */ /* 0x002fe20000000f00 */
[----:B--2---:R-:W-:Y:S06]  /*8d80*/  @!P0 BRA `(.L_x_155) ;  /* 0x0000000000e48947 */ /* 0x004fec0003800000 */
[----:B------:R-:W-:-:S13]  /*8d90*/  FSETP.NEU.AND P0, PT, |R27|, +INF , PT ;  /* 0x7f8000001b00780b */ /* 0x000fda0003f0d200 */
[----:B------:R-:W-:Y:S01]  /*8da0*/  @!P0 FMUL R2, RZ, R27 ;  /* 0x0000001bff028220 */ /* 0x000fe20000400000 */
[----:B------:R-:W-:Y:S01]  /*8db0*/  @!P0 MOV R0, RZ ;  /* 0x000000ff00008202 */ /* 0x000fe20000000f00 */
[----:B------:R-:W-:Y:S06]  /*8dc0*/  @!P0 BRA `(.L_x_155) ;  /* 0x0000000000d48947 */ /* 0x000fec0003800000 */
[----:B------:R-:W1:Y:S01]  /*8dd0*/  LDCU.64 UR4, c[0x4][0x38] ;  /* 0x01000700ff0477ac */ /* 0x000e620008000a00 */
[----:B------:R-:W-:Y:S02]  /*8de0*/  IMAD.SHL.U32 R2, R27, 0x100, RZ ;  /* 0x000001001b027824 */ /* 0x000fe400078e00ff */
[----:B------:R-:W-:Y:S01]  /*8df0*/  HFMA2 R21, -RZ, RZ, 0, 0 ;  /* 0x00000000ff157431 */ /* 0x000fe200000001ff */
[----:B------:R-:W-:Y:S01]  /*8e00*/  BSSY.RECONVERGENT B1, `(.L_x_156) ;  /* 0x0000012000017945 */ /* 0x000fe20003800200 */
[----:B------:R-:W-:Y:S01]  /*8e10*/  IMAD.MOV.U32 R6, RZ, RZ, RZ ;  /* 0x000000ffff067224 */ /* 0x000fe200078e00ff */
[----:B------:R-:W-:Y:S01]  /*8e20*/  MOV R4, RZ ;  /* 0x000000ff00047202 */ /* 0x000fe20000000f00 */
[----:B------:R-:W-:Y:S01]  /*8e30*/  IMAD.MOV.U32 R0, RZ, RZ, R1 ;  /* 0x000000ffff007224 */ /* 0x000fe200078e0001 */
[----:B------:R-:W-:Y:S02]  /*8e40*/  LOP3.LUT R25, R2, 0x80000000, RZ, 0xfc, !PT ;  /* 0x8000000002197812 */ /* 0x000fe400078efcff */
[----:B-1----:R-:W-:-:S02]  /*8e50*/  MOV R8, UR4 ;  /* 0x0000000400087c02 */ /* 0x002fc40008000f00 */
[----:B------:R-:W-:-:S07]  /*8e60*/  MOV R9, UR5 ;  /* 0x0000000500097c02 */ /* 0x000fce0008000f00 */
.L_x_157:
[----:B------:R1:W2:Y:S01]  /*8e70*/  LDG.E.CONSTANT R2, desc[UR36][R8.64] ;  /* 0x0000002408027981 */ /* 0x0002a2000c1e9900 */
[----:B------:R-:W-:-:S04]  /*8e80*/  IADD3 R4, PT, PT, R4, 0x1, RZ ;  /* 0x0000000104047810 */ /* 0x000fc80007ffe0ff */
[----:B------:R-:W-:Y:S02]  /*8e90*/  ISETP.NE.AND P0, PT, R4, 0x6, PT ;  /* 0x000000060400780c */ /* 0x000fe40003f05270 */
[----:B-1----:R-:W-:-:S05]  /*8ea0*/  IADD3 R8, P2, PT, R8, 0x4, RZ ;  /* 0x0000000408087810 */ /* 0x002fca0007f5e0ff */
[----:B------:R-:W-:Y:S02]  /*8eb0*/  IMAD.X R9, RZ, RZ, R9, P2 ;  /* 0x000000ffff097224 */ /* 0x000fe400010e0609 */
[----:B--2---:R-:W-:-:S03]  /*8ec0*/  IMAD.WIDE.U32 R2, R2, R25, RZ ;  /* 0x0000001902027225 */ /* 0x004fc600078e00ff */
[----:B------:R-:W-:-:S04]  /*8ed0*/  IADD3 R13, P1, PT, R2, R6, RZ ;  /* 0x00000006020d7210 */ /* 0x000fc80007f3e0ff */
[----:B------:R-:W-:Y:S01]  /*8ee0*/  IADD3.X R6, PT, PT, R3, R21, RZ, P1, !PT ;  /* 0x0000001503067210 */ /* 0x000fe20000ffe4ff */
[----:B------:R1:W-:Y:S02]  /*8ef0*/  STL [R0], R13 ;  /* 0x0000000d00007387 */ /* 0x0003e40000100800 */
[----:B-1----:R-:W-:Y:S01]  /*8f00*/  IADD3 R0, PT, PT, R0, 0x4, RZ ;  /* 0x0000000400007810 */ /* 0x002fe20007ffe0ff */
[----:B------:R-:W-:Y:S06]  /*8f10*/  @P0 BRA `(.L_x_157) ;  /* 0xfffffffc00d40947 */ /* 0x000fec000383ffff */
[----:B0-----:R-:W-:Y:S05]  /*8f20*/  BSYNC.RECONVERGENT B1 ;  /* 0x0000000000017941 */ /* 0x001fea0003800200 */
.L_x_156:
[----:B------:R-:W-:Y:S01]  /*8f30*/  SHF.R.U32.HI R4, RZ, 0x17, R27 ;  /* 0x00000017ff047819 */ /* 0x000fe2000001161b */
        /* <DEDUP_REMOVED lines=25> */
[----:B------:R-:W-:-:S04]  /*90d0*/  IADD3 R2, PT, PT, -R0, RZ, RZ ;  /* 0x000000ff00027210 */ /* 0x000fc80007ffe1ff */
[----:B------:R-:W-:Y:S01]  /*90e0*/  @!P0 MOV R0, R2 ;  /* 0x0000000200008202 */ /* 0x000fe20000000f00 */
[----:B0-----:R-:W-:-:S10]  /*90f0*/  DMUL R20, R8, UR4 ;  /* 0x0000000408147c28 */ /* 0x001fd40008000000 */
[----:B------:R-:W0:Y:S02]  /*9100*/  F2F.F32.F64 R20, R20 ;  /* 0x0000001400147310 */ /* 0x000e240000301000 */
[----:B01----:R-:W-:-:S07]  /*9110*/  FSEL R2, -R20, R20, !P1 ;  /* 0x0000001414027208 */ /* 0x003fce0004800100 */
.L_x_155:
[----:B0-----:R-:W-:Y:S05]  /*9120*/  BSYNC.RECONVERGENT B0 ;  /* 0x0000000000007941 */ /* 0x001fea0003800200 */
.L_x_154:
[----:B------:R-:W2:Y:S01]  /*9130*/  LD.E R25, desc[UR36][R14.64+0x4] ;  /* 0x000004240e197980 */ /* 0x000ea2000c101900 */
[----:B------:R-:W-:Y:S02]  /*9140*/  HFMA2 R21, -RZ, RZ, 1.0078125, -8.98838043212890625e-05 ;  /* 0x3c0885e4ff157431 */ /* 0x000fe400000001ff */
[----:B------:R-:W-:Y:S02]  /*9150*/  IMAD.MOV.U32 R20, RZ, RZ, 0x37cbac00 ;  /* 0x37cbac00ff147424 */ /* 0x000fe400078e00ff */
[----:B------:R-:W-:Y:S01]  /*9160*/  FMUL R9, R2, R2 ;  /* 0x0000000202097220 */ /* 0x000fe20000400000 */
[C---:B------:R-:W-:Y:S01]  /*9170*/  LOP3.LUT R3, R0.reuse, 0x1, RZ, 0xc0, !PT ;  /* 0x0000000100037812 */ /* 0x040fe200078ec0ff */
[----:B------:R-:W-:Y:S01]  /*9180*/  BSSY.RECONVERGENT B0, `(.L_x_158) ;  /* 0x000004e000007945 */ /* 0x000fe20003800200 */
[----:B------:R-:W-:Y:S01]  /*9190*/  MOV R24, 0x3e2aaaa8 ;  /* 0x3e2aaaa800187802 */ /* 0x000fe20000000f00 */
[----:B------:R-:W-:Y:S01]  /*91a0*/  FFMA R4, R9, R20, -0.0013887860113754868507 ;  /* 0xbab607ed09047423 */ /* 0x000fe20000000014 */
[----:B------:R-:W-:Y:S01]  /*91b0*/  ISETP.NE.U32.AND P0, PT, R3, 0x1, PT ;  /* 0x000000010300780c */ /* 0x000fe20003f05070 */
[----:B------:R-:W-:-:S03]  /*91c0*/  VIADD R3, R0, 0x1 ;  /* 0x0000000100037836 */ /* 0x000fc60000000000 */
[----:B------:R-:W-:Y:S02]  /*91d0*/  FSEL R4, R4, -0.00019574658654164522886, P0 ;  /* 0xb94d415304047808 */ /* 0x000fe40000000000 */
[----:B------:R-:W-:Y:S02]  /*91e0*/  FSEL R6, R21, 0.041666727513074874878, !P0 ;  /* 0x3d2aaabb15067808 */ /* 0x000fe40004000000 */
[----:B------:R-:W-:-:S03]  /*91f0*/  FSEL R0, R2, 1, !P0 ;  /* 0x3f80000002007808 */ /* 0x000fc60004000000 */
[----:B------:R-:W-:Y:S01]  /*9200*/  FFMA R4, R9, R4, R6 ;  /* 0x0000000409047223 */ /* 0x000fe20000000006 */
[----:B------:R-:W-:Y:S02]  /*9210*/  FSEL R6, -R24, -0.4999999701976776123, !P0 ;  /* 0xbeffffff18067808 */ /* 0x000fe40004000100 */
[----:B------:R-:W-:-:S03]  /*9220*/  LOP3.LUT P0, RZ, R3, 0x2, RZ, 0xc0, !PT ;  /* 0x0000000203ff7812 */ /* 0x000fc6000780c0ff */
[C---:B------:R-:W-:Y:S01]  /*9230*/  FFMA R4, R9.reuse, R4, R6 ;  /* 0x0000000409047223 */ /* 0x040fe20000000006 */
[----:B------:R-:W-:-:S04]  /*9240*/  FFMA R9, R9, R0, RZ ;  /* 0x0000000009097223 */ /* 0x000fc800000000ff */
[----:B------:R-:W-:-:S05]  /*9250*/  FFMA R13, R9, R4, R0 ;  /* 0x00000004090d7223 */ /* 0x000fca0000000000 */
        /* <DEDUP_REMOVED lines=8> */
[----:B------:R-:W-:-:S04]  /*92e0*/  MOV R30, R31 ;  /* 0x0000001f001e7202 */ /* 0x000fc80000000f00 */
        /* <DEDUP_REMOVED lines=10> */
[----:B------:R-:W-:Y:S02]  /*9390*/  MOV R4, RZ ;  /* 0x000000ff00047202 */ /* 0x000fe40000000f00 */
[----:B------:R-:W-:-:S07]  /*93a0*/  LOP3.LUT R35, R0, 0x80000000, RZ, 0xfc, !PT ;  /* 0x8000000000237812 */ /* 0x000fce00078efcff */
.L_x_161:
        /* <DEDUP_REMOVED lines=12> */
.L_x_160:
[----:B------:R-:W-:Y:S01]  /*9470*/  SHF.R.U32.HI R4, RZ, 0x17, R25 ;  /* 0x00000017ff047819 */ /* 0x000fe20000011619 */
[----:B------:R1:W-:Y:S03]  /*9480*/  STL [R1+0x18], R6 ;  /* 0x0000180601007387 */ /* 0x0003e60000100800 */
[C---:B0-----:R-:W-:Y:S02]  /*9490*/  LOP3.LUT R0, R4.reuse, 0xe0, RZ, 0xc0, !PT ;  /* 0x000000e004007812 */ /* 0x041fe400078ec0ff */
        /* <DEDUP_REMOVED lines=22> */
[----:B------:R-:W0:Y:S01]  /*9600*/  I2F.F64.S64 R8, R8 ;  /* 0x0000000800087312 */ /* 0x000e220000301c00 */
[----:B------:R-:W-:-:S04]  /*9610*/  IADD3 R0, PT, PT, -R31, RZ, RZ ;  /* 0x000000ff1f007210 */ /* 0x000fc80007ffe1ff */
[----:B------:R-:W-:Y:S01]  /*9620*/  @!P0 MOV R31, R0 ;  /* 0x00000000001f8202 */ /* 0x000fe20000000f00 */
[----:B0-----:R-:W-:-:S10]  /*9630*/  DMUL R32, R8, UR4 ;  /* 0x0000000408207c28 */ /* 0x001fd40008000000 */
[----:B------:R-:W0:Y:S02]  /*9640*/  F2F.F32.F64 R32, R32 ;  /* 0x0000002000207310 */ /* 0x000e240000301000 */
[----:B01----:R-:W-:-:S07]  /*9650*/  FSEL R0, -R32, R32, !P1 ;  /* 0x0000002020007208 */ /* 0x003fce0004800100 */
.L_x_159:
[----:B------:R-:W-:Y:S05]  /*9660*/  BSYNC.RECONVERGENT B0 ;  /* 0x0000000000007941 */ /* 0x000fea0003800200 */
.L_x_158:
[----:B------:R0:W2:Y:S01]  /*9670*/  LD.E R15, desc[UR36][R14.64+0x8] ;  /* 0x000008240e0f7980 */ /* 0x0000a2000c101900 */
[----:B------:R-:W-:Y:S01]  /*9680*/  FMUL R3, R0, R0 ;  /* 0x0000000000037220 */ /* 0x000fe20000400000 */
[----:B------:R-:W-:Y:S01]  /*9690*/  LOP3.LUT R2, R31, 0x1, RZ, 0xc0, !PT ;  /* 0x000000011f027812 */ /* 0x000fe200078ec0ff */
[----:B------:R-:W-:Y:S02]  /*96a0*/  BSSY.RECONVERGENT B0, `(.L_x_162) ;  /* 0x000004d000007945 */ /* 0x000fe40003800200 */
        /* <DEDUP_REMOVED lines=33> */
.L_x_165:
        /* <DEDUP_REMOVED lines=12> */
.L_x_164:
        /* <DEDUP_REMOVED lines=31> */
.L_x_163:
[----:B------:R-:W-:Y:S05]  /*9b70*/  BSYNC.RECONVERGENT B0 ;  /* 0x0000000000007941 */ /* 0x000fea0003800200 */
.L_x_162:
[----:B------:R-:W-:Y:S01]  /*9b80*/  FMUL R3, R0, R0 ;  /* 0x0000000000037220 */ /* 0x000fe20000400000 */
[C---:B------:R-:W-:Y:S01]  /*9b90*/  LOP3.LUT R4, R33.reuse, 0x1, RZ, 0xc0, !PT ;  /* 0x0000000121047812 */ /* 0x040fe200078ec0ff */
[----:B------:R-:W-:Y:S01]  /*9ba0*/  VIADD R6, R33, 0x1 ;  /* 0x0000000121067836 */ /* 0x000fe20000000000 */
[----:B------:R-:W-:Y:S01]  /*9bb0*/  BSSY.RECONVERGENT B0, `(.L_x_166) ;  /* 0x0000044000007945 */ /* 0x000fe20003800200 */
[----:B------:R-:W-:Y:S01]  /*9bc0*/  FFMA R2, R3, R20, -0.0013887860113754868507 ;  /* 0xbab607ed03027423 */ /* 0x000fe20000000014 */
[----:B------:R-:W-:Y:S02]  /*9bd0*/  ISETP.NE.U32.AND P0, PT, R4, 0x1, PT ;  /* 0x000000010400780c */ /* 0x000fe40003f05070 */
[----:B------:R-:W-:Y:S02]  /*9be0*/  LOP3.LUT P1, RZ, R6, 0x2, RZ, 0xc0, !PT ;  /* 0x0000000206ff7812 */ /* 0x000fe4000782c0ff */
[----:B------:R-:W-:Y:S02]  /*9bf0*/  FSEL R2, R2, -0.00019574658654164522886, P0 ;  /* 0xb94d415302027808 */ /* 0x000fe40000000000 */
[----:B------:R-:W-:-:S02]  /*9c00*/  FSEL R4, R21, 0.041666727513074874878, !P0 ;  /* 0x3d2aaabb15047808 */ /* 0x000fc40004000000 */
[----:B------:R-:W-:Y:S02]  /*9c10*/  FSEL R0, R0, 1, !P0 ;  /* 0x3f80000000007808 */ /* 0x000fe40004000000 */
[----:B------:R-:W-:Y:S01]  /*9c20*/  FSEL R9, -R24, -0.4999999701976776123, !P0 ;  /* 0xbeffffff18097808 */ /* 0x000fe20004000100 */
[----:B------:R-:W-:Y:S01]  /*9c30*/  FFMA R2, R3, R2, R4 ;  /* 0x0000000203027223 */ /* 0x000fe20000000004 */
        /* <DEDUP_REMOVED lines=10> */
[----:B------:R-:W-:Y:S01]  /*9ce0*/  SHF.L.U32 R2, R27, 0x8, RZ ;  /* 0x000000081b027819 */ /* 0x000fe200000006ff */
[----:B------:R-:W-:Y:S01]  /*9cf0*/  HFMA2 R37, -RZ, RZ, 0, 0 ;  /* 0x00000000ff257431 */ /* 0x000fe200000001ff */
[----:B------:R-:W-:Y:S01]  /*9d00*/  BSSY.RECONVERGENT B1, `(.L_x_168) ;  /* 0x000000f000017945 */ /* 0x000fe20003800200 */
[----:B------:R-:W-:Y:S01]  /*9d10*/  IMAD.MOV.U32 R6, RZ, RZ, RZ ;  /* 0x000000ffff067224 */ /* 0x000fe200078e00ff */
[----:B------:R-:W-:Y:S02]  /*9d20*/  MOV R0, RZ ;  /* 0x000000ff00007202 */ /* 0x000fe40000000f00 */
[----:B------:R-:W-:-:S07]  /*9d30*/  LOP3.LUT R39, R2, 0x80000000, RZ, 0xfc, !PT ;  /* 0x8000000002277812 */ /* 0x000fce00078efcff */
.L_x_169:
[----:B0-----:R-:W0:Y:S02]  /*9d40*/  LDC.64 R2, c[0x4][0x38] ;  /* 0x01000e00ff027b82 */ /* 0x001e240000000a00 */
[----:B0-----:R-:W-:-:S06]  /*9d50*/  IMAD.WIDE.U32 R2, R0, 0x4, R2 ;  /* 0x0000000400027825 */ /* 0x001fcc00078e0002 */
[----:B------:R-:W2:Y:S01]  /*9d60*/  LDG.E.CONSTANT R2, desc[UR36][R2.64] ;  /* 0x0000002402027981 */ /* 0x000ea2000c1e9900 */
[C---:B------:R-:W-:Y:S01]  /*9d70*/  IMAD R4, R0.reuse, 0x4, R1 ;  /* 0x0000000400047824 */ /* 0x040fe200078e0201 */
[----:B------:R-:W-:-:S04]  /*9d80*/  IADD3 R0, PT, PT, R0, 0x1, RZ ;  /* 0x0000000100007810 */ /* 0x000fc80007ffe0ff */
[----:B------:R-:W-:Y:S01]  /*9d90*/  ISETP.NE.AND P0, PT, R0, 0x6, PT ;  /* 0x000000060000780c */ /* 0x000fe20003f05270 */
[----:B--2---:R-:W-:-:S03]  /*9da0*/  IMAD.WIDE.U32 R8, R2, R39, RZ ;  /* 0x0000002702087225 */ /* 0x004fc600078e00ff */
[----:B------:R-:W-:-:S04]  /*9db0*/  IADD3 R35, P1, PT, R8, R6, RZ ;  /* 0x0000000608237210 */ /* 0x000fc80007f3e0ff */
[----:B------:R-:W-:Y:S01]  /*9dc0*/  IADD3.X R6, PT, PT, R9, R37, RZ, P1, !PT ;  /* 0x0000002509067210 */ /* 0x000fe20000ffe4ff */
[----:B------:R0:W-:Y:S04]  /*9dd0*/  STL [R4], R35 ;  /* 0x0000002304007387 */ /* 0x0001e80000100800 */
[----:B------:R-:W-:Y:S05]  /*9de0*/  @P0 BRA `(.L_x_169) ;  /* 0xfffffffc00d40947 */ /* 0x000fea000383ffff */
[----:B------:R-:W-:Y:S05]  /*9df0*/  BSYNC.RECONVERGENT B1 ;  /* 0x0000000000017941 */ /* 0x000fea0003800200 */
.L_x_168:
        /* <DEDUP_REMOVED lines=16> */
[C---:B------:R-:W-:Y:S02]  /*9f00*/  SHF.L.W.U32.HI R2, R3.reuse, 0x2, R0 ;  /* 0x0000000203027819 */ /* 0x040fe40000010e00 */
[----:B------:R-:W-:Y:S02]  /*9f10*/  SHF.L.U32 R3, R3, 0x2, RZ ;  /* 0x0000000203037819 */ /* 0x000fe400000006ff */
[----:B------:R-:W-:Y:S02]  /*9f20*/  SHF.R.S32.HI R4, RZ, 0x1f, R2 ;  /* 0x0000001fff047819 */ /* 0x000fe40000011402 */
[----:B------:R-:W-:Y:S02]  /*9f30*/  LOP3.LUT R27, R2, R27, RZ, 0x3c, !PT ;  /* 0x0000001b021b7212 */ /* 0x000fe400078e3cff */
[C---:B------:R-:W-:Y:S02]  /*9f40*/  LOP3.LUT R8, R4.reuse, R3, RZ, 0x3c, !PT ;  /* 0x0000000304087212 */ /* 0x040fe400078e3cff */
[----:B------:R-:W-:-:S02]  /*9f50*/  LOP3.LUT R9, R4, R2, RZ, 0x3c, !PT ;  /* 0x0000000204097212 */ /* 0x000fc400078e3cff */
[----:B------:R-:W-:Y:S02]  /*9f60*/  SHF.R.U32.HI R3, RZ, 0x1e, R0 ;  /* 0x0000001eff037819 */ /* 0x000fe40000011600 */
[----:B------:R-:W-:Y:S02]  /*9f70*/  ISETP.GE.AND P0, PT, R27, RZ, PT ;  /* 0x000000ff1b00720c */ /* 0x000fe40003f06270 */
[----:B------:R-:W1:Y:S01]  /*9f80*/  I2F.F64.S64 R8, R8 ;  /* 0x0000000800087312 */ /* 0x000e620000301c00 */
[----:B------:R-:W-:-:S04]  /*9f90*/  LEA.HI R28, R2, R3, RZ, 0x1 ;  /* 0x00000003021c7211 */ /* 0x000fc800078f08ff */
[----:B------:R-:W-:-:S05]  /*9fa0*/  IADD3 R0, PT, PT, -R28, RZ, RZ ;  /* 0x000000ff1c007210 */ /* 0x000fca0007ffe1ff */
[----:B------:R-:W-:Y:S01]  /*9fb0*/  @!P1 IMAD.MOV.U32 R28, RZ, RZ, R0 ;  /* 0x000000ffff1c9224 */ /* 0x000fe200078e0000 */
[----:B-1----:R-:W-:-:S10]  /*9fc0*/  DMUL R34, R8, UR4 ;  /* 0x0000000408227c28 */ /* 0x002fd40008000000 */
[----:B------:R-:W1:Y:S02]  /*9fd0*/  F2F.F32.F64 R34, R34 ;  /* 0x0000002200227310 */ /* 0x000e640000301000 */
[----:B01----:R-:W-:-:S07]  /*9fe0*/  FSEL R26, -R34, R34, !P0 ;  /* 0x00000022221a7208 */ /* 0x003fce0004000100 */
.L_x_167:
[----:B------:R-:W-:Y:S05]  /*9ff0*/  BSYNC.RECONVERGENT B0 ;  /* 0x0000000000007941 */ /* 0x000fea0003800200 */
.L_x_166:
        /* <DEDUP_REMOVED lines=27> */
.L_x_173:
        /* <DEDUP_REMOVED lines=12> */
.L_x_172:
        /* <DEDUP_REMOVED lines=31> */
.L_x_171:
[----:B------:R-:W-:Y:S05]  /*a460*/  BSYNC.RECONVERGENT B0 ;  /* 0x0000000000007941 */ /* 0x000fea0003800200 */
.L_x_170:
        /* <DEDUP_REMOVED lines=27> */
.L_x_177:
        /* <DEDUP_REMOVED lines=12> */
.L_x_176:
        /* <DEDUP_REMOVED lines=31> */
.L_x_175:
[----:B------:R-:W-:Y:S05]  /*a8d0*/  BSYNC.RECONVERGENT B0 ;  /* 0x0000000000007941 */ /* 0x000fea0003800200 */
.L_x_174:
[----:B------:R-:W0:Y:S02]  /*a8e0*/  LDS.64 R8, [R7+0x10] ;  /* 0x0000100007087984 */ /* 0x000e240000000a00 */
        /* <DEDUP_REMOVED lines=12> */
[----:B------:R-:W-:-:S03]  /*a9b0*/  FSEL R7, -R24, -0.4999999701976776123, P0 ;  /* 0xbeffffff18077808 */ /* 0x000fc60000000100 */
[----:B------:R-:W-:Y:S01]  /*a9c0*/  FFMA R20, R3, R20, R0 ;  /* 0x0000001403147223 */ /* 0x000fe20000000000 */
[----:B------:R-:W-:-:S03]  /*a9d0*/  FSEL R0, R31, 1, P0 ;  /* 0x3f8000001f007808 */ /* 0x000fc60000000000 */
[C---:B------:R-:W-:Y:S02]  /*a9e0*/  FFMA R7, R3.reuse, R20, R7 ;  /* 0x0000001403077223 */ /* 0x040fe40000000007 */
[----:B------:R-:W-:-:S04]  /*a9f0*/  FFMA R3, R3, R0, RZ ;  /* 0x0000000003037223 */ /* 0x000fc800000000ff */
[----:B------:R-:W-:Y:S01]  /*aa00*/  FFMA R7, R3, R7, R0 ;  /* 0x0000000703077223 */ /* 0x000fe20000000000 */
[----:B------:R-:W-:-:S03]  /*aa10*/  FMUL R3, R33, R28 ;  /* 0x0000001c21037220 */ /* 0x000fc60000400000 */
[----:B------:R-:W-:-:S04]  /*aa20*/  @P1 FADD R7, RZ, -R7 ;  /* 0x80000007ff071221 */ /* 0x000fc80000000000 */
[-C--:B------:R-:W-:Y:S01]  /*aa30*/  FMUL R4, R28, R7.reuse ;  /* 0x000000071c047220 */ /* 0x080fe20000400000 */
[CC--:B------:R-:W-:Y:S01]  /*aa40*/  FMUL R11, R13.reuse, R7.reuse ;  /* 0x000000070d0b7220 */ /* 0x0c0fe20000400000 */
[-C--:B------:R-:W-:Y:S01]  /*aa50*/  FMUL R0, R26, R7.reuse ;  /* 0x000000071a007220 */ /* 0x080fe20000400000 */
[----:B------:R-:W-:Y:S01]  /*aa60*/  FMUL R2, R14, R7 ;  /* 0x000000070e027220 */ /* 0x000fe20000400000 */
[CC--:B------:R-:W-:Y:S01]  /*aa70*/  FFMA R6, R13.reuse, R4.reuse, -R6 ;  /* 0x000000040d067223 */ /* 0x0c0fe20000000806 */
[CC--:B------:R-:W-:Y:S01]  /*aa80*/  FFMA R15, R26.reuse, R3.reuse, -R11 ;  /* 0x000000031a0f7223 */ /* 0x0c0fe2000000080b */
[----:B------:R-:W-:Y:S01]  /*aa90*/  FMUL R4, R26, R4 ;  /* 0x000000041a047220 */ /* 0x000fe20000400000 */
[----:B------:R-:W-:Y:S01]  /*aaa0*/  FFMA R3, R13, R3, R0 ;  /* 0x000000030d037223 */ /* 0x000fe20000000000 */
[----:B------:R-:W-:Y:S01]  /*aab0*/  FADD R0, R17, -R12 ;  /* 0x8000000c11007221 */ /* 0x000fe20000000000 */
[CC--:B------:R-:W-:Y:S01]  /*aac0*/  FMUL R11, R14.reuse, R33.reuse ;  /* 0x000000210e0b7220 */ /* 0x0c0fe20000400000 */
[----:B------:R-:W-:Y:S01]  /*aad0*/  FMUL R26, R14, R26 ;  /* 0x0000001a0e1a7220 */ /* 0x000fe20000400000 */
[C---:B------:R-:W-:Y:S01]  /*aae0*/  FMUL R14, R13.reuse, R14 ;  /* 0x0000000e0d0e7220 */ /* 0x040fe20000400000 */
[----:B------:R-:W-:Y:S01]  /*aaf0*/  FFMA R4, R13, R33, R4 ;  /* 0x000000210d047223 */ /* 0x000fe20000000004 */
[C---:B------:R-:W-:Y:S01]  /*ab00*/  FFMA R12, R0.reuse, R11, RZ ;  /* 0x0000000b000c7223 */ /* 0x040fe200000000ff */
[----:B------:R-:W-:Y:S01]  /*ab10*/  FFMA R11, R0, R3, RZ ;  /* 0x00000003000b7223 */ /* 0x000fe200000000ff */
[----:B------:R-:W-:-:S02]  /*ab20*/  FADD R3, -R19, -R10 ;  /* 0x8000000a13037221 */ /* 0x000fc40000000100 */
[----:B------:R-:W-:Y:S01]  /*ab30*/  FFMA R7, R5, R2, R12 ;  /* 0x0000000205077223 */ /* 0x000fe2000000000c */
[----:B------:R-:W-:-:S03]  /*ab40*/  FFMA R2, R0, R15, RZ ;  /* 0x0000000f00027223 */ /* 0x000fc600000000ff */
[----:B------:R-:W-:Y:S01]  /*ab50*/  FFMA R28, -R28, R3, R7 ;  /* 0x000000031c1c7223 */ /* 0x000fe20000000107 */
[C---:B------:R-:W-:Y:S01]  /*ab60*/  FFMA R4, R5.reuse, R4, R2 ;  /* 0x0000000405047223 */ /* 0x040fe20000000002 */
[----:B------:R-:W-:-:S03]  /*ab70*/  FFMA R5, R5, R6, R11 ;  /* 0x0000000605057223 */ /* 0x000fc6000000000b */
[C---:B------:R-:W-:Y:S01]  /*ab80*/  FFMA R4, R3.reuse, R26, R4 ;  /* 0x0000001a03047223 */ /* 0x040fe20000000004 */
[----:B------:R-:W-:Y:S01]  /*ab90*/  FFMA R5, R3, R14, R5 ;  /* 0x0000000e03057223 */ /* 0x000fe20000000005 */
[----:B--2---:R-:W-:-:S04]  /*aba0*/  FADD R25, R25, 9.9999999392252902908e-09 ;  /* 0x322bcc7719197421 */ /* 0x004fc80000000000 */
[----:B------:R0:W1:Y:S01]  /*abb0*/  MUFU.RSQ R12, R25 ;  /* 0x00000019000c7308 */ /* 0x0000620000001400 */
[----:B------:R-:W-:-:S04]  /*abc0*/  IADD3 R13, PT, PT, R25, -0xd000000, RZ ;  /* 0xf3000000190d7810 */ /* 0x000fc80007ffe0ff */
[----:B------:R-:W-:-:S13]  /*abd0*/  ISETP.GT.U32.AND P0, PT, R13, 0x727fffff, PT ;  /* 0x727fffff0d00780c */ /* 0x000fda0003f04070 */
[----:B01----:R-:W-:Y:S05]  /*abe0*/  @!P0 BRA `(.L_x_179) ;  /* 0x0000000000108947 */ /* 0x003fea0003800000 */
[----:B------:R-:W-:Y:S02]  /*abf0*/  MOV R0, R25 ;  /* 0x0000001900007202 */ /* 0x000fe40000000f00 */
[----:B------:R-:W-:-:S07]  /*ac00*/  MOV R26, 0xac20 ;  /* 0x0000ac20001a7802 */ /* 0x000fce0000000f00 */
[----:B------:R-:W-:Y:S05]  /*ac10*/  CALL.REL.NOINC `($__internal_1_$__cuda_sm20_sqrt_rn_f32_slowpath) ;  /* 0x0000003800d07944 */ /* 0x000fea0003c00000 */
[----:B------:R-:W-:Y:S05]  /*ac20*/  BRA `(.L_x_180) ;  /* 0x0000000000107947 */ /* 0x000fea0003800000 */
.L_x_179:
[----:B------:R-:W-:Y:S01]  /*ac30*/  FMUL.FTZ R0, R25, R12 ;  /* 0x0000000c19007220 */ /* 0x000fe20000410000 */
[----:B------:R-:W-:-:S03]  /*ac40*/  FMUL.FTZ R2, R12, 0.5 ;  /* 0x3f0000000c027820 */ /* 0x000fc60000410000 */
[----:B------:R-:W-:-:S04]  /*ac50*/  FFMA R3, -R0, R0, R25 ;  /* 0x0000000000037223 */ /* 0x000fc80000000119 */
[----:B------:R-:W-:-:S07]  /*ac60*/  FFMA R0, R3, R2, R0 ;  /* 0x0000000203007223 */ /* 0x000fce0000000000 */
.L_x_180:
[----:B------:R-:W-:Y:S05]  /*ac70*/  BSYNC.RECONVERGENT B0 ;  /* 0x0000000000007941 */ /* 0x000fea0003800200 */
.L_x_178:
[----:B------:R-:W-:Y:S01]  /*ac80*/  FADD R2, R0, 9.9999999392252902908e-09 ;  /* 0x322bcc7700027421 */ /* 0x000fe20000000000 */
[----:B------:R-:W-:Y:S03]  /*ac90*/  BSSY.RECONVERGENT B0, `(.L_x_181) ;  /* 0x000000d000007945 */ /* 0x000fe60003800200 */
[----:B------:R-:W-:-:S05]  /*aca0*/  VIADD R0, R2, 0x1800000 ;  /* 0x0180000002007836 */ /* 0x000fca0000000000 */
[----:B------:R-:W-:-:S04]  /*acb0*/  LOP3.LUT R0, R0, 0x7f800000, RZ, 0xc0, !PT ;  /* 0x7f80000000007812 */ /* 0x000fc800078ec0ff */
[----:B------:R-:W-:-:S13]  /*acc0*/  ISETP.GT.U32.AND P0, PT, R0, 0x1ffffff, PT ;  /* 0x01ffffff0000780c */ /* 0x000fda0003f04070 */
[----:B------:R-:W-:Y:S05]  /*acd0*/  @P0 BRA `(.L_x_182) ;  /* 0x0000000000100947 */ /* 0x000fea0003800000 */
[----:B------:R-:W-:-:S07]  /*ace0*/  MOV R14, 0xad00 ;  /* 0x0000ad00000e7802 */ /* 0x000fce0000000f00 */
[----:B------:R-:W-:Y:S05]  /*acf0*/  CALL.REL.NOINC `($__internal_0_$__cuda_sm20_rcp_rn_f32_slowpath) ;  /* 0x0000003400c07944 */ /* 0x000fea0003c00000 */
[----:B------:R-:W-:Y:S01]  /*ad00*/  MOV R7, R0 ;  /* 0x0000000000077202 */ /* 0x000fe20000000f00 */
[----:B------:R-:W-:Y:S06]  /*ad10*/  BRA `(.L_x_183) ;  /* 0x0000000000107947 */ /* 0x000fec0003800000 */
.L_x_182:
[----:B------:R-:W0:Y:S02]  /*ad20*/  MUFU.RCP R7, R2 ;  /* 0x0000000200077308 */ /* 0x000e240000001000 */
[----:B0-----:R-:W-:-:S04]  /*ad30*/  FFMA R0, R2, R7, -1 ;  /* 0xbf80000002007423 */ /* 0x001fc80000000007 */
[----:B------:R-:W-:-:S04]  /*ad40*/  FADD.FTZ R0, -R0, -RZ ;  /* 0x800000ff00007221 */ /* 0x000fc80000010100 */
[----:B------:R-:W-:-:S07]  /*ad50*/  FFMA R7, R7, R0, R7 ;  /* 0x0000000007077223 */ /* 0x000fce0000000007 */
.L_x_183:
[----:B------:R-:W-:Y:S05]  /*ad60*/  BSYNC.RECONVERGENT B0 ;  /* 0x0000000000007941 */ /* 0x000fea0003800200 */
.L_x_181:
        /* <DEDUP_REMOVED lines=11> */
.L_x_185:
[----:B------:R-:W-:Y:S01]  /*ae20*/  FMUL.FTZ R0, R3, R2 ;  /* 0x0000000203007220 */ /* 0x000fe20000410000 */
[----:B------:R-:W-:-:S03]  /*ae30*/  FMUL.FTZ R2, R2, 0.5 ;  /* 0x3f00000002027820 */ /* 0x000fc60000410000 */
[----:B------:R-:W-:-:S04]  /*ae40*/  FFMA R3, -R0, R0, R3 ;  /* 0x0000000000037223 */ /* 0x000fc80000000103 */
[----:B------:R-:W-:-:S07]  /*ae50*/  FFMA R0, R3, R2, R0 ;  /* 0x0000000203007223 */ /* 0x000fce0000000000 */
.L_x_186:
[----:B------:R-:W-:Y:S05]  /*ae60*/  BSYNC.RECONVERGENT B0 ;  /* 0x0000000000007941 */ /* 0x000fea0003800200 */
.L_x_184:
        /* <DEDUP_REMOVED lines=8> */
[----:B------:R-:W-:Y:S01]  /*aef0*/  MOV R11, R0 ;  /* 0x00000000000b7202 */ /* 0x000fe20000000f00 */
[----:B------:R-:W-:Y:S06]  /*af00*/  BRA `(.L_x_189) ;  /* 0x0000000000107947 */ /* 0x000fec0003800000 */
.L_x_188:
[----:B------:R-:W0:Y:S02]  /*af10*/  MUFU.RCP R11, R2 ;  /* 0x00000002000b7308 */ /* 0x000e240000001000 */
[----:B0-----:R-:W-:-:S04]  /*af20*/  FFMA R0, R2, R11, -1 ;  /* 0xbf80000002007423 */ /* 0x001fc8000000000b */
[----:B------:R-:W-:-:S04]  /*af30*/  FADD.FTZ R0, -R0, -RZ ;  /* 0x800000ff00007221 */ /* 0x000fc80000010100 */
[----:B------:R-:W-:-:S07]  /*af40*/  FFMA R11, R11, R0, R11 ;  /* 0x000000000b0b7223 */ /* 0x000fce000000000b */
.L_x_189:
[----:B------:R-:W-:Y:S05]  /*af50*/  BSYNC.RECONVERGENT B0 ;  /* 0x0000000000007941 */ /* 0x000fea0003800200 */
.L_x_187:
[----:B------:R-:W2:Y:S01]  /*af60*/  LD.E R8, desc[UR36][R8.64+0x8] ;  /* 0x0000082408087980 */ /* 0x000ea2000c101900 */
[----:B------:R-:W-:Y:S01]  /*af70*/  BSSY.RECONVERGENT B0, `(.L_x_190) ;  /* 0x000000e000007945 */ /* 0x000fe20003800200 */
[----:B--2---:R-:W-:-:S04]  /*af80*/  FADD R3, R8, 9.9999999392252902908e-09 ;  /* 0x322bcc7708037421 */ /* 0x004fc80000000000 */
[----:B------:R-:W-:Y:S01]  /*af90*/  VIADD R0, R3, 0xf3000000 ;  /* 0xf300000003007836 */ /* 0x000fe20000000000 */
[----:B------:R0:W1:Y:S04]  /*afa0*/  MUFU.RSQ R2, R3 ;  /* 0x0000000300027308 */ /* 0x0000680000001400 */
[----:B------:R-:W-:-:S13]  /*afb0*/  ISETP.GT.U32.AND P0, PT, R0, 0x727fffff, PT ;  /* 0x727fffff0000780c */ /* 0x000fda0003f04070 */
[----:B01----:R-:W-:Y:S05]  /*afc0*/  @!P0 BRA `(.L_x_191) ;  /* 0x0000000000108947 */ /* 0x003fea0003800000 */
[----:B------:R-:W-:Y:S02]  /*afd0*/  MOV R0, R3 ;  /* 0x0000000300007202 */ /* 0x000fe40000000f00 */
[----:B------:R-:W-:-:S07]  /*afe0*/  MOV R26, 0xb000 ;  /* 0x0000b000001a7802 */ /* 0x000fce0000000f00 */
[----:B------:R-:W-:Y:S05]  /*aff0*/  CALL.REL.NOINC `($__internal_1_$__cuda_sm20_sqrt_rn_f32_slowpath) ;  /* 0x0000003400d87944 */ /* 0x000fea0003c00000 */
[----:B------:R-:W-:Y:S05]  /*b000*/  BRA `(.L_x_192) ;  /* 0x0000000000107947 */ /* 0x000fea0003800000 */
.L_x_191:
[----:B------:R-:W-:Y:S01]  /*b010*/  FMUL.FTZ R0, R3, R2 ;  /* 0x0000000203007220 */ /* 0x000fe20000410000 */
[----:B------:R-:W-:-:S03]  /*b020*/  FMUL.FTZ R2, R2, 0.5 ;  /* 0x3f00000002027820 */ /* 0x000fc60000410000 */
[----:B------:R-:W-:-:S04]  /*b030*/  FFMA R3, -R0, R0, R3 ;  /* 0x0000000000037223 */ /* 0x000fc80000000103 */
[----:B------:R-:W-:-:S07]  /*b040*/  FFMA R0, R3, R2, R0 ;  /* 0x0000000203007223 */ /* 0x000fce0000000000 */
.L_x_192:
[----:B------:R-:W-:Y:S05]  /*b050*/  BSYNC.RECONVERGENT B0 ;  /* 0x0000000000007941 */ /* 0x000fea0003800200 */
.L_x_190:
        /* <DEDUP_REMOVED lines=10> */
.L_x_194:
[----:B------:R-:W0:Y:S02]  /*b100*/  MUFU.RCP R0, R9 ;  /* 0x0000000900007308 */ /* 0x000e240000001000 */
[----:B0-----:R-:W-:-:S04]  /*b110*/  FFMA R2, R9, R0, -1 ;  /* 0xbf80000009027423 */ /* 0x001fc80000000000 */
[----:B------:R-:W-:-:S04]  /*b120*/  FADD.FTZ R3, -R2, -RZ ;  /* 0x800000ff02037221 */ /* 0x000fc80000010100 */
[----:B------:R-:W-:-:S07]  /*b130*/  FFMA R0, R0, R3, R0 ;  /* 0x0000000300007223 */ /* 0x000fce0000000000 */
.L_x_195:
[----:B------:R-:W-:Y:S05]  /*b140*/  BSYNC.RECONVERGENT B0 ;  /* 0x0000000000007941 */ /* 0x000fea0003800200 */
.L_x_193:
        /* <DEDUP_REMOVED lines=13> */
[----:B------:R-:W-:Y:S01]  /*b220*/  HFMA2 R8, -RZ, RZ, 0, 2.3543834686279296875e-05 ;  /* 0x0000018bff087431 */ /* 0x000fe200000001ff */
[----:B------:R-:W-:Y:S01]  /*b230*/  MOV R12, 0x1 ;  /* 0x00000001000c7802 */ /* 0x000fe20000000f00 */
[----:B------:R1:W2:Y:S01]  /*b240*/  LDC.64 R2, c[0x4][R0] ;  /* 0x0100000000027b82 */ /* 0x0002a20000000a00 */
[----:B------:R-:W3:Y:S01]  /*b250*/  LDCU.64 UR6, c[0x4][0x20] ;  /* 0x01000400ff0677ac */ /* 0x000ee20008000a00 */
[----:B------:R-:W-:Y:S01]  /*b260*/  IMAD.MOV.U32 R13, RZ, RZ, RZ ;  /* 0x000000ffff0d7224 */ /* 0x000fe200078e00ff */
[----:B------:R-:W4:Y:S01]  /*b270*/  LDCU.64 UR8, c[0x4][0x8] ;  /* 0x01000100ff0877ac */ /* 0x000f220008000a00 */
[----:B0-----:R-:W-:Y:S02]  /*b280*/  MOV R4, UR4 ;  /* 0x0000000400047c02 */ /* 0x001fe40008000f00 */
[----:B------:R-:W-:Y:S01]  /*b290*/  MOV R5, UR5 ;  /* 0x0000000500057c02 */ /* 0x000fe20008000f00 */
[----:B---3--:R-:W-:Y:S01]  /*b2a0*/  IMAD.U32 R6, RZ, RZ, UR6 ;  /* 0x00000006ff067e24 */ /* 0x008fe2000f8e00ff */
[----:B------:R-:W-:-:S02]  /*b2b0*/  MOV R7, UR7 ;  /* 0x0000000700077c02 */ /* 0x000fc40008000f00 */
[----:B----4-:R-:W-:Y:S01]  /*b2c0*/  MOV R10, UR8 ;  /* 0x00000008000a7c02 */ /* 0x010fe20008000f00 */
[----:B-1----:R-:W-:-:S07]  /*b2d0*/  IMAD.U32 R11, RZ, RZ, UR9 ;  /* 0x00000009ff0b7e24 */ /* 0x002fce000f8e00ff */
[----:B------:R-:W-:-:S07]  /*b2e0*/  LEPC R20, `(.L_x_196) ;  /* 0x000000001014794e */ /* 0x000fce0000000000 */
[----:B--2---:R-:W-:Y:S05]  /*b2f0*/  CALL.ABS.NOINC R2 ;  /* 0x0000000002007343 */ /* 0x004fea0003c00000 */
.L_x_196:
[----:B------:R-:W0:Y:S01]  /*b300*/  S2UR UR5, SR_CgaCtaId ;  /* 0x00000000000579c3 */ /* 0x000e220000008800 */
[----:B------:R-:W-:Y:S02]  /*b310*/  UMOV UR4, 0x400 ;  /* 0x0000040000047882 */ /* 0x000fe40000000000 */
[----:B0-----:R-:W-:-:S06]  /*b320*/  ULEA UR4, UR5, UR4, 0x18 ;  /* 0x0000000405047291 */ /* 0x001fcc000f8ec0ff */
[----:B------:R-:W-:-:S05]  /*b330*/  MOV R9, UR4 ;  /* 0x0000000400097c02 */ /* 0x000fca0008000f00 */
[----:B------:R-:W0:Y:S04]  /*b340*/  LDS R5, [R9+0x5c] ;  /* 0x00005c0009057984 */ /* 0x000e280000000800 */
[----:B------:R1:W2:Y:S01]  /*b350*/  LDS R14, [R9+0x48] ;  /* 0x00004800090e7984 */ /* 0x0002a20000000800 */
[----:B0-----:R-:W-:-:S13]  /*b360*/  ISETP.GE.AND P0, PT, R16, R5, PT ;  /* 0x000000051000720c */ /* 0x001fda0003f06270 */
[----:B-12---:R-:W-:Y:S05]  /*b370*/  @P0 BRA `(.L_x_197) ;  /* 0x00000008008c0947 */ /* 0x006fea0003800000 */
[----:B------:R-:W-:-:S07]  /*b380*/  MOV R0, R16 ;  /* 0x0000001000007202 */ /* 0x000fce0000000f00 */
.L_x_203:
        /* <DEDUP_REMOVED lines=11> */
[C---:B------:R-:W-:Y:S01]  /*b440*/  ISETP.GE.U32.AND P0, PT, R6.reuse, 0x10, PT ;  /* 0x000000100600780c */ /* 0x040fe20003f06070 */
[----:B------:R-:W-:Y:S01]  /*b450*/  HFMA2 R4, -RZ, RZ, 0, 0 ;  /* 0x00000000ff047431 */ /* 0x000fe200000001ff */
[----:B------:R-:W-:-:S04]  /*b460*/  LOP3.LUT R42, R6, 0xf, RZ, 0xc0, !PT ;  /* 0x0000000f062a7812 */ /* 0x000fc800078ec0ff */
[----:B------:R-:W-:-:S07]  /*b470*/  ISETP.NE.AND P1, PT, R42, RZ, PT ;  /* 0x000000ff2a00720c */ /* 0x000fce0003f25270 */
[----:B------:R-:W-:Y:S06]  /*b480*/  @!P0 BRA `(.L_x_199) ;  /* 0x0000000400048947 */ /* 0x000fec0003800000 */
[----:B------:R-:W-:Y:S01]  /*b490*/  BSSY.RECONVERGENT B0, `(.L_x_199) ;  /* 0x0000040000007945 */ /* 0x000fe20003800200 */
[----:B------:R-:W-:Y:S02]  /*b4a0*/  LOP3.LUT R4, R6, 0x7ffffff0, RZ, 0xc0, !PT ;  /* 0x7ffffff006047812 */ /* 0x000fe400078ec0ff */
[----:B------:R-:W-:-:S07]  /*b4b0*/  MOV R7, RZ ;  /* 0x000000ff00077202 */ /* 0x000fce0000000f00 */
.L_x_200:
[C---:B------:R-:W-:Y:S01]  /*b4c0*/  IMAD R11, R7.reuse, R5, R0 ;  /* 0x00000005070b7224 */ /* 0x040fe200078e0200 */
[----:B------:R-:W-:-:S03]  /*b4d0*/  LEA R8, R7, UR48, 0x2 ;  /* 0x0000003007087c11 */ /* 0x000fc6000f8e10ff */
[----:B------:R-:W-:Y:S02]  /*b4e0*/  IMAD.WIDE R10, R11, 0x4, R2 ;  /* 0x000000040b0a7825 */ /* 0x000fe400078e0202 */
[----:B------:R-:W2:Y:S04]  /*b4f0*/  LDL.64 R36, [R8] ;  /* 0x0000000008247983 */ /* 0x000ea80000100a00 */
[----:B------:R-:W2:Y:S01]  /*b500*/  LD.E R12, desc[UR36][R10.64] ;  /* 0x000000240a0c7980 */ /* 0x000ea2000c101900 */
[----:B------:R-:W-:-:S03]  /*b510*/  IMAD.WIDE R24, R5, 0x4, R10 ;  /* 0x0000000405187825 */ /* 0x000fc600078e020a */
[----:B------:R-:W3:Y:S01]  /*b520*/  LDL.64 R20, [R8+0x8] ;  /* 0x0000080008147983 */ /* 0x000ee20000100a00 */
[----:B------:R-:W-:-:S03]  /*b530*/  IMAD.WIDE R26, R5, 0x4, R24 ;  /* 0x00000004051a7825 */ /* 0x000fc600078e0218 */
[----:B------:R0:W4:Y:S04]  /*b540*/  LD.E R15, desc[UR36][R24.64] ;  /* 0x00000024180f7980 */ /* 0x000128000c101900 */
[----:B------:R1:W3:Y:S01]  /*b550*/  LD.E R38, desc[UR36][R26.64] ;  /* 0x000000241a267980 */ /* 0x0002e2000c101900 */
[----:B------:R-:W-:-:S03]  /*b560*/  IMAD.WIDE R28, R5, 0x4, R26 ;  /* 0x00000004051c7825 */ /* 0x000fc600078e021a */
[----:B------:R-:W3:Y:S01]  /*b570*/  LDL.64 R10, [R8+0x10] ;  /* 0x00001000080a7983 */ /* 0x000ee20000100a00 */
[----:B------:R-:W-:-:S03]  /*b580*/  IMAD.WIDE R30, R5, 0x4, R28 ;  /* 0x00000004051e7825 */ /* 0x000fc600078e021c */
[----:B------:R3:W3:Y:S01]  /*b590*/  LD.E R39, desc[UR36][R28.64] ;  /* 0x000000241c277980 */ /* 0x0006e2000c101900 */
[----:B------:R-:W-:-:S03]  /*b5a0*/  IMAD.WIDE R32, R5, 0x4, R30 ;  /* 0x0000000405207825 */ /* 0x000fc600078e021e */
[----:B------:R-:W3:Y:S04]  /*b5b0*/  LD.E R30, desc[UR36][R30.64] ;  /* 0x000000241e1e7980 */ /* 0x000ee8000c101900 */
[----:B------:R-:W3:Y:S01]  /*b5c0*/  LD.E R41, desc[UR36][R32.64] ;  /* 0x0000002420297980 */ /* 0x000ee2000c101900 */
[----:B------:R-:W-:-:S05]  /*b5d0*/  IMAD.WIDE R34, R5, 0x4, R32 ;  /* 0x0000000405227825 */ /* 0x000fca00078e0220 */
[----:B------:R-:W3:Y:S01]  /*b5e0*/  LD.E R40, desc[UR36][R34.64] ;  /* 0x0000002422287980 */ /* 0x000ee2000c101900 */
[----:B0-----:R-:W-:-:S05]  /*b5f0*/  IMAD.WIDE R24, R5, 0x4, R34 ;  /* 0x0000000405187825 */ /* 0x001fca00078e0222 */
[----:B------:R0:W3:Y:S01]  /*b600*/  LD.E R43, desc[UR36][R24.64] ;  /* 0x00000024182b7980 */ /* 0x0000e2000c101900 */
[----:B--2--5:R-:W-:-:S03]  /*b610*/  FFMA R36, R36, R12, R13 ;  /* 0x0000000c24247223 */ /* 0x024fc6000000000d */
[----:B------:R-:W2:Y:S04]  /*b620*/  LDL.64 R34, [R8+0x28] ;  /* 0x0000280008227983 */ /* 0x000ea80000100a00 */
[----:B------:R-:W2:Y:S01]  /*b630*/  LDL.64 R12, [R8+0x18] ;  /* 0x00001800080c7983 */ /* 0x000ea20000100a00 */
[----:B-1----:R-:W-:-:S04]  /*b640*/  IMAD.WIDE R26, R5, 0x4, R24 ;  /* 0x00000004051a7825 */ /* 0x002fc800078e0218 */
[----:B----4-:R-:W-:Y:S02]  /*b650*/  FFMA R15, R15, R37, R36 ;  /* 0x000000250f0f7223 */ /* 0x010fe40000000024 */
[----:B------:R-:W4:Y:S02]  /*b660*/  LDL.64 R36, [R8+0x30] ;  /* 0x0000300008247983 */ /* 0x000f240000100a00 */
[----:B---3--:R-:W-:Y:S01]  /*b670*/  FFMA R20, R20, R38, R15 ;  /* 0x0000002614147223 */ /* 0x008fe2000000000f */
[----:B------:R-:W-:Y:S01]  /*b680*/  IMAD.WIDE R28, R5, 0x4, R26 ;  /* 0x00000004051c7825 */ /* 0x000fe200078e021a */
[----:B------:R1:W3:Y:S03]  /*b690*/  LD.E R15, desc[UR36][R26.64] ;  /* 0x000000241a0f7980 */ /* 0x0002e6000c101900 */
[----:B------:R-:W-:Y:S01]  /*b6a0*/  FFMA R39, R39, R21, R20 ;  /* 0x0000001527277223 */ /* 0x000fe20000000014 */
[----:B------:R-:W-:-:S02]  /*b6b0*/  IMAD.WIDE R20, R5, 0x4, R28 ;  /* 0x0000000405147825 */ /* 0x000fc400078e021c */
[----:B------:R-:W4:Y:S02]  /*b6c0*/  LD.E R29, desc[UR36][R28.64] ;  /* 0x000000241c1d7980 */ /* 0x000f24000c101900 */
[----:B------:R-:W-:Y:S01]  /*b6d0*/  FFMA R10, R10, R30, R39 ;  /* 0x0000001e0a0a7223 */ /* 0x000fe20000000027 */
[----:B------:R-:W-:Y:S01]  /*b6e0*/  IMAD.WIDE R30, R5, 0x4, R20 ;  /* 0x00000004051e7825 */ /* 0x000fe200078e0214 */
[----:B------:R-:W4:Y:S03]  /*b6f0*/  LDL.64 R38, [R8+0x38] ;  /* 0x0000380008267983 */ /* 0x000f260000100a00 */
[----:B------:R-:W-:Y:S02]  /*b700*/  FFMA R41, R41, R11, R10 ;  /* 0x0000000b29297223 */ /* 0x000fe4000000000a */
[----:B------:R-:W3:Y:S01]  /*b710*/  LDL.64 R10, [R8+0x20] ;  /* 0x00002000080a7983 */ /* 0x000ee20000100a00 */
[----:B0-----:R-:W-:-:S03]  /*b720*/  IMAD.WIDE R24, R5, 0x4, R30 ;  /* 0x0000000405187825 */ /* 0x001fc600078e021e */
[----:B------:R-:W4:Y:S01]  /*b730*/  LD.E R20, desc[UR36][R20.64] ;  /* 0x0000002414147980 */ /* 0x000f22000c101900 */
[----:B------:R-:W-:-:S03]  /*b740*/  IMAD.WIDE R32, R5, 0x4, R24 ;  /* 0x0000000405207825 */ /* 0x000fc600078e0218 */
[----:B------:R-:W4:Y:S04]  /*b750*/  LD.E R31, desc[UR36][R30.64] ;  /* 0x000000241e1f7980 */ /* 0x000f28000c101900 */
[----:B------:R-:W4:Y:S01]  /*b760*/  LD.E R24, desc[UR36][R24.64] ;  /* 0x0000002418187980 */ /* 0x000f22000c101900 */
[----:B--2---:R-:W-:-:S04]  /*b770*/  FFMA R12, R12, R40, R41 ;  /* 0x000000280c0c7223 */ /* 0x004fc80000000029 */
[----:B------:R-:W-:Y:S01]  /*b780*/  FFMA R43, R43, R13, R12 ;  /* 0x0000000d2b2b7223 */ /* 0x000fe2000000000c */
[C---:B------:R-:W-:Y:S02]  /*b790*/  IMAD.WIDE R12, R5.reuse, 0x4, R32 ;  /* 0x00000004050c7825 */ /* 0x040fe400078e0220 */
[----:B------:R-:W2:Y:S02]  /*b7a0*/  LD.E R33, desc[UR36][R32.64] ;  /* 0x0000002420217980 */ /* 0x000ea4000c101900 */
[----:B-1----:R-:W-:Y:S02]  /*b7b0*/  IMAD.WIDE R26, R5, 0x4, R12 ;  /* 0x00000004051a7825 */ /* 0x002fe400078e020c */
[----:B------:R-:W2:Y:S04]  /*b7c0*/  LD.E R12, desc[UR36][R12.64] ;  /* 0x000000240c0c7980 */ /* 0x000ea8000c101900 */
[----:B------:R-:W2:Y:S01]  /*b7d0*/  LD.E R27, desc[UR36][R26.64] ;  /* 0x000000241a1b7980 */ /* 0x000ea2000c101900 */
[----:B------:R-:W-:-:S02]  /*b7e0*/  VIADD R7, R7, 0x10 ;  /* 0x0000001007077836 */ /* 0x000fc40000000000 */
[----:B---3--:R-:W-:-:S04]  /*b7f0*/  FFMA R10, R10, R15, R43 ;  /* 0x0000000f0a0a7223 */ /* 0x008fc8000000002b */
[----:B----4-:R-:W-:-:S04]  /*b800*/  FFMA R11, R29, R11, R10 ;  /* 0x0000000b1d0b7223 */ /* 0x010fc8000000000a */
[----:B------:R-:W-:Y:S01]  /*b810*/  FFMA R20, R34, R20, R11 ;  /* 0x0000001422147223 */ /* 0x000fe2000000000b */
[----:B------:R-:W-:-:S03]  /*b820*/  ISETP.NE.AND P0, PT, R7, R4, PT ;  /* 0x000000040700720c */ /* 0x000fc60003f05270 */
[----:B------:R-:W-:-:S04]  /*b830*/  FFMA R31, R31, R35, R20 ;  /* 0x000000231f1f7223 */ /* 0x000fc80000000014 */
[----:B------:R-:W-:-:S04]  /*b840*/  FFMA R24, R36, R24, R31 ;  /* 0x0000001824187223 */ /* 0x000fc8000000001f */
[----:B--2---:R-:W-:-:S04]  /*b850*/  FFMA R33, R33, R37, R24 ;  /* 0x0000002521217223 */ /* 0x004fc80000000018 */
[----:B------:R-:W-:-:S04]  /*b860*/  FFMA R12, R38, R12, R33 ;  /* 0x0000000c260c7223 */ /* 0x000fc80000000021 */
[----:B------:R-:W-:Y:S01]  /*b870*/  FFMA R13, R27, R39, R12 ;  /* 0x000000271b0d7223 */ /* 0x000fe2000000000c */
[----:B------:R-:W-:Y:S06]  /*b880*/  @P0 BRA `(.L_x_200) ;  /* 0xfffffffc000c0947 */ /* 0x000fec000383ffff */
[----:B------:R-:W-:Y:S05]  /*b890*/  BSYNC.RECONVERGENT B0 ;  /* 0x0000000000007941 */ /* 0x000fea0003800200 */
.L_x_199:
        /* <DEDUP_REMOVED lines=8> */
[----:B------:R-:W2:Y:S02]  /*b920*/  LDL.64 R34, [R7] ;  /* 0x0000000007227983 */ /* 0x000ea40000100a00 */
[C---:B------:R-:W-:Y:S02]  /*b930*/  IMAD.WIDE R20, R5.reuse, 0x4, R10 ;  /* 0x0000000405147825 */ /* 0x040fe400078e020a */
[----:B------:R0:W2:Y:S04]  /*b940*/  LD.E R8, desc[UR36][R10.64] ;  /* 0x000000240a087980 */ /* 0x0000a8000c101900 */
[----:B------:R-:W3:Y:S01]  /*b950*/  LDL.64 R36, [R7+0x8] ;  /* 0x0000080007247983 */ /* 0x000ee20000100a00 */
[----:B------:R-:W-:-:S03]  /*b960*/  IMAD.WIDE R24, R5, 0x4, R20 ;  /* 0x0000000405187825 */ /* 0x000fc600078e0214 */
[----:B------:R-:W4:Y:S01]  /*b970*/  LD.E R21, desc[UR36][R20.64] ;  /* 0x0000002414157980 */ /* 0x000f22000c101900 */
[----:B------:R-:W-:-:S03]  /*b980*/  IMAD.WIDE R26, R5, 0x4, R24 ;  /* 0x00000004051a7825 */ /* 0x000fc600078e0218 */
[----:B------:R-:W3:Y:S04]  /*b990*/  LDL.64 R38, [R7+0x10] ;  /* 0x0000100007267983 */ /* 0x000ee80000100a00 */
[----:B------:R-:W3:Y:S01]  /*b9a0*/  LD.E R24, desc[UR36][R24.64] ;  /* 0x0000002418187980 */ /* 0x000ee2000c101900 */
[----:B------:R-:W-:-:S03]  /*b9b0*/  IMAD.WIDE R28, R5, 0x4, R26 ;  /* 0x00000004051c7825 */ /* 0x000fc600078e021a */
[----:B------:R-:W3:Y:S01]  /*b9c0*/  LD.E R27, desc[UR36][R26.64] ;  /* 0x000000241a1b7980 */ /* 0x000ee2000c101900 */
[----:B------:R-:W-:-:S03]  /*b9d0*/  IMAD.WIDE R30, R5, 0x4, R28 ;  /* 0x00000004051e7825 */ /* 0x000fc600078e021c */
[----:B------:R-:W3:Y:S04]  /*b9e0*/  LDL.64 R40, [R7+0x18] ;  /* 0x0000180007287983 */ /* 0x000ee80000100a00 */
[----:B------:R-:W3:Y:S01]  /*b9f0*/  LD.E R28, desc[UR36][R28.64] ;  /* 0x000000241c1c7980 */ /* 0x000ee2000c101900 */
[----:B------:R-:W-:-:S03]  /*ba00*/  IMAD.WIDE R32, R5, 0x4, R30 ;  /* 0x0000000405207825 */ /* 0x000fc600078e021e */
[----:B------:R-:W3:Y:S01]  /*ba10*/  LD.E R31, desc[UR36][R30.64] ;  /* 0x000000241e1f7980 */ /* 0x000ee2000c101900 */
[----:B0-----:R-:W-:-:S03]  /*ba20*/  IMAD.WIDE R10, R5, 0x4, R32 ;  /* 0x00000004050a7825 */ /* 0x001fc600078e0220 */
[----:B------:R-:W3:Y:S04]  /*ba30*/  LD.E R12, desc[UR36][R32.64] ;  /* 0x00000024200c7980 */ /* 0x000ee8000c101900 */
[----:B------:R-:W3:Y:S01]  /*ba40*/  LD.E R11, desc[UR36][R10.64] ;  /* 0x000000240a0b7980 */ /* 0x000ee2000c101900 */
[----:B------:R-:W-:Y:S01]  /*ba50*/  IADD3 R4, PT, PT, R4, 0x8, RZ ;  /* 0x0000000804047810 */ /* 0x000fe20007ffe0ff */
[----:B--2--5:R-:W-:-:S04]  /*ba60*/  FFMA R8, R34, R8, R13 ;  /* 0x0000000822087223 */ /* 0x024fc8000000000d */
[----:B----4-:R-:W-:-:S04]  /*ba70*/  FFMA R21, R21, R35, R8 ;  /* 0x0000002315157223 */ /* 0x010fc80000000008 */
[----:B---3--:R-:W-:-:S04]  /*ba80*/  FFMA R24, R36, R24, R21 ;  /* 0x0000001824187223 */ /* 0x008fc80000000015 */
[----:B------:R-:W-:-:S04]  /*ba90*/  FFMA R27, R27, R37, R24 ;  /* 0x000000251b1b7223 */ /* 0x000fc80000000018 */
[----:B------:R-:W-:-:S04]  /*baa0*/  FFMA R28, R38, R28, R27 ;  /* 0x0000001c261c7223 */ /* 0x000fc8000000001b */
[----:B------:R-:W-:-:S04]  /*bab0*/  FFMA R39, R31, R39, R28 ;  /* 0x000000271f277223 */ /* 0x000fc8000000001c */
[----:B------:R-:W-:-:S04]  /*bac0*/  FFMA R12, R40, R12, R39 ;  /* 0x0000000c280c7223 */ /* 0x000fc80000000027 */
[----:B------:R-:W-:-:S07]  /*bad0*/  FFMA R13, R11, R41, R12 ;  /* 0x000000290b0d7223 */ /* 0x000fce000000000c */
.L_x_201:
        /* <DEDUP_REMOVED lines=10> */
[----:B------:R-:W3:Y:S04]  /*bb80*/  LDL.64 R28, [R12+0x8] ;  /* 0x000008000c1c7983 */ /* 0x000ee80000100a00 */
[----:B------:R-:W2:Y:S01]  /*bb90*/  LD.E R6, desc[UR36][R6.64] ;  /* 0x0000002406067980 */ /* 0x000ea2000c101900 */
[----:B------:R-:W-:-:S03]  /*bba0*/  IMAD.WIDE R20, R5, 0x4, R10 ;  /* 0x0000000405147825 */ /* 0x000fc600078e020a */
[----:B------:R-:W4:Y:S01]  /*bbb0*/  LD.E R11, desc[UR36][R10.64] ;  /* 0x000000240a0b7980 */ /* 0x000f22000c101900 */
[----:B------:R-:W-:-:S03]  /*bbc0*/  IMAD.WIDE R24, R5, 0x4, R20 ;  /* 0x0000000405187825 */ /* 0x000fc600078e0214 */
[----:B------:R-:W3:Y:S04]  /*bbd0*/  LD.E R15, desc[UR36][R20.64] ;  /* 0x00000024140f7980 */ /* 0x000ee8000c101900 */
[----:B------:R-:W3:Y:S01]  /*bbe0*/  LD.E R25, desc[UR36][R24.64] ;  /* 0x0000002418197980 */ /* 0x000ee2000c101900 */
[----:B------:R-:W-:Y:S01]  /*bbf0*/  IADD3 R4, PT, PT, R4, 0x4, RZ ;  /* 0x0000000404047810 */ /* 0x000fe20007ffe0ff */
[----:B--2--5:R-:W-:-:S04]  /*bc00*/  FFMA R26, R26, R6, R13 ;  /* 0x000000061a1a7223 */ /* 0x024fc8000000000d */
[----:B----4-:R-:W-:-:S04]  /*bc10*/  FFMA R27, R11, R27, R26 ;  /* 0x0000001b0b1b7223 */ /* 0x010fc8000000001a */
[----:B---3--:R-:W-:-:S04]  /*bc20*/  FFMA R28, R28, R15, R27 ;  /* 0x0000000f1c1c7223 */ /* 0x008fc8000000001b */
[----:B------:R-:W-:-:S07]  /*bc30*/  FFMA R13, R25, R29, R28 ;  /* 0x0000001d190d7223 */ /* 0x000fce000000001c */
.L_x_202:
[----:B------:R-:W-:Y:S05]  /*bc40*/  @!P1 BRA `(.L_x_198) ;  /* 0x0000000000409947 */ /* 0x000fea0003800000 */
[C---:B------:R-:W-:Y:S01]  /*bc50*/  IMAD R7, R4.reuse, R5, R0 ;  /* 0x0000000504077224 */ /* 0x040fe200078e0200 */
[----:B------:R-:W-:-:S03]  /*bc60*/  LEA R4, R4, UR48, 0x2 ;  /* 0x0000003004047c11 */ /* 0x000fc6000f8e10ff */
[----:B------:R-:W-:Y:S02]  /*bc70*/  IMAD.WIDE R2, R7, 0x4, R2 ;  /* 0x0000000407027825 */ /* 0x000fe400078e0202 */
[----:B------:R-:W2:Y:S04]  /*bc80*/  LDL.64 R10, [R4] ;  /* 0x00000000040a7983 */ /* 0x000ea80000100a00 */
        /* <DEDUP_REMOVED lines=8> */
[----:B------:R-:W3:Y:S04]  /*bd10*/  LD.E R6, desc[UR36][R6.64] ;  /* 0x0000002406067980 */ /* 0x000ee8000c101900 */
[----:B------:R-:W2:Y:S01]  /*bd20*/  @P0 LD.E R2, desc[UR36][R2.64] ;  /* 0x0000002402020980 */ /* 0x000ea2000c101900 */
[----:B---3--:R-:W-:-:S04]  /*bd30*/  FFMA R13, R6, R11, R13 ;  /* 0x0000000b060d7223 */ /* 0x008fc8000000000d */
[----:B--2---:R-:W-:-:S07]  /*bd40*/  @P0 FFMA R13, R4, R2, R13 ;  /* 0x00000002040d0223 */ /* 0x004fce000000000d */
.L_x_198:
[C---:B------:R-:W-:Y:S01]  /*bd50*/  IMAD R2, R0.reuse, 0x4, R9 ;  /* 0x0000000400027824 */ /* 0x040fe200078e0209 */
[----:B------:R-:W-:-:S04]  /*bd60*/  IADD3 R0, PT, PT, R0, UR44, RZ ;  /* 0x0000002c00007c10 */ /* 0x000fc8000fffe0ff */
[----:B-----5:R-:W-:Y:S04]  /*bd70*/  STS [R2+0x178], R13 ;  /* 0x0001780d02007388 */ /* 0x020fe80000000800 */
[----:B------:R-:W0:Y:S02]  /*bd80*/  LDS R5, [R9+0x5c] ;  /* 0x00005c0009057984 */ /* 0x000e240000000800 */
[----:B0-----:R-:W-:-:S13]  /*bd90*/  ISETP.GE.AND P0, PT, R0, R5, PT ;  /* 0x000000050000720c */ /* 0x001fda0003f06270 */
[----:B------:R-:W-:Y:S05]  /*bda0*/  @!P0 BRA `(.L_x_203) ;  /* 0xfffffff400788947 */ /* 0x000fea000383ffff */
.L_x_197:
[----:B------:R-:W-:Y:S05]  /*bdb0*/  WARPSYNC.ALL ;  /* 0x0000000000007948 */ /* 0x000fea0003800000 */
        /* <DEDUP_REMOVED lines=8> */
[----:B------:R1:W2:Y:S02]  /*be40*/  LDS.128 R4, [R9+0xc0] ;  /* 0x0000c00009047984 */ /* 0x0002a40000000c00 */
[----:B------:R-:W-:Y:S01]  /*be50*/  SHF.R.S32.HI R13, RZ, 0x1f, R20 ;  /* 0x0000001fff0d7819 */ /* 0x000fe20000011414 */
        /* <DEDUP_REMOVED lines=9> */
.L_x_207:
[----:B------:R-:W-:Y:S01]  /*bef0*/  FMUL.FTZ R25, R0, R11 ;  /* 0x0000000b00197220 */ /* 0x000fe20000410000 */
[----:B------:R-:W-:-:S03]  /*bf00*/  FMUL.FTZ R11, R11, 0.5 ;  /* 0x3f0000000b0b7820 */ /* 0x000fc60000410000 */
[----:B------:R-:W-:-:S04]  /*bf10*/  FFMA R0, -R25, R25, R0 ;  /* 0x0000001919007223 */ /* 0x000fc80000000100 */
[----:B------:R-:W-:-:S07]  /*bf20*/  FFMA R25, R0, R11, R25 ;  /* 0x0000000b00197223 */ /* 0x000fce0000000019 */
.L_x_208:
[----:B------:R-:W-:Y:S05]  /*bf30*/  BSYNC.RECONVERGENT B0 ;  /* 0x0000000000007941 */ /* 0x000fea0003800200 */
.L_x_206:
[----:B------:R-:W-:-:S07]  /*bf40*/  MOV R21, R16 ;  /* 0x0000001000157202 */ /* 0x000fce0000000f00 */
.L_x_211:
        /* <DEDUP_REMOVED lines=19> */
.L_x_210:
[----:B------:R-:W-:Y:S05]  /*c080*/  BSYNC.RECONVERGENT B3 ;  /* 0x0000000000037941 */ /* 0x000fea0003800200 */
.L_x_209:
[----:B------:R-:W-:Y:S01]  /*c090*/  IADD3 R9, P0, PT, R20, R21, RZ ;  /* 0x0000001514097210 */ /* 0x000fe20007f1e0ff */
[----:B------:R-:W-:Y:S03]  /*c0a0*/  STS [R24+0x178], R15 ;  /* 0x0001780f18007388 */ /* 0x000fe60000000800 */
        /* <DEDUP_REMOVED lines=19> */
.L_x_205:
[----:B------:R-:W-:Y:S05]  /*c1e0*/  BSYNC.RECONVERGENT B2 ;  /* 0x0000000000027941 */ /* 0x000fea0003800200 */
.L_x_204:
        /* <DEDUP_REMOVED lines=8> */
.L_x_218:
[----:B------:R-:W0:Y:S01]  /*c270*/  S2UR UR5, SR_CgaCtaId ;  /* 0x00000000000579c3 */ /* 0x000e220000008800 */
[----:B------:R-:W-:Y:S02]  /*c280*/  UMOV UR4, 0x400 ;  /* 0x0000040000047882 */ /* 0x000fe40000000000 */
[----:B0-----:R-:W-:-:S06]  /*c290*/  ULEA UR4, UR5, UR4, 0x18 ;  /* 0x0000000405047291 */ /* 0x001fcc000f8ec0ff */
[----:B------:R-:W-:-:S05]  /*c2a0*/  MOV R9, UR4 ;  /* 0x0000000400097c02 */ /* 0x000fca0008000f00 */
        /* <DEDUP_REMOVED lines=8> */
[----:B------:R-:W-:Y:S01]  /*c330*/  IMAD.MOV.U32 R0, RZ, RZ, RZ ;  /* 0x000000ffff007224 */ /* 0x000fe200078e00ff */
[----:B------:R-:W-:-:S04]  /*c340*/  LOP3.LUT R40, R10, 0x7, RZ, 0xc0, !PT ;  /* 0x000000070a287812 */ /* 0x000fc800078ec0ff */
[----:B------:R-:W-:-:S07]  /*c350*/  ISETP.NE.AND P1, PT, R40, RZ, PT ;  /* 0x000000ff2800720c */ /* 0x000fce0003f25270 */
[----:B------:R-:W-:Y:S06]  /*c360*/  @!P0 BRA `(.L_x_215) ;  /* 0x0000000000a88947 */ /* 0x000fec0003800000 */
[----:B------:R-:W-:Y:S01]  /*c370*/  HFMA2 R15, -RZ, RZ, 0, 0 ;  /* 0x00000000ff0f7431 */ /* 0x000fe200000001ff */
[----:B------:R-:W-:-:S07]  /*c380*/  LOP3.LUT R0, R10, 0x7ffffff8, RZ, 0xc0, !PT ;  /* 0x7ffffff80a007812 */ /* 0x000fce00078ec0ff */
.L_x_216:
        /* <DEDUP_REMOVED lines=11> */
[----:B------:R-:W4:Y:S02]  /*c440*/  LD.E R26, desc[UR36][R26.64] ;  /* 0x000000241a1a7980 */ /* 0x000f24000c101900 */
[C---:B------:R-:W-:Y:S02]  /*c450*/  IMAD.WIDE R30, R8.reuse, 0x4, R28 ;  /* 0x00000004081e7825 */ /* 0x040fe400078e021c */
[----:B------:R-:W4:Y:S02]  /*c460*/  LD.E R28, desc[UR36][R28.64] ;  /* 0x000000241c1c7980 */ /* 0x000f24000c101900 */
[----:B------:R-:W-:-:S02]  /*c470*/  IMAD.WIDE R32, R8, 0x4, R30 ;  /* 0x0000000408207825 */ /* 0x000fc400078e021e */
[----:B------:R-:W4:Y:S04]  /*c480*/  LD.E R30, desc[UR36][R30.64] ;  /* 0x000000241e1e7980 */ /* 0x000f28000c101900 */
[----:B------:R-:W4:Y:S01]  /*c490*/  LD.E R32, desc[UR36][R32.64] ;  /* 0x0000002420207980 */ /* 0x000f22000c101900 */
[----:B------:R-:W-:-:S05]  /*c4a0*/  LEA R34, R15, R9, 0x2 ;  /* 0x000000090f227211 */ /* 0x000fca00078e10ff */
[----:B------:R-:W1:Y:S04]  /*c4b0*/  LDS.64 R36, [R34+0x178] ;  /* 0x0001780022247984 */ /* 0x000e680000000a00 */
[----:B0-----:R-:W0:Y:S01]  /*c4c0*/  LDS.128 R4, [R34+0x180] ;  /* 0x0001800022047984 */ /* 0x001e220000000c00 */
[----:B------:R-:W-:Y:S01]  /*c4d0*/  VIADD R15, R15, 0x8 ;  /* 0x000000080f0f7836 */ /* 0x000fe20000000000 */
[----:B-1----:R-:W-:Y:S02]  /*c4e0*/  FMNMX R21, RZ, R36, !PT ;  /* 0x00000024ff157209 */ /* 0x002fe40007800000 */
[----:B0-----:R-:W-:Y:S02]  /*c4f0*/  FMNMX R25, RZ, R4, !PT ;  /* 0x00000004ff197209 */ /* 0x001fe40007800000 */
[----:B------:R-:W-:-:S02]  /*c500*/  FMNMX R5, RZ, R5, !PT ;  /* 0x00000005ff057209 */ /* 0x000fc40007800000 */
[----:B------:R-:W-:Y:S02]  /*c510*/  FMNMX R6, RZ, R6, !PT ;  /* 0x00000006ff067209 */ /* 0x000fe40007800000 */
[----:B------:R-:W-:Y:S02]  /*c520*/  ISETP.NE.AND P0, PT, R15, R0, PT ;  /* 0x000000000f00720c */ /* 0x000fe40003f05270 */
[----:B------:R-:W-:Y:S01]  /*c530*/  FMNMX R4, RZ, R7, !PT ;  /* 0x00000007ff047209 */ /* 0x000fe20007800000 */
[----:B--2--5:R-:W-:Y:S02]  /*c540*/  FFMA R35, R21, R35, R12 ;  /* 0x0000002315237223 */ /* 0x024fe4000000000c */
[----:B------:R-:W0:Y:S01]  /*c550*/  LDS.64 R20, [R34+0x190] ;  /* 0x0001900022147984 */ /* 0x000e220000000a00 */
[----:B------:R-:W-:-:S05]  /*c560*/  FMNMX R12, RZ, R37, !PT ;  /* 0x00000025ff0c7209 */ /* 0x000fca0007800000 */
[----:B---3--:R-:W-:-:S04]  /*c570*/  FFMA R12, R12, R38, R35 ;  /* 0x000000260c0c7223 */ /* 0x008fc80000000023 */
[----:B----4-:R-:W-:-:S04]  /*c580*/  FFMA R12, R25, R39, R12 ;  /* 0x00000027190c7223 */ /* 0x010fc8000000000c */
[----:B------:R-:W-:-:S04]  /*c590*/  FFMA R5, R5, R24, R12 ;  /* 0x0000001805057223 */ /* 0x000fc8000000000c */
[----:B------:R-:W-:-:S04]  /*c5a0*/  FFMA R5, R6, R26, R5 ;  /* 0x0000001a06057223 */ /* 0x000fc80000000005 */
[----:B------:R-:W-:Y:S01]  /*c5b0*/  FFMA R4, R4, R28, R5 ;  /* 0x0000001c04047223 */ /* 0x000fe20000000005 */
[----:B0-----:R-:W-:Y:S02]  /*c5c0*/  FMNMX R7, RZ, R20, !PT ;  /* 0x00000014ff077209 */ /* 0x001fe40007800000 */
[----:B------:R-:W-:-:S03]  /*c5d0*/  FMNMX R21, RZ, R21, !PT ;  /* 0x00000015ff157209 */ /* 0x000fc60007800000 */
[----:B------:R-:W-:-:S04]  /*c5e0*/  FFMA R4, R7, R30, R4 ;  /* 0x0000001e07047223 */ /* 0x000fc80000000004 */
[----:B------:R-:W-:Y:S01]  /*c5f0*/  FFMA R12, R21, R32, R4 ;  /* 0x00000020150c7223 */ /* 0x000fe20000000004 */
[----:B------:R-:W-:Y:S06]  /*c600*/  @P0 BRA `(.L_x_216) ;  /* 0xfffffffc00600947 */ /* 0x000fec000383ffff */
.L_x_215:
        /* <DEDUP_REMOVED lines=14> */
[----:B------:R-:W-:-:S02]  /*c6f0*/  LEA R15, R0, R9, 0x2 ;  /* 0x00000009000f7211 */ /* 0x000fc400078e10ff */
[----:B------:R-:W-:-:S03]  /*c700*/  IADD3 R0, PT, PT, R0, 0x4, RZ ;  /* 0x0000000400007810 */ /* 0x000fc60007ffe0ff */
        /* <DEDUP_REMOVED lines=10> */
.L_x_217:
[----:B------:R-:W-:Y:S05]  /*c7b0*/  @!P1 BRA `(.L_x_214) ;  /* 0x0000000000589947 */ /* 0x000fea0003800000 */
[----:B------:R-:W-:Y:S02]  /*c7c0*/  ISETP.NE.AND P0, PT, R28, 0x1, PT ;  /* 0x000000011c00780c */ /* 0x000fe40003f05270 */
[----:B------:R-:W-:-:S04]  /*c7d0*/  LOP3.LUT R10, R10, 0x1, RZ, 0xc0, !PT ;  /* 0x000000010a0a7812 */ /* 0x000fc800078ec0ff */
[----:B------:R-:W-:-:S07]  /*c7e0*/  ISETP.NE.U32.AND P1, PT, R10, 0x1, PT ;  /* 0x000000010a00780c */ /* 0x000fce0003f25070 */
[C---:B------:R-:W-:Y:S02]  /*c7f0*/  @P0 IMAD R5, R0.reuse, R8, R11 ;  /* 0x0000000800050224 */ /* 0x040fe400078e020b */
[C---:B------:R-:W-:Y:S01]  /*c800*/  @P0 IMAD R10, R0.reuse, 0x4, R9 ;  /* 0x00000004000a0824 */ /* 0x040fe200078e0209 */
[----:B------:R-:W-:Y:S01]  /*c810*/  @P0 IADD3 R0, PT, PT, R0, 0x2, RZ ;  /* 0x0000000200000810 */ /* 0x000fe20007ffe0ff */
[----:B------:R-:W-:-:S03]  /*c820*/  @P0 IMAD.WIDE R4, R5, 0x4, R2 ;  /* 0x0000000405040825 */ /* 0x000fc600078e0202 */
[----:B------:R-:W0:Y:S01]  /*c830*/  @P0 LDS.64 R20, [R10+0x178] ;  /* 0x000178000a140984 */ /* 0x000e220000000a00 */
[----:B------:R-:W-:Y:S02]  /*c840*/  @!P1 IMAD R15, R0, R8, R11 ;  /* 0x00000008000f9224 */ /* 0x000fe400078e020b */
[----:B------:R-:W-:Y:S02]  /*c850*/  @P0 IMAD.WIDE R6, R8, 0x4, R4 ;  /* 0x0000000408060825 */ /* 0x000fe400078e0204 */
[----:B------:R-:W2:Y:S02]  /*c860*/  @P0 LD.E R4, desc[UR36][R4.64] ;  /* 0x0000002404040980 */ /* 0x000ea4000c101900 */
[----:B------:R-:W-:Y:S02]  /*c870*/  @!P1 IMAD.WIDE R2, R15, 0x4, R2 ;  /* 0x000000040f029825 */ /* 0x000fe400078e0202 */
[----:B------:R-:W3:Y:S04]  /*c880*/  @P0 LD.E R6, desc[UR36][R6.64] ;  /* 0x0000002406060980 */ /* 0x000ee8000c101900 */
[----:B------:R-:W4:Y:S01]  /*c890*/  @!P1 LD.E R2, desc[UR36][R2.64] ;  /* 0x0000002402029980 */ /* 0x000f22000c101900 */
[----:B------:R-:W-:-:S06]  /*c8a0*/  @!P1 LEA R0, R0, R9, 0x2 ;  /* 0x0000000900009211 */ /* 0x000fcc00078e10ff */
[----:B------:R-:W1:Y:S01]  /*c8b0*/  @!P1 LDS R0, [R0+0x178] ;  /* 0x0001780000009984 */ /* 0x000e620000000800 */
[----:B0-----:R-:W-:Y:S02]  /*c8c0*/  @P0 FMNMX R15, RZ, R20, !PT ;  /* 0x00000014ff0f0209 */ /* 0x001fe40007800000 */
[----:B------:R-:W-:-:S03]  /*c8d0*/  @P0 FMNMX R21, RZ, R21, !PT ;  /* 0x00000015ff150209 */ /* 0x000fc60007800000 */
[----:B--2--5:R-:W-:Y:S01]  /*c8e0*/  @P0 FFMA R8, R15, R4, R12 ;  /* 0x000000040f080223 */ /* 0x024fe2000000000c */
[----:B-1----:R-:W-:-:S03]  /*c8f0*/  @!P1 FMNMX R15, RZ, R0, !PT ;  /* 0x00000000ff0f9209 */ /* 0x002fc60007800000 */
[----:B---3--:R-:W-:-:S04]  /*c900*/  @P0 FFMA R12, R21, R6, R8 ;  /* 0x00000006150c0223 */ /* 0x008fc80000000008 */
[----:B----4-:R-:W-:-:S07]  /*c910*/  @!P1 FFMA R12, R15, R2, R12 ;  /* 0x000000020f0c9223 */ /* 0x010fce000000000c */
.L_x_214:
[C---:B------:R-:W-:Y:S01]  /*c920*/  IMAD R3, R11.reuse, 0x4, R14 ;  /* 0x000000040b037824 */ /* 0x040fe200078e020e */
[----:B------:R-:W-:-:S04]  /*c930*/  IADD3 R11, PT, PT, R11, UR44, RZ ;  /* 0x0000002c0b0b7c10 */ /* 0x000fc8000fffe0ff */
[----:B-----5:R-:W-:Y:S04]  /*c940*/  STS [R3], R12 ;  /* 0x0000000c03007388 */ /* 0x020fe80000000800 */
[----:B------:R-:W0:Y:S02]  /*c950*/  LDS R8, [R9+0x6c] ;  /* 0x00006c0009087984 */ /* 0x000e240000000800 */
[----:B0-----:R-:W-:-:S13]  /*c960*/  ISETP.GE.AND P0, PT, R11, R8, PT ;  /* 0x000000080b00720c */ /* 0x001fda0003f06270 */
[----:B------:R-:W-:Y:S05]  /*c970*/  @!P0 BRA `(.L_x_218) ;  /* 0xfffffff8003c8947 */ /* 0x000fea000383ffff */
.L_x_213:
[----:B------:R-:W-:Y:S05]  /*c980*/  BSYNC.RECONVERGENT B0 ;  /* 0x0000000000007941 */ /* 0x000fea0003800200 */
.L_x_212:
        /* <DEDUP_REMOVED lines=12> */
[----:B------:R1:W0:Y:S01]  /*ca50*/  MUFU.RSQ R11, R0 ;  /* 0x00000000000b7308 */ /* 0x0002220000001400 */
[----:B------:R-:W-:-:S04]  /*ca60*/  IADD3 R2, PT, PT, R0, -0xd000000, RZ ;  /* 0xf300000000027810 */ /* 0x000fc80007ffe0ff */
[----:B------:R-:W-:-:S13]  /*ca70*/  ISETP.GT.U32.AND P0, PT, R2, 0x727fffff, PT ;  /* 0x727fffff0200780c */ /* 0x000fda0003f04070 */
[----:B0123--:R-:W-:Y:S05]  /*ca80*/  @!P0 BRA `(.L_x_222) ;  /* 0x0000000000108947 */ /* 0x00ffea0003800000 */
[----:B------:R-:W-:-:S07]  /*ca90*/  MOV R26, 0xcab0 ;  /* 0x0000cab0001a7802 */ /* 0x000fce0000000f00 */
[----:B------:R-:W-:Y:S05]  /*caa0*/  CALL.REL.NOINC `($__internal_1_$__cuda_sm20_sqrt_rn_f32_slowpath) ;  /* 0x0000001c002c7944 */ /* 0x000fea0003c00000 */
[----:B------:R-:W-:Y:S01]  /*cab0*/  IMAD.MOV.U32 R25, RZ, RZ, R0 ;  /* 0x000000ffff197224 */ /* 0x000fe200078e0000 */
[----:B------:R-:W-:Y:S06]  /*cac0*/  BRA `(.L_x_223) ;  /* 0x0000000000107947 */ /* 0x000fec0003800000 */
.L_x_222:
[----:B------:R-:W-:Y:S01]  /*cad0*/  FMUL.FTZ R25, R0, R11 ;  /* 0x0000000b00197220 */ /* 0x000fe20000410000 */
[----:B------:R-:W-:-:S03]  /*cae0*/  FMUL.FTZ R11, R11, 0.5 ;  /* 0x3f0000000b0b7820 */ /* 0x000fc60000410000 */
[----:B------:R-:W-:-:S04]  /*caf0*/  FFMA R0, -R25, R25, R0 ;  /* 0x0000001919007223 */ /* 0x000fc80000000100 */
[----:B------:R-:W-:-:S07]  /*cb00*/  FFMA R25, R0, R11, R25 ;  /* 0x0000000b00197223 */ /* 0x000fce0000000019 */
.L_x_223:
[----:B------:R-:W-:Y:S05]  /*cb10*/  BSYNC.RECONVERGENT B0 ;  /* 0x0000000000007941 */ /* 0x000fea0003800200 */
.L_x_221:
[----:B------:R-:W-:-:S07]  /*cb20*/  MOV R24, R16 ;  /* 0x0000001000187202 */ /* 0x000fce0000000f00 */
.L_x_226:
        /* <DEDUP_REMOVED lines=20> */
.L_x_225:
[----:B------:R-:W-:Y:S05]  /*cc70*/  BSYNC.RECONVERGENT B3 ;  /* 0x0000000000037941 */ /* 0x000fea0003800200 */
.L_x_224:
[----:B------:R-:W-:Y:S01]  /*cc80*/  IADD3 R9, P0, PT, R20, R24, RZ ;  /* 0x0000001814097210 */ /* 0x000fe20007f1e0ff */
[----:B------:R-:W-:Y:S03]  /*cc90*/  STS [R26], R15 ;  /* 0x0000000f1a007388 */ /* 0x000fe60000000800 */
[----:B------:R-:W-:Y:S02]  /*cca0*/  LEA.HI.X.SX32 R0, R24, R21, 0x1, P0 ;  /* 0x0000001518007211 */ /* 0x000fe400000f0eff */
[C---:B------:R-:W-:Y:S02]  /*ccb0*/  SHF.L.U32 R11, R9.reuse, 0x2, RZ ;  /* 0x00000002090b7819 */ /* 0x040fe400000006ff */
[----:B------:R-:W-:Y:S02]  /*ccc0*/  SHF.L.U64.HI R9, R9, 0x2, R0 ;  /* 0x0000000209097819 */ /* 0x000fe40000010200 */
[----:B------:R-:W-:-:S02]  /*ccd0*/  IADD3 R2, P0, PT, R6, R11, RZ ;  /* 0x0000000b06027210 */ /* 0x000fc40007f1e0ff */
[----:B------:R-:W-:-:S03]  /*cce0*/  IADD3 R10, P1, PT, R4, R11, RZ ;  /* 0x0000000b040a7210 */ /* 0x000fc60007f3e0ff */
[----:B------:R-:W-:Y:S01]  /*ccf0*/  IMAD.X R3, R7, 0x1, R9, P0 ;  /* 0x0000000107037824 */ /* 0x000fe200000e0609 */
[----:B------:R-:W-:-:S04]  /*cd00*/  IADD3.X R11, PT, PT, R5, R9, RZ, P1, !PT ;  /* 0x00000009050b7210 */ /* 0x000fc80000ffe4ff */
        /* <DEDUP_REMOVED lines=8> */
[----:B------:R-:W-:Y:S04]  /*cd90*/  STS [R26], R27 ;  /* 0x0000001b1a007388 */ /* 0x000fe80000000800 */
[----:B------:R-:W0:Y:S02]  /*cda0*/  LDS R29, [R9+0x104] ;  /* 0x00010400091d7984 */ /* 0x000e240000000800 */
[----:B0-----:R-:W-:-:S13]  /*cdb0*/  ISETP.GE.AND P0, PT, R24, R29, PT ;  /* 0x0000001d1800720c */ /* 0x001fda0003f06270 */
[----:B------:R-:W-:Y:S05]  /*cdc0*/  @!P0 BRA `(.L_x_226) ;  /* 0xfffffffc00588947 */ /* 0x000fea000383ffff */
.L_x_220:
[----:B------:R-:W-:Y:S05]  /*cdd0*/  BSYNC.RECONVERGENT B2 ;  /* 0x0000000000027941 */ /* 0x000fea0003800200 */
.L_x_219:
[----:B------:R-:W-:Y:S06]  /*cde0*/  BAR.SYNC.DEFER_BLOCKING 0x0 ;  /* 0x0000000000007b1d */ /* 0x000fec0000010000 */
[----:B------:R-:W-:Y:S01]  /*cdf0*/  BSSY.RECONVERGENT B0, `(.L_x_227) ;  /* 0x000000c000007945 */ /* 0x000fe20003800200 */
[----:B------:R-:W0:Y:S02]  /*ce00*/  LDS R3, [R9+0x48] ;  /* 0x0000480009037984 */ /* 0x000e240000000800 */
[----:B0-----:R-:W-:-:S13]  /*ce10*/  ISETP.GE.AND P0, PT, R16, R3, PT ;  /* 0x000000031000720c */ /* 0x001fda0003f06270 */
[----:B------:R-:W-:Y:S05]  /*ce20*/  @P0 BRA `(.L_x_228) ;  /* 0x0000000000200947 */ /* 0x000fea0003800000 */
[----:B------:R-:W-:-:S07]  /*ce30*/  MOV R0, R16 ;  /* 0x0000001000007202 */ /* 0x000fce0000000f00 */
.L_x_229:
[C---:B0-----:R-:W-:Y:S01]  /*ce40*/  LEA R5, R0.reuse, R13, 0x2 ;  /* 0x0000000d00057211 */ /* 0x041fe200078e10ff */
[----:B------:R-:W-:-:S04]  /*ce50*/  VIADD R0, R0, UR44 ;  /* 0x0000002c00007c36 */ /* 0x000fc80008000000 */
[----:B------:R-:W0:Y:S01]  /*ce60*/  LDS R2, [R5+0x178] ;  /* 0x0001780005027984 */ /* 0x000e220000000800 */
[----:B------:R-:W-:Y:S02]  /*ce70*/  ISETP.GE.AND P0, PT, R0, R3, PT ;  /* 0x000000030000720c */ /* 0x000fe40003f06270 */
[----:B0-----:R-:W-:-:S05]  /*ce80*/  FMNMX R2, RZ, R2, !PT ;  /* 0x00000002ff027209 */ /* 0x001fca0007800000 */
[----:B------:R0:W-:Y:S06]  /*ce90*/  STS [R5+0x178], R2 ;  /* 0x0001780205007388 */ /* 0x0001ec0000000800 */
[----:B------:R-:W-:Y:S05]  /*cea0*/  @!P0 BRA `(.L_x_229) ;  /* 0xfffffffc00e48947 */ /* 0x000fea000383ffff */
.L_x_228:
[----:B------:R-:W-:Y:S05]  /*ceb0*/  BSYNC.RECONVERGENT B0 ;  /* 0x0000000000007941 */ /* 0x000fea0003800200 */
.L_x_227:
[----:B------:R-:W-:Y:S06]  /*cec0*/  BAR.SYNC.DEFER_BLOCKING 0x0 ;  /* 0x0000000000007b1d */ /* 0x000fec0000010000 */
[----:B------:R-:W-:Y:S01]  /*ced0*/  BSSY.RECONVERGENT B0, `(.L_x_230) ;  /* 0x00000b6000007945 */ /* 0x000fe20003800200 */
[----:B0-----:R-:W0:Y:S02]  /*cee0*/  LDS R5, [R9+0x7c] ;  /* 0x00007c0009057984 */ /* 0x001e240000000800 */
[----:B0-----:R-:W-:-:S13]  /*cef0*/  ISETP.GE.AND P0, PT, R16, R5, PT ;  /* 0x000000051000720c */ /* 0x001fda0003f06270 */
[----:B------:R-:W-:Y:S05]  /*cf00*/  @P0 BRA `(.L_x_231) ;  /* 0x0000000800c80947 */ /* 0x000fea0003800000 */
[----:B------:R-:W-:-:S07]  /*cf10*/  MOV R0, R16 ;  /* 0x0000001000007202 */ /* 0x000fce0000000f00 */
.L_x_237:
[----:B------:R-:W0:Y:S01]  /*cf20*/  S2UR UR5, SR_CgaCtaId ;  /* 0x00000000000579c3 */ /* 0x000e220000008800 */
[----:B------:R-:W-:Y:S01]  /*cf30*/  UMOV UR4, 0x400 ;  /* 0x0000040000047882 */ /* 0x000fe20000000000 */
[----:B------:R-:W-:-:S05]  /*cf40*/  LEA R4, R0, R9, 0x2 ;  /* 0x0000000900047211 */ /* 0x000fca00078e10ff */
[----:B------:R-:W-:Y:S01]  /*cf50*/  LDS R11, [R4+0x178] ;  /* 0x00017800040b7984 */ /* 0x000fe20000000800 */
[----:B0-----:R-:W-:-:S06]  /*cf60*/  ULEA UR4, UR5, UR4, 0x18 ;  /* 0x0000000405047291 */ /* 0x001fcc000f8ec0ff */
[----:B------:R-:W-:-:S05]  /*cf70*/  IMAD.U32 R9, RZ, RZ, UR4 ;  /* 0x00000004ff097e24 */ /* 0x000fca000f8e00ff */
        /* <DEDUP_REMOVED lines=8> */
[C---:B------:R-:W-:Y:S01]  /*d000*/  ISETP.GE.U32.AND P0, PT, R6.reuse, 0x10, PT ;  /* 0x000000100600780c */ /* 0x040fe20003f06070 */
[----:B------:R-:W-:Y:S01]  /*d010*/  HFMA2 R7, -RZ, RZ, 0, 0 ;  /* 0x00000000ff077431 */ /* 0x000fe200000001ff */
[----:B------:R-:W-:-:S04]  /*d020*/  LOP3.LUT R42, R6, 0xf, RZ, 0xc0, !PT ;  /* 0x0000000f062a7812 */ /* 0x000fc800078ec0ff */
[----:B------:R-:W-:-:S07]  /*d030*/  ISETP.NE.AND P1, PT, R42, RZ, PT ;  /* 0x000000ff2a00720c */ /* 0x000fce0003f25270 */
[----:B------:R-:W-:Y:S06]  /*d040*/  @!P0 BRA `(.L_x_233) ;  /* 0x00000004001c8947 */ /* 0x000fec0003800000 */
[----:B------:R-:W-:Y:S02]  /*d050*/  LOP3.LUT R7, R6, 0x7ffffff0, RZ, 0xc0, !PT ;  /* 0x7ffffff006077812 */ /* 0x000fe400078ec0ff */
[----:B------:R-:W-:-:S07]  /*d060*/  MOV R8, RZ ;  /* 0x000000ff00087202 */ /* 0x000fce0000000f00 */
.L_x_234:
        /* <DEDUP_REMOVED lines=11> */
[----:B------:R-:W-:Y:S02]  /*d120*/  IMAD R10, R8, 0x4, R13 ;  /* 0x00000004080a7824 */ /* 0x000fe400078e020d */
[----:B------:R-:W-:-:S03]  /*d130*/  IMAD.WIDE R32, R5, 0x4, R30 ;  /* 0x0000000405207825 */ /* 0x000fc600078e021e */
[----:B------:R-:W2:Y:S04]  /*d140*/  LDS R12, [R10+0x178] ;  /* 0x000178000a0c7984 */ /* 0x000ea80000000800 */
[----:B------:R4:W5:Y:S01]  /*d150*/  LD.E R40, desc[UR36][R32.64] ;  /* 0x0000002420287980 */ /* 0x000962000c101900 */
[----:B0-----:R-:W-:-:S03]  /*d160*/  IMAD.WIDE R20, R5, 0x4, R32 ;  /* 0x0000000405147825 */ /* 0x001fc600078e0220 */
[----:B------:R-:W3:Y:S01]  /*d170*/  LDS R35, [R10+0x17c] ;  /* 0x00017c000a237984 */ /* 0x000ee20000000800 */
[----:B-1----:R-:W-:-:S03]  /*d180*/  IMAD.WIDE R24, R5, 0x4, R20 ;  /* 0x0000000405187825 */ /* 0x002fc600078e0214 */
[----:B------:R-:W5:Y:S04]  /*d190*/  LDS R37, [R10+0x180] ;  /* 0x000180000a257984 */ /* 0x000f680000000800 */
[----:B------:R-:W5:Y:S01]  /*d1a0*/  LD.E R41, desc[UR36][R24.64] ;  /* 0x0000002418297980 */ /* 0x000f62000c101900 */
[----:B----4-:R-:W-:-:S05]  /*d1b0*/  IMAD.WIDE R26, R5, 0x4, R24 ;  /* 0x00000004051a7825 */ /* 0x010fca00078e0218 */
[----:B------:R-:W4:Y:S01]  /*d1c0*/  LD.E R43, desc[UR36][R26.64] ;  /* 0x000000241a2b7980 */ /* 0x000f22000c101900 */
[----:B------:R-:W-:-:S04]  /*d1d0*/  IMAD.WIDE R28, R5, 0x4, R26 ;  /* 0x00000004051c7825 */ /* 0x000fc800078e021a */
[C---:B------:R-:W-:Y:S02]  /*d1e0*/  IMAD.WIDE R30, R5.reuse, 0x4, R28 ;  /* 0x00000004051e7825 */ /* 0x040fe400078e021c */
[----:B------:R0:W4:Y:S02]  /*d1f0*/  LD.E R29, desc[UR36][R28.64] ;  /* 0x000000241c1d7980 */ /* 0x000124000c101900 */
[----:B------:R-:W-:Y:S02]  /*d200*/  IMAD.WIDE R32, R5, 0x4, R30 ;  /* 0x0000000405207825 */ /* 0x000fe400078e021e */
[----:B------:R-:W4:Y:S04]  /*d210*/  LD.E R30, desc[UR36][R30.64] ;  /* 0x000000241e1e7980 */ /* 0x000f28000c101900 */
[----:B0-----:R-:W-:Y:S01]  /*d220*/  LDS R28, [R10+0x198] ;  /* 0x000198000a1c7984 */ /* 0x001fe20000000800 */
[----:B--2---:R-:W-:-:S03]  /*d230*/  FFMA R12, R12, R15, R11 ;  /* 0x0000000f0c0c7223 */ /* 0x004fc6000000000b */
[----:B------:R0:W2:Y:S04]  /*d240*/  LD.E R15, desc[UR36][R20.64] ;  /* 0x00000024140f7980 */ /* 0x0000a8000c101900 */
[----:B------:R-:W1:Y:S01]  /*d250*/  LDS R11, [R10+0x184] ;  /* 0x000184000a0b7984 */ /* 0x000e620000000800 */
[----:B0-----:R-:W-:-:S03]  /*d260*/  IMAD.WIDE R20, R5, 0x4, R32 ;  /* 0x0000000405147825 */ /* 0x001fc600078e0220 */
[----:B------:R-:W4:Y:S01]  /*d270*/  LD.E R32, desc[UR36][R32.64] ;  /* 0x0000002420207980 */ /* 0x000f22000c101900 */
[----:B------:R-:W-:-:S03]  /*d280*/  IMAD.WIDE R24, R5, 0x4, R20 ;  /* 0x0000000405187825 */ /* 0x000fc600078e0214 */
[----:B------:R0:W4:Y:S01]  /*d290*/  LD.E R21, desc[UR36][R20.64] ;  /* 0x0000002414157980 */ /* 0x000122000c101900 */
[----:B---3--:R-:W-:Y:S01]  /*d2a0*/  FFMA R12, R35, R34, R12 ;  /* 0x00000022230c7223 */ /* 0x008fe2000000000c */
[----:B------:R-:W-:Y:S02]  /*d2b0*/  IMAD.WIDE R26, R5, 0x4, R24 ;  /* 0x00000004051a7825 */ /* 0x000fe400078e0218 */
[----:B------:R3:W4:Y:S02]  /*d2c0*/  LD.E R25, desc[UR36][R24.64] ;  /* 0x0000002418197980 */ /* 0x000724000c101900 */
[----:B-----5:R-:W-:Y:S01]  /*d2d0*/  FFMA R12, R37, R36, R12 ;  /* 0x00000024250c7223 */ /* 0x020fe2000000000c */
[----:B------:R-:W-:Y:S01]  /*d2e0*/  IMAD.WIDE R34, R5, 0x4, R26 ;  /* 0x0000000405227825 */ /* 0x000fe200078e021a */
[----:B------:R5:W4:Y:S04]  /*d2f0*/  LD.E R36, desc[UR36][R26.64] ;  /* 0x000000241a247980 */ /* 0x000b28000c101900 */
[----:B0-----:R-:W-:Y:S04]  /*d300*/  LDS R20, [R10+0x194] ;  /* 0x000194000a147984 */ /* 0x001fe80000000800 */
[----:B------:R0:W4:Y:S04]  /*d310*/  LD.E R35, desc[UR36][R34.64] ;  /* 0x0000002422237980 */ /* 0x000128000c101900 */
[----:B---3--:R-:W-:Y:S01]  /*d320*/  LDS R24, [R10+0x1a4] ;  /* 0x0001a4000a187984 */ /* 0x008fe20000000800 */
[----:B-1----:R-:W-:-:S03]  /*d330*/  FFMA R11, R11, R38, R12 ;  /* 0x000000260b0b7223 */ /* 0x002fc6000000000c */
[----:B-----5:R-:W-:Y:S04]  /*d340*/  LDS R26, [R10+0x1a8] ;  /* 0x0001a8000a1a7984 */ /* 0x020fe80000000800 */
[----:B------:R-:W1:Y:S04]  /*d350*/  LDS R12, [R10+0x188] ;  /* 0x000188000a0c7984 */ /* 0x000e680000000800 */
[----:B0-----:R-:W-:Y:S04]  /*d360*/  LDS R34, [R10+0x1b0] ;  /* 0x0001b0000a227984 */ /* 0x001fe80000000800 */
[----:B------:R-:W-:Y:S01]  /*d370*/  LDS R38, [R10+0x1b4] ;  /* 0x0001b4000a267984 */ /* 0x000fe20000000800 */
[----:B-1----:R-:W-:-:S03]  /*d380*/  FFMA R11, R12, R39, R11 ;  /* 0x000000270c0b7223 */ /* 0x002fc6000000000b */
[----:B------:R-:W0:Y:S02]  /*d390*/  LDS R12, [R10+0x18c] ;  /* 0x00018c000a0c7984 */ /* 0x000e240000000800 */
[----:B0-----:R-:W-:Y:S02]  /*d3a0*/  FFMA R11, R12, R40, R11 ;  /* 0x000000280c0b7223 */ /* 0x001fe4000000000b */
[----:B------:R-:W2:Y:S01]  /*d3b0*/  LDS R12, [R10+0x190] ;  /* 0x000190000a0c7984 */ /* 0x000ea20000000800 */
[----:B------:R-:W-:-:S04]  /*d3c0*/  IADD3 R8, PT, PT, R8, 0x10, RZ ;  /* 0x0000001008087810 */ /* 0x000fc80007ffe0ff */
[----:B------:R-:W-:Y:S01]  /*d3d0*/  ISETP.NE.AND P0, PT, R8, R7, PT ;  /* 0x000000070800720c */ /* 0x000fe20003f05270 */
[----:B--2---:R-:W-:Y:S02]  /*d3e0*/  FFMA R11, R12, R15, R11 ;  /* 0x0000000f0c0b7223 */ /* 0x004fe4000000000b */
[----:B------:R-:W0:Y:S02]  /*d3f0*/  LDS R12, [R10+0x19c] ;  /* 0x00019c000a0c7984 */ /* 0x000e240000000800 */
[----:B------:R-:W-:Y:S02]  /*d400*/  FFMA R11, R20, R41, R11 ;  /* 0x00000029140b7223 */ /* 0x000fe4000000000b */
[----:B------:R-:W1:Y:S02]  /*d410*/  LDS R20, [R10+0x1a0] ;  /* 0x0001a0000a147984 */ /* 0x000e640000000800 */
[----:B----4-:R-:W-:Y:S02]  /*d420*/  FFMA R11, R28, R43, R11 ;  /* 0x0000002b1c0b7223 */ /* 0x010fe4000000000b */
[----:B------:R-:W2:Y:S02]  /*d430*/  LDS R28, [R10+0x1ac] ;  /* 0x0001ac000a1c7984 */ /* 0x000ea40000000800 */
[----:B0-----:R-:W-:-:S04]  /*d440*/  FFMA R11, R12, R29, R11 ;  /* 0x0000001d0c0b7223 */ /* 0x001fc8000000000b */
[----:B-1----:R-:W-:-:S04]  /*d450*/  FFMA R11, R20, R30, R11 ;  /* 0x0000001e140b7223 */ /* 0x002fc8000000000b */
[----:B------:R-:W-:-:S04]  /*d460*/  FFMA R11, R24, R32, R11 ;  /* 0x00000020180b7223 */ /* 0x000fc8000000000b */
[----:B------:R-:W-:-:S04]  /*d470*/  FFMA R11, R26, R21, R11 ;  /* 0x000000151a0b7223 */ /* 0x000fc8000000000b */
[----:B--2---:R-:W-:-:S04]  /*d480*/  FFMA R11, R28, R25, R11 ;  /* 0x000000191c0b7223 */ /* 0x004fc8000000000b */
[----:B------:R-:W-:-:S04]  /*d490*/  FFMA R11, R34, R36, R11 ;  /* 0x00000024220b7223 */ /* 0x000fc8000000000b */
[----:B------:R-:W-:Y:S01]  /*d4a0*/  FFMA R11, R38, R35, R11 ;  /* 0x00000023260b7223 */ /* 0x000fe2000000000b */
[----:B------:R-:W-:Y:S06]  /*d4b0*/  @P0 BRA `(.L_x_234) ;  /* 0xfffffff800ec0947 */ /* 0x000fec000383ffff */
.L_x_233:
[----:B------:R-:W-:Y:S05]  /*d4c0*/  @!P1 BRA `(.L_x_232) ;  /* 0x0000000400449947 */ /* 0x000fea0003800000 */
[----:B------:R-:W-:Y:S02]  /*d4d0*/  ISETP.GE.U32.AND P0, PT, R42, 0x8, PT ;  /* 0x000000082a00780c */ /* 0x000fe40003f06070 */
[----:B------:R-:W-:-:S04]  /*d4e0*/  LOP3.LUT R36, R6, 0x7, RZ, 0xc0, !PT ;  /* 0x0000000706247812 */ /* 0x000fc800078ec0ff */
[----:B------:R-:W-:-:S07]  /*d4f0*/  ISETP.NE.AND P1, PT, R36, RZ, PT ;  /* 0x000000ff2400720c */ /* 0x000fce0003f25270 */
[----:B------:R-:W-:Y:S06]  /*d500*/  @!P0 BRA `(.L_x_235) ;  /* 0x00000000008c8947 */ /* 0x000fec0003800000 */
        /* <DEDUP_REMOVED lines=11> */
[----:B------:R4:W5:Y:S02]  /*d5c0*/  LD.E R30, desc[UR36][R30.64] ;  /* 0x000000241e1e7980 */ /* 0x000964000c101900 */
[C---:B------:R-:W-:Y:S02]  /*d5d0*/  IMAD.WIDE R34, R5.reuse, 0x4, R32 ;  /* 0x0000000405227825 */ /* 0x040fe400078e0220 */
[----:B------:R4:W5:Y:S02]  /*d5e0*/  LD.E R32, desc[UR36][R32.64] ;  /* 0x0000002420207980 */ /* 0x000964000c101900 */
[----:B0-----:R-:W-:Y:S02]  /*d5f0*/  IMAD.WIDE R20, R5, 0x4, R34 ;  /* 0x0000000405147825 */ /* 0x001fe400078e0222 */
[----:B------:R-:W5:Y:S04]  /*d600*/  LD.E R34, desc[UR36][R34.64] ;  /* 0x0000002422227980 */ /* 0x000f68000c101900 */
[----:B------:R-:W5:Y:S01]  /*d610*/  LD.E R20, desc[UR36][R20.64] ;  /* 0x0000002414147980 */ /* 0x000f62000c101900 */
[----:B------:R-:W-:-:S05]  /*d620*/  LEA R8, R7, R14, 0x2 ;  /* 0x0000000e07087211 */ /* 0x000fca00078e10ff */
[----:B------:R-:W2:Y:S04]  /*d630*/  LDS R10, [R8] ;  /* 0x00000000080a7984 */ /* 0x000ea80000000800 */
[----:B------:R-:W3:Y:S04]  /*d640*/  LDS R15, [R8+0x4] ;  /* 0x00000400080f7984 */ /* 0x000ee80000000800 */
[----:B-1----:R-:W5:Y:S04]  /*d650*/  LDS R25, [R8+0x8] ;  /* 0x0000080008197984 */ /* 0x002f680000000800 */
[----:B----4-:R-:W0:Y:S04]  /*d660*/  LDS R27, [R8+0xc] ;  /* 0x00000c00081b7984 */ /* 0x010e280000000800 */
[----:B------:R-:W1:Y:S04]  /*d670*/  LDS R29, [R8+0x10] ;  /* 0x00001000081d7984 */ /* 0x000e680000000800 */
[----:B------:R-:W-:Y:S04]  /*d680*/  LDS R31, [R8+0x18] ;  /* 0x00001800081f7984 */ /* 0x000fe80000000800 */
[----:B------:R-:W-:Y:S01]  /*d690*/  LDS R33, [R8+0x1c] ;  /* 0x00001c0008217984 */ /* 0x000fe20000000800 */
[----:B------:R-:W-:-:S02]  /*d6a0*/  VIADD R7, R7, 0x8 ;  /* 0x0000000807077836 */ /* 0x000fc40000000000 */
[----:B--2---:R-:W-:Y:S02]  /*d6b0*/  FFMA R10, R10, R12, R11 ;  /* 0x0000000c0a0a7223 */ /* 0x004fe4000000000b */
[----:B------:R-:W2:Y:S02]  /*d6c0*/  LDS R11, [R8+0x14] ;  /* 0x00001400080b7984 */ /* 0x000ea40000000800 */
[----:B---3--:R-:W-:-:S04]  /*d6d0*/  FFMA R10, R15, R24, R10 ;  /* 0x000000180f0a7223 */ /* 0x008fc8000000000a */
[----:B-----5:R-:W-:-:S04]  /*d6e0*/  FFMA R10, R25, R26, R10 ;  /* 0x0000001a190a7223 */ /* 0x020fc8000000000a */
[----:B0-----:R-:W-:-:S04]  /*d6f0*/  FFMA R10, R27, R28, R10 ;  /* 0x0000001c1b0a7223 */ /* 0x001fc8000000000a */
[----:B-1----:R-:W-:-:S04]  /*d700*/  FFMA R10, R29, R30, R10 ;  /* 0x0000001e1d0a7223 */ /* 0x002fc8000000000a */
[----:B--2---:R-:W-:-:S04]  /*d710*/  FFMA R10, R11, R32, R10 ;  /* 0x000000200b0a7223 */ /* 0x004fc8000000000a */
[----:B------:R-:W-:-:S04]  /*d720*/  FFMA R10, R31, R34, R10 ;  /* 0x000000221f0a7223 */ /* 0x000fc8000000000a */
[----:B------:R-:W-:-:S07]  /*d730*/  FFMA R11, R33, R20, R10 ;  /* 0x00000014210b7223 */ /* 0x000fce000000000a */
.L_x_235:
        /* <DEDUP_REMOVED lines=14> */
[----:B------:R-:W-:-:S02]  /*d820*/  LEA R8, R7, R14, 0x2 ;  /* 0x0000000e07087211 */ /* 0x000fc400078e10ff */
        /* <DEDUP_REMOVED lines=9> */
.L_x_236:
[----:B------:R-:W-:Y:S05]  /*d8c0*/  @!P1 BRA `(.L_x_232) ;  /* 0x0000000000449947 */ /* 0x000fea0003800000 */
[----:B------:R-:W-:-:S04]  /*d8d0*/  IMAD R15, R7, R5, R0 ;  /* 0x00000005070f7224 */ /* 0x000fc800078e0200 */
[----:B------:R-:W-:-:S05]  /*d8e0*/  IMAD.WIDE R2, R15, 0x4, R2 ;  /* 0x000000040f027825 */ /* 0x000fca00078e0202 */
[----:B------:R-:W2:Y:S01]  /*d8f0*/  LD.E R10, desc[UR36][R2.64] ;  /* 0x00000024020a7980 */ /* 0x000ea2000c101900 */
[----:B------:R-:W-:Y:S01]  /*d900*/  IMAD R12, R7, 0x4, R14 ;  /* 0x00000004070c7824 */ /* 0x000fe200078e020e */
[----:B------:R-:W-:-:S04]  /*d910*/  ISETP.NE.AND P0, PT, R6, 0x1, PT ;  /* 0x000000010600780c */ /* 0x000fc80003f05270 */
[----:B------:R-:W2:Y:S02]  /*d920*/  LDS R8, [R12] ;  /* 0x000000000c087984 */ /* 0x000ea40000000800 */
[----:B--2---:R-:W-:-:S07]  /*d930*/  FFMA R11, R8, R10, R11 ;  /* 0x0000000a080b7223 */ /* 0x004fce000000000b */
        /* <DEDUP_REMOVED lines=10> */
.L_x_232:
[----:B------:R-:W-:Y:S01]  /*d9e0*/  STS [R4+0x178], R11 ;  /* 0x0001780b04007388 */ /* 0x000fe20000000800 */
[----:B------:R-:W-:-:S03]  /*d9f0*/  IADD3 R0, PT, PT, R0, UR44, RZ ;  /* 0x0000002c00007c10 */ /* 0x000fc6000fffe0ff */
[----:B------:R-:W0:Y:S02]  /*da00*/  LDS R5, [R9+0x7c] ;  /* 0x00007c0009057984 */ /* 0x000e240000000800 */
[----:B0-----:R-:W-:-:S13]  /*da10*/  ISETP.GE.AND P0, PT, R0, R5, PT ;  /* 0x000000050000720c */ /* 0x001fda0003f06270 */
[----:B------:R-:W-:Y:S05]  /*da20*/  @!P0 BRA `(.L_x_237) ;  /* 0xfffffff4003c8947 */ /* 0x000fea000383ffff */
.L_x_231:
[----:B------:R-:W-:Y:S05]  /*da30*/  BSYNC.RECONVERGENT B0 ;  /* 0x0000000000007941 */ /* 0x000fea0003800200 */
.L_x_230:
        /* <DEDUP_REMOVED lines=19> */
.L_x_241:
[----:B------:R-:W-:Y:S01]  /*db70*/  FMUL.FTZ R21, R0, R3 ;  /* 0x0000000300157220 */ /* 0x000fe20000410000 */
[----:B------:R-:W-:-:S03]  /*db80*/  FMUL.FTZ R3, R3, 0.5 ;  /* 0x3f00000003037820 */ /* 0x000fc60000410000 */
[----:B------:R-:W-:-:S04]  /*db90*/  FFMA R0, -R21, R21, R0 ;  /* 0x0000001515007223 */ /* 0x000fc80000000100 */
[----:B------:R-:W-:-:S07]  /*dba0*/  FFMA R21, R0, R3, R21 ;  /* 0x0000000300157223 */ /* 0x000fce0000000015 */
.L_x_242:
[----:B------:R-:W-:Y:S05]  /*dbb0*/  BSYNC.RECONVERGENT B0 ;  /* 0x0000000000007941 */ /* 0x000fea0003800200 */
.L_x_240:
[----:B------:R-:W-:-:S07]  /*dbc0*/  MOV R20, R16 ;  /* 0x0000001000147202 */ /* 0x000fce0000000f00 */
.L_x_245:
        /* <DEDUP_REMOVED lines=19> */
.L_x_244:
[----:B------:R-:W-:Y:S05]  /*dd00*/  BSYNC.RECONVERGENT B3 ;  /* 0x0000000000037941 */ /* 0x000fea0003800200 */
.L_x_243:
[----:B------:R-:W-:Y:S01]  /*dd10*/  IADD3 R9, P0, PT, R13, R20, RZ ;  /* 0x000000140d097210 */ /* 0x000fe20007f1e0ff */
[----:B------:R-:W-:Y:S03]  /*dd20*/  STS [R24+0x178], R15 ;  /* 0x0001780f18007388 */ /* 0x000fe60000000800 */
[----:B------:R-:W-:Y:S02]  /*dd30*/  LEA.HI.X.SX32 R0, R20, R14, 0x1, P0 ;  /* 0x0000000e14007211 */ /* 0x000fe400000f0eff */
[C---:B------:R-:W-:Y:S02]  /*dd40*/  SHF.L.U32 R11, R9.reuse, 0x2, RZ ;  /* 0x00000002090b7819 */ /* 0x040fe400000006ff */
[----:B------:R-:W-:Y:S02]  /*dd50*/  SHF.L.U64.HI R9, R9, 0x2, R0 ;  /* 0x0000000209097819 */ /* 0x000fe40000010200 */
[----:B------:R-:W-:-:S02]  /*dd60*/  IADD3 R10, P1, PT, R4, R11, RZ ;  /* 0x0000000b040a7210 */ /* 0x000fc40007f3e0ff */
[----:B------:R-:W-:-:S03]  /*dd70*/  IADD3 R2, P0, PT, R6, R11, RZ ;  /* 0x0000000b06027210 */ /* 0x000fc60007f1e0ff */
[----:B------:R-:W-:Y:S01]  /*dd80*/  IMAD.X R11, R5, 0x1, R9, P1 ;  /* 0x00000001050b7824 */ /* 0x000fe200008e0609 */
[----:B------:R-:W-:-:S05]  /*dd90*/  IADD3.X R3, PT, PT, R7, R9, RZ, P0, !PT ;  /* 0x0000000907037210 */ /* 0x000fca00007fe4ff */
[----:B------:R-:W2:Y:S04]  /*dda0*/  LD.E R2, desc[UR36][R2.64] ;  /* 0x0000002402027980 */ /* 0x000ea8000c101900 */
[----:B------:R-:W2:Y:S01]  /*ddb0*/  LD.E R11, desc[UR36][R10.64] ;  /* 0x000000240a0b7980 */ /* 0x000ea2000c101900 */
[----:B------:R-:W0:Y:S01]  /*ddc0*/  S2UR UR5, SR_CgaCtaId ;  /* 0x00000000000579c3 */ /* 0x000e220000008800 */
[----:B------:R-:W-:Y:S01]  /*ddd0*/  UMOV UR4, 0x400 ;  /* 0x0000040000047882 */ /* 0x000fe20000000000 */
[----:B------:R-:W-:Y:S01]  /*dde0*/  IADD3 R20, PT, PT, R20, UR44, RZ ;  /* 0x0000002c14147c10 */ /* 0x000fe2000fffe0ff */
[----:B0-----:R-:W-:-:S06]  /*ddf0*/  ULEA UR4, UR5, UR4, 0x18 ;  /* 0x0000000405047291 */ /* 0x001fcc000f8ec0ff */
[----:B------:R-:W-:Y:S01]  /*de00*/  MOV R9, UR4 ;  /* 0x0000000400097c02 */ /* 0x000fe20008000f00 */
[----:B--2---:R-:W-:-:S05]  /*de10*/  FFMA R25, R2, R15, R11 ;  /* 0x0000000f02197223 */ /* 0x004fca000000000b */
[----:B------:R-:W-:Y:S04]  /*de20*/  STS [R24+0x178], R25 ;  /* 0x0001781918007388 */ /* 0x000fe80000000800 */
[----:B------:R-:W0:Y:S02]  /*de30*/  LDS R27, [R9+0x14c] ;  /* 0x00014c00091b7984 */ /* 0x000e240000000800 */
[----:B0-----:R-:W-:-:S13]  /*de40*/  ISETP.GE.AND P0, PT, R20, R27, PT ;  /* 0x0000001b1400720c */ /* 0x001fda0003f06270 */
[----:B------:R-:W-:Y:S05]  /*de50*/  @!P0 BRA `(.L_x_245) ;  /* 0xfffffffc005c8947 */ /* 0x000fea000383ffff */
.L_x_239:
[----:B------:R-:W-:Y:S05]  /*de60*/  BSYNC.RECONVERGENT B2 ;  /* 0x0000000000027941 */ /* 0x000fea0003800200 */
.L_x_238:
[----:B------:R-:W-:Y:S06]  /*de70*/  BAR.SYNC.DEFER_BLOCKING 0x0 ;  /* 0x0000000000007b1d */ /* 0x000fec0000010000 */
[----:B------:R-:W-:Y:S01]  /*de80*/  BSSY.RECONVERGENT B0, `(.L_x_246) ;  /* 0x0000012000007945 */ /* 0x000fe20003800200 */
[----:B------:R-:W0:Y:S02]  /*de90*/  LDS R7, [R9+0x88] ;  /* 0x0000880009077984 */ /* 0x000e240000000800 */
[----:B0-----:R-:W-:-:S13]  /*dea0*/  ISETP.GE.AND P0, PT, R16, R7, PT ;  /* 0x000000071000720c */ /* 0x001fda0003f06270 */
[----:B------:R-:W-:Y:S05]  /*deb0*/  @P0 BRA `(.L_x_247) ;  /* 0x0000000000380947 */ /* 0x000fea0003800000 */
[----:B------:R-:W-:Y:S01]  /*dec0*/  BSSY.RECONVERGENT B1, `(.L_x_247) ;  /* 0x000000d000017945 */ /* 0x000fe20003800200 */
[----:B------:R-:W-:-:S07]  /*ded0*/  IMAD.MOV.U32 R0, RZ, RZ, R16 ;  /* 0x000000ffff007224 */ /* 0x000fce00078e0010 */
.L_x_248:
[----:B------:R-:W0:Y:S02]  /*dee0*/  LDS.64 R2, [R9+0x80] ;  /* 0x0000800009027984 */ /* 0x000e240000000a00 */
[----:B0-----:R-:W-:-:S06]  /*def0*/  IMAD.WIDE R2, R0, 0x4, R2 ;  /* 0x0000000400027825 */ /* 0x001fcc00078e0202 */
[----:B------:R-:W2:Y:S01]  /*df00*/  LD.E R2, desc[UR36][R2.64] ;  /* 0x0000002402027980 */ /* 0x000ea2000c101900 */
[C---:B------:R-:W-:Y:S02]  /*df10*/  LEA R4, R0.reuse, R9, 0x2 ;  /* 0x0000000900047211 */ /* 0x040fe400078e10ff */
[----:B------:R-:W-:-:S03]  /*df20*/  IADD3 R0, PT, PT, R0, UR44, RZ ;  /* 0x0000002c00007c10 */ /* 0x000fc6000fffe0ff */
[----:B------:R-:W2:Y:S02]  /*df30*/  LDS R5, [R4+0x178] ;  /* 0x0001780004057984 */ /* 0x000ea40000000800 */
[----:B--2---:R-:W-:-:S05]  /*df40*/  FMUL R5, R5, R2 ;  /* 0x0000000205057220 */ /* 0x004fca0000400000 */
[----:B------:R-:W-:Y:S04]  /*df50*/  STS [R4+0x178], R5 ;  /* 0x0001780504007388 */ /* 0x000fe80000000800 */
[----:B------:R-:W0:Y:S02]  /*df60*/  LDS R7, [R9+0x88] ;  /* 0x0000880009077984 */ /* 0x000e240000000800 */
[----:B0-----:R-:W-:-:S13]  /*df70*/  ISETP.GE.AND P0, PT, R0, R7, PT ;  /* 0x000000070000720c */ /* 0x001fda0003f06270 */
[----:B------:R-:W-:Y:S05]  /*df80*/  @!P0 BRA `(.L_x_248) ;  /* 0xfffffffc00d48947 */ /* 0x000fea000383ffff */
[----:B------:R-:W-:Y:S05]  /*df90*/  BSYNC.RECONVERGENT B1 ;  /* 0x0000000000017941 */ /* 0x000fea0003800200 */
.L_x_247:
[----:B------:R-:W-:Y:S05]  /*dfa0*/  BSYNC.RECONVERGENT B0 ;  /* 0x0000000000007941 */ /* 0x000fea0003800200 */
.L_x_246:
[----:B------:R-:W-:-:S13]  /*dfb0*/  ISETP.GE.AND P0, PT, R7, 0x2, PT ;  /* 0x000000020700780c */ /* 0x000fda0003f06270 */
[----:B------:R-:W-:Y:S05]  /*dfc0*/  @!P0 BRA `(.L_x_249) ;  /* 0x0000000000488947 */ /* 0x000fea0003800000 */
.L_x_250:
[----:B------:R-:W-:Y:S01]  /*dfd0*/  SHF.R.U32.HI R5, RZ, 0x1, R7 ;  /* 0x00000001ff057819 */ /* 0x000fe20000011607 */
[----:B------:R-:W-:Y:S05]  /*dfe0*/  WARPSYNC.ALL ;  /* 0x0000000000007948 */ /* 0x000fea0003800000 */
[----:B------:R-:W-:-:S13]  /*dff0*/  ISETP.GE.U32.AND P0, PT, R16, R5, PT ;  /* 0x000000051000720c */ /* 0x000fda0003f06070 */
[----:B------:R-:W-:-:S05]  /*e000*/  @!P0 IMAD R4, R16, 0x4, R9 ;  /* 0x0000000410048824 */ /* 0x000fca00078e0209 */
[----:B------:R-:W-:Y:S01]  /*e010*/  @!P0 LEA R2, R5, R4, 0x2 ;  /* 0x0000000405028211 */ /* 0x000fe200078e10ff */
[----:B------:R-:W-:Y:S04]  /*e020*/  @!P0 LDS R3, [R4+0x178] ;  /* 0x0001780004038984 */ /* 0x000fe80000000800 */
        /* <DEDUP_REMOVED lines=12> */
.L_x_249:
[----:B------:R-:W1:Y:S04]  /*e0f0*/  LDS.64 R2, [R9+0x80] ;  /* 0x0000800009027984 */ /* 0x000e680000000a00 */
[----:B------:R-:W2:Y:S04]  /*e100*/  LDS.64 R4, [R9] ;  /* 0x0000000009047984 */ /* 0x000ea80000000a00 */
[----:B------:R-:W3:Y:S04]  /*e110*/  LDS R6, [R9+0x178] ;  /* 0x0001780009067984 */ /* 0x000ee80000000800 */
[----:B------:R-:W-:Y:S01]  /*e120*/  LDS R0, [R9+0x20] ;  /* 0x0000200009007984 */ /* 0x000fe20000000800 */
[----:B-1----:R-:W-:-:S04]  /*e130*/  IMAD.WIDE R2, R7, 0x4, R2 ;  /* 0x0000000407027825 */ /* 0x002fc800078e0202 */
[C---:B--2---:R-:W-:Y:S02]  /*e140*/  IMAD.WIDE.U32 R4, R22.reuse, 0x4, R4 ;  /* 0x0000000416047825 */ /* 0x044fe400078e0004 */
[----:B------:R-:W3:Y:S04]  /*e150*/  LD.E R3, desc[UR36][R2.64] ;  /* 0x0000002402037980 */ /* 0x000ee8000c101900 */
[----:B------:R-:W2:Y:S01]  /*e160*/  LD.E R4, desc[UR36][R4.64] ;  /* 0x0000002404047980 */ /* 0x000ea2000c101900 */
[----:B------:R-:W-:-:S06]  /*e170*/  LEA R7, R22, UR47, 0x2 ;  /* 0x0000002f16077c11 */ /* 0x000fcc000f8e10ff */
[----:B------:R-:W2:Y:S01]  /*e180*/  LDS R7, [R7] ;  /* 0x0000000007077984 */ /* 0x000ea20000000800 */
[----:B---3--:R-:W-:Y:S01]  /*e190*/  FADD R6, R6, R3 ;  /* 0x0000000306067221 */ /* 0x008fe20000000000 */
[----:B--2---:R-:W-:-:S03]  /*e1a0*/  FMUL R8, R4, R7 ;  /* 0x0000000704087220 */ /* 0x004fc60000400000 */
[----:B------:R-:W-:-:S04]  /*e1b0*/  FADD R6, R6, 1 ;  /* 0x3f80000006067421 */ /* 0x000fc80000000000 */
[----:B------:R-:W-:-:S07]  /*e1c0*/  FFMA R23, R8, R6, R23 ;  /* 0x0000000608177223 */ /* 0x000fce0000000017 */
.L_x_153:
[----:B------:R-:W-:-:S04]  /*e1d0*/  IADD3 R22, PT, PT, R22, 0x1, RZ ;  /* 0x0000000116167810 */ /* 0x000fc80007ffe0ff */
[----:B------:R-:W-:-:S13]  /*e1e0*/  ISETP.GE.AND P0, PT, R22, R0, PT ;  /* 0x000000001600720c */ /* 0x000fda0003f06270 */
[----:B------:R-:W-:Y:S05]  /*e1f0*/  @!P0 BRA `(.L_x_251) ;  /* 0xffffffa800708947 */ /* 0x000fea000383ffff */
[----:B0-----:R-:W-:Y:S05]  /*e200*/  BSYNC B6 ;  /* 0x0000000000067941 */ /* 0x001fea0003800000 */
.L_x_143:
[----:B------:R-:W1:Y:S01]  /*e210*/  LDCU UR5, c[0x0][0x398] ;  /* 0x00007300ff0577ac */ /* 0x000e620008000800 */
[----:B------:R-:W2:Y:S01]  /*e220*/  S2UR UR6, SR_CTAID.X ;  /* 0x00000000000679c3 */ /* 0x000ea20000002500 */
[----:B-1----:R-:W-:Y:S02]  /*e230*/  UIMAD UR4, UR39, UR5, UR40 ;  /* 0x00000005270472a4 */ /* 0x002fe4000f8e0228 */
[----:B------:R-:W-:-:S04]  /*e240*/  MOV R17, UR5 ;  /* 0x0000000500117c02 */ /* 0x000fc80008000f00 */
[----:B------:R-:W-:-:S04]  /*e250*/  IMAD.U32 R0, RZ, RZ, UR4 ;  /* 0x00000004ff007e24 */ /* 0x000fc8000f8e00ff */
[----:B------:R-:W-:-:S05]  /*e260*/  IMAD R17, R0, R17, UR38 ;  /* 0x0000002600117e24 */ /* 0x000fca000f8e0211 */
[----:B--2---:R-:W-:-:S13]  /*e270*/  ISETP.NE.AND P0, PT, R17, UR6, PT ;  /* 0x0000000611007c0c */ /* 0x004fda000bf05270 */
[----:B------:R-:W-:Y:S05]  /*e280*/  @!P0 BRA `(.L_x_252) ;  /* 0x0000000000408947 */ /* 0x000fea0003800000 */
[----:B------:R-:W-:Y:S01]  /*e290*/  MOV R0, 0x0 ;  /* 0x0000000000007802 */ /* 0x000fe20000000f00 */
[----:B------:R-:W1:Y:S01]  /*e2a0*/  LDCU.64 UR4, c[0x4][0x28] ;  /* 0x01000500ff0477ac */ /* 0x000e620008000a00 */
[----:B------:R-:W-:Y:S01]  /*e2b0*/  HFMA2 R8, -RZ, RZ, 0, 5.7637691497802734375e-05 ;  /* 0x000003c7ff087431 */ /* 0x000fe200000001ff */
[----:B------:R-:W-:Y:S01]  /*e2c0*/  MOV R12, 0x1 ;  /* 0x00000001000c7802 */ /* 0x000fe20000000f00 */
[----:B0-----:R0:W2:Y:S01]  /*e2d0*/  LDC.64 R2, c[0x4][R0] ;  /* 0x0100000000027b82 */ /* 0x0010a20000000a00 */
[----:B------:R-:W3:Y:S01]  /*e2e0*/  LDCU.64 UR6, c[0x4][0x20] ;  /* 0x01000400ff0677ac */ /* 0x000ee20008000a00 */
[----:B------:R-:W-:Y:S01]  /*e2f0*/  IMAD.MOV.U32 R13, RZ, RZ, RZ ;  /* 0x000000ffff0d7224 */ /* 0x000fe200078e00ff */
[----:B------:R-:W4:Y:S01]  /*e300*/  LDCU.64 UR8, c[0x4][0x10] ;  /* 0x01000200ff0877ac */ /* 0x000f220008000a00 */
[----:B-1----:R-:W-:Y:S02]  /*e310*/  MOV R4, UR4 ;  /* 0x0000000400047c02 */ /* 0x002fe40008000f00 */
[----:B------:R-:W-:Y:S01]  /*e320*/  MOV R5, UR5 ;  /* 0x0000000500057c02 */ /* 0x000fe20008000f00 */
[----:B---3--:R-:W-:Y:S01]  /*e330*/  IMAD.U32 R6, RZ, RZ, UR6 ;  /* 0x00000006ff067e24 */ /* 0x008fe2000f8e00ff */
[----:B------:R-:W-:-:S02]  /*e340*/  MOV R7, UR7 ;  /* 0x0000000700077c02 */ /* 0x000fc40008000f00 */
[----:B----4-:R-:W-:Y:S01]  /*e350*/  MOV R10, UR8 ;  /* 0x00000008000a7c02 */ /* 0x010fe20008000f00 */
[----:B0-----:R-:W-:-:S07]  /*e360*/  IMAD.U32 R11, RZ, RZ, UR9 ;  /* 0x00000009ff0b7e24 */ /* 0x001fce000f8e00ff */
[----:B------:R-:W-:-:S07]  /*e370*/  LEPC R20, `(.L_x_252) ;  /* 0x000000001014794e */ /* 0x000fce0000000000 */
[----:B--2---:R-:W-:Y:S05]  /*e380*/  CALL.ABS.NOINC R2 ;  /* 0x0000000002007343 */ /* 0x004fea0003c00000 */
.L_x_252:
[----:B------:R-:W-:Y:S01]  /*e390*/  ISETP.NE.AND P0, PT, R16, RZ, PT ;  /* 0x000000ff1000720c */ /* 0x000fe20003f05270 */
[----:B------:R-:W-:-:S12]  /*e3a0*/  WARPSYNC.ALL ;  /* 0x0000000000007948 */ /* 0x000fd80003800000 */
[----:B0-----:R-:W0:Y:S02]  /*e3b0*/  @!P0 LDC.64 R2, c[0x0][0x380] ;  /* 0x0000e000ff028b82 */ /* 0x001e240000000a00 */
[----:B0-----:R-:W-:-:S05]  /*e3c0*/  @!P0 IMAD.WIDE R2, R17, 0x4, R2 ;  /* 0x0000000411028825 */ /* 0x001fca00078e0202 */
[----:B------:R-:W-:Y:S01]  /*e3d0*/  @!P0 STG.E desc[UR36][R2.64], R23 ;  /* 0x0000001702008986 */ /* 0x000fe2000c101924 */
[----:B------:R-:W-:Y:S06]  /*e3e0*/  BAR.SYNC.DEFER_BLOCKING 0x0 ;  /* 0x0000000000007b1d */ /* 0x000fec0000010000 */
[----:B------:R-:W-:Y:S05]  /*e3f0*/  EXIT ;  /* 0x000000000000794d */ /* 0x000fea0003800000 */
        .weak           $__internal_0_$__cuda_sm20_rcp_rn_f32_slowpath
        .type           $__internal_0_$__cuda_sm20_rcp_rn_f32_slowpath,@function
        .size           $__internal_0_$__cuda_sm20_rcp_rn_f32_slowpath,($__internal_1_$__cuda_sm20_sqrt_rn_f32_slowpath - $__internal_0_$__cuda_sm20_rcp_rn_f32_slowpath)
$__internal_0_$__cuda_sm20_rcp_rn_f32_slowpath:
[----:B------:R-:W-:Y:S01]  /*e400*/  SHF.L.U32 R0, R2, 0x1, RZ ;  /* 0x0000000102007819 */ /* 0x000fe200000006ff */
[----:B------:R-:W-:Y:S03]  /*e410*/  BSSY.RECONVERGENT B1, `(.L_x_253) ;  /* 0x0000030000017945 */ /* 0x000fe60003800200 */
[----:B------:R-:W-:-:S04]  /*e420*/  SHF.R.U32.HI R15, RZ, 0x18, R0 ;  /* 0x00000018ff0f7819 */ /* 0x000fc80000011600 */
[----:B------:R-:W-:-:S13]  /*e430*/  ISETP.NE.U32.AND P0, PT, R15, RZ, PT ;  /* 0x000000ff0f00720c */ /* 0x000fda0003f05070 */
[----:B------:R-:W-:Y:S05]  /*e440*/  @P0 BRA `(.L_x_254) ;  /* 0x0000000000280947 */ /* 0x000fea0003800000 */
[----:B------:R-:W-:-:S04]  /*e450*/  SHF.L.U32 R0, R2, 0x1, RZ ;  /* 0x0000000102007819 */ /* 0x000fc800000006ff */
[----:B------:R-:W-:-:S13]  /*e460*/  ISETP.NE.AND P0, PT, R0, RZ, PT ;  /* 0x000000ff0000720c */ /* 0x000fda0003f05270 */
[----:B------:R-:W-:Y:S01]  /*e470*/  @P0 FFMA R6, R2, 1.84467440737095516160e+19, RZ ;  /* 0x5f80000002060823 */ /* 0x000fe200000000ff */
[----:B------:R-:W-:Y:S08]  /*e480*/  @!P0 MUFU.RCP R3, R2 ;  /* 0x0000000200038308 */ /* 0x000ff00000001000 */
[----:B------:R-:W0:Y:S02]  /*e490*/  @P0 MUFU.RCP R13, R6 ;  /* 0x00000006000d0308 */ /* 0x000e240000001000 */
[----:B0-----:R-:W-:-:S04]  /*e4a0*/  @P0 FFMA R0, R6, R13, -1 ;  /* 0xbf80000006000423 */ /* 0x001fc8000000000d */
[----:B------:R-:W-:-:S04]  /*e4b0*/  @P0 FADD.FTZ R0, -R0, -RZ ;  /* 0x800000ff00000221 */ /* 0x000fc80000010100 */
[----:B------:R-:W-:-:S04]  /*e4c0*/  @P0 FFMA R0, R13, R0, R13 ;  /* 0x000000000d000223 */ /* 0x000fc8000000000d */
[----:B------:R-:W-:Y:S01]  /*e4d0*/  @P0 FFMA R3, R0, 1.84467440737095516160e+19, RZ ;  /* 0x5f80000000030823 */ /* 0x000fe200000000ff */
[----:B------:R-:W-:Y:S06]  /*e4e0*/  BRA `(.L_x_255) ;  /* 0x0000000000887947 */ /* 0x000fec0003800000 */
.L_x_254:
[----:B------:R-:W-:-:S05]  /*e4f0*/  VIADD R21, R15, 0xffffff03 ;  /* 0xffffff030f157836 */ /* 0x000fca0000000000 */
[----:B------:R-:W-:-:S13]  /*e500*/  ISETP.GT.U32.AND P0, PT, R21, 0x1, PT ;  /* 0x000000011500780c */ /* 0x000fda0003f04070 */
[----:B------:R-:W-:Y:S05]  /*e510*/  @P0 BRA `(.L_x_256) ;  /* 0x0000000000780947 */ /* 0x000fea0003800000 */
[----:B------:R-:W-:Y:S01]  /*e520*/  LOP3.LUT R0, R2, 0x7fffff, RZ, 0xc0, !PT ;  /* 0x007fffff02007812 */ /* 0x000fe200078ec0ff */
[----:B------:R-:W-:-:S03]  /*e530*/  HFMA2 R12, -RZ, RZ, 0, 1.78813934326171875e-07 ;  /* 0x00000003ff0c7431 */ /* 0x000fc600000001ff */
[----:B------:R-:W-:-:S04]  /*e540*/  LOP3.LUT R0, R0, 0x3f800000, RZ, 0xfc, !PT ;  /* 0x3f80000000007812 */ /* 0x000fc800078efcff */
[----:B------:R-:W0:Y:S01]  /*e550*/  MUFU.RCP R3, R0 ;  /* 0x0000000000037308 */ /* 0x000e220000001000 */
[----:B------:R-:W-:Y:S01]  /*e560*/  SHF.L.U32 R12, R12, R21, RZ ;  /* 0x000000150c0c7219 */ /* 0x000fe200000006ff */
[----:B0-----:R-:W-:-:S04]  /*e570*/  FFMA R6, R0, R3, -1 ;  /* 0xbf80000000067423 */ /* 0x001fc80000000003 */
[----:B------:R-:W-:-:S04]  /*e580*/  FADD.FTZ R6, -R6, -RZ ;  /* 0x800000ff06067221 */ /* 0x000fc80000010100 */
[CCC-:B------:R-:W-:Y:S01]  /*e590*/  FFMA.RM R10, R3.reuse, R6.reuse, R3.reuse ;  /* 0x00000006030a7223 */ /* 0x1c0fe20000004003 */
[----:B------:R-:W-:-:S04]  /*e5a0*/  FFMA.RP R13, R3, R6, R3 ;  /* 0x00000006030d7223 */ /* 0x000fc80000008003 */
[C---:B------:R-:W-:Y:S02]  /*e5b0*/  LOP3.LUT R3, R10.reuse, 0x7fffff, RZ, 0xc0, !PT ;  /* 0x007fffff0a037812 */ /* 0x040fe400078ec0ff */
[----:B------:R-:W-:Y:S02]  /*e5c0*/  FSETP.NEU.FTZ.AND P0, PT, R10, R13, PT ;  /* 0x0000000d0a00720b */ /* 0x000fe40003f1d000 */
[----:B------:R-:W-:Y:S02]  /*e5d0*/  LOP3.LUT R3, R3, 0x800000, RZ, 0xfc, !PT ;  /* 0x0080000003037812 */ /* 0x000fe400078efcff */
[----:B------:R-:W-:Y:S02]  /*e5e0*/  SEL R6, RZ, 0xffffffff, !P0 ;  /* 0xffffffffff067807 */ /* 0x000fe40004000000 */
[----:B------:R-:W-:Y:S02]  /*e5f0*/  LOP3.LUT R12, R12, R3, RZ, 0xc0, !PT ;  /* 0x000000030c0c7212 */ /* 0x000fe400078ec0ff */
[----:B------:R-:W-:-:S02]  /*e600*/  IADD3 R6, PT, PT, -R6, RZ, RZ ;  /* 0x000000ff06067210 */ /* 0x000fc40007ffe1ff */
[-C--:B------:R-:W-:Y:S02]  /*e610*/  SHF.R.U32.HI R12, RZ, R21.reuse, R12 ;  /* 0x00000015ff0c7219 */ /* 0x080fe4000001160c */
[----:B------:R-:W-:Y:S02]  /*e620*/  LOP3.LUT P1, RZ, R6, R21, R3, 0xf8, !PT ;  /* 0x0000001506ff7212 */ /* 0x000fe4000782f803 */
[C---:B------:R-:W-:Y:S02]  /*e630*/  LOP3.LUT P0, RZ, R12.reuse, 0x1, RZ, 0xc0, !PT ;  /* 0x000000010cff7812 */ /* 0x040fe4000780c0ff */
[----:B------:R-:W-:-:S04]  /*e640*/  LOP3.LUT P2, RZ, R12, 0x2, RZ, 0xc0, !PT ;  /* 0x000000020cff7812 */ /* 0x000fc8000784c0ff */
[----:B------:R-:W-:Y:S02]  /*e650*/  PLOP3.LUT P0, PT, P0, P1, P2, 0xe0, 0x0 ;  /* 0x000000000000781c */ /* 0x000fe40000703c20 */
[----:B------:R-:W-:Y:S02]  /*e660*/  LOP3.LUT P1, RZ, R2, 0x7fffff, RZ, 0xc0, !PT ;  /* 0x007fffff02ff7812 */ /* 0x000fe4000782c0ff */
[----:B------:R-:W-:-:S05]  /*e670*/  SEL R0, RZ, 0x1, !P0 ;  /* 0x00000001ff007807 */ /* 0x000fca0004000000 */
[----:B------:R-:W-:-:S05]  /*e680*/  IMAD.MOV R0, RZ, RZ, -R0 ;  /* 0x000000ffff007224 */ /* 0x000fca00078e0a00 */
[----:B------:R-:W-:Y:S02]  /*e690*/  ISETP.GE.AND P0, PT, R0, RZ, PT ;  /* 0x000000ff0000720c */ /* 0x000fe40003f06270 */
[----:B------:R-:W-:-:S04]  /*e6a0*/  IADD3 R0, PT, PT, R15, -0xfc, RZ ;  /* 0xffffff040f007810 */ /* 0x000fc80007ffe0ff */
[----:B------:R-:W-:-:S07]  /*e6b0*/  SHF.R.U32.HI R3, RZ, R0, R3 ;  /* 0x00000000ff037219 */ /* 0x000fce0000011603 */
[----:B------:R-:W-:-:S05]  /*e6c0*/  @!P0 IADD3 R3, PT, PT, R3, 0x1, RZ ;  /* 0x0000000103038810 */ /* 0x000fca0007ffe0ff */
[----:B------:R-:W-:-:S05]  /*e6d0*/  @!P1 IMAD.SHL.U32 R3, R3, 0x2, RZ ;  /* 0x0000000203039824 */ /* 0x000fca00078e00ff */
[----:B------:R-:W-:Y:S01]  /*e6e0*/  LOP3.LUT R3, R3, 0x80000000, R2, 0xf8, !PT ;  /* 0x8000000003037812 */ /* 0x000fe200078ef802 */
[----:B------:R-:W-:Y:S06]  /*e6f0*/  BRA `(.L_x_255) ;  /* 0x0000000000047947 */ /* 0x000fec0003800000 */
.L_x_256:
[----:B------:R0:W1:Y:S02]  /*e700*/  MUFU.RCP R3, R2 ;  /* 0x0000000200037308 */ /* 0x0000640000001000 */
.L_x_255:
[----:B------:R-:W-:Y:S05]  /*e710*/  BSYNC.RECONVERGENT B1 ;  /* 0x0000000000017941 */ /* 0x000fea0003800200 */
.L_x_253:
[----:B-1----:R-:W-:Y:S01]  /*e720*/  MOV R0, R3 ;  /* 0x0000000300007202 */ /* 0x002fe20000000f00 */
[----:B------:R-:W-:Y:S01]  /*e730*/  IMAD.MOV.U32 R3, RZ, RZ, 0x0 ;  /* 0x00000000ff037424 */ /* 0x000fe200078e00ff */
[----:B0-----:R-:W-:-:S04]  /*e740*/  MOV R2, R14 ;  /* 0x0000000e00027202 */ /* 0x001fc80000000f00 */
[----:B------:R-:W-:Y:S05]  /*e750*/  RET.REL.NODEC R2 `(_Z4EvalPfPK4LDIFPci) ;  /* 0xffffff1802287950 */ /* 0x000fea0003c3ffff */
        .weak           $__internal_1_$__cuda_sm20_sqrt_rn_f32_slowpath
        .type           $__internal_1_$__cuda_sm20_sqrt_rn_f32_slowpath,@function
        .size           $__internal_1_$__cuda_sm20_sqrt_rn_f32_slowpath,($__internal_2_$__cuda_sm3x_div_rn_noftz_f32_slowpath - $__internal_1_$__cuda_sm20_sqrt_rn_f32_slowpath)
$__internal_1_$__cuda_sm20_sqrt_rn_f32_slowpath:
[----:B------:R-:W-:-:S13]  /*e760*/  LOP3.LUT P0, RZ, R0, 0x7fffffff, RZ, 0xc0, !PT ;  /* 0x7fffffff00ff7812 */ /* 0x000fda000780c0ff */
[----:B------:R-:W-:Y:S01]  /*e770*/  @!P0 MOV R2, R0 ;  /* 0x0000000000028202 */ /* 0x000fe20000000f00 */
[----:B------:R-:W-:Y:S06]  /*e780*/  @!P0 BRA `(.L_x_257) ;  /* 0x0000000000408947 */ /* 0x000fec0003800000 */
[----:B------:R-:W-:-:S13]  /*e790*/  FSETP.GEU.FTZ.AND P0, PT, R0, RZ, PT ;  /* 0x000000ff0000720b */ /* 0x000fda0003f1e000 */
[----:B------:R-:W-:Y:S01]  /*e7a0*/  @!P0 MOV R2, 0x7fffffff ;  /* 0x7fffffff00028802 */ /* 0x000fe20000000f00 */
[----:B------:R-:W-:Y:S06]  /*e7b0*/  @!P0 BRA `(.L_x_257) ;  /* 0x0000000000348947 */ /* 0x000fec0003800000 */
[----:B------:R-:W-:-:S13]  /*e7c0*/  FSETP.GTU.FTZ.AND P0, PT, |R0|, +INF , PT ;  /* 0x7f8000000000780b */ /* 0x000fda0003f1c200 */
[----:B------:R-:W-:Y:S01]  /*e7d0*/  @P0 FADD.FTZ R2, R0, 1 ;  /* 0x3f80000000020421 */ /* 0x000fe20000010000 */
[----:B------:R-:W-:Y:S06]  /*e7e0*/  @P0 BRA `(.L_x_257) ;  /* 0x0000000000280947 */ /* 0x000fec0003800000 */
[----:B------:R-:W-:-:S13]  /*e7f0*/  FSETP.NEU.FTZ.AND P0, PT, |R0|, +INF , PT ;  /* 0x7f8000000000780b */ /* 0x000fda0003f1d200 */
[----:B------:R-:W-:-:S04]  /*e800*/  @P0 FFMA R3, R0, 1.84467440737095516160e+19, RZ ;  /* 0x5f80000000030823 */ /* 0x000fc800000000ff */
[----:B------:R-:W0:Y:S02]  /*e810*/  @P0 MUFU.RSQ R2, R3 ;  /* 0x0000000300020308 */ /* 0x000e240000001400 */
[----:B0-----:R-:W-:Y:S01]  /*e820*/  @P0 FMUL.FTZ R10, R3, R2 ;  /* 0x00000002030a0220 */ /* 0x001fe20000410000 */
[----:B------:R-:W-:Y:S01]  /*e830*/  @P0 FMUL.FTZ R25, R2, 0.5 ;  /* 0x3f00000002190820 */ /* 0x000fe20000410000 */
[----:B------:R-:W-:Y:S02]  /*e840*/  @!P0 IMAD.MOV.U32 R2, RZ, RZ, R0 ;  /* 0x000000ffff028224 */ /* 0x000fe400078e0000 */
[----:B------:R-:W-:-:S04]  /*e850*/  @P0 FADD.FTZ R12, -R10, -RZ ;  /* 0x800000ff0a0c0221 */ /* 0x000fc80000010100 */
[----:B------:R-:W-:-:S04]  /*e860*/  @P0 FFMA R15, R10, R12, R3 ;  /* 0x0000000c0a0f0223 */ /* 0x000fc80000000003 */
[----:B------:R-:W-:-:S04]  /*e870*/  @P0 FFMA R15, R15, R25, R10 ;  /* 0x000000190f0f0223 */ /* 0x000fc8000000000a */
[----:B------:R-:W-:-:S07]  /*e880*/  @P0 FMUL.FTZ R2, R15, 2.3283064365386962891e-10 ;  /* 0x2f8000000f020820 */ /* 0x000fce0000410000 */
.L_x_257:
[----:B------:R-:W-:Y:S01]  /*e890*/  MOV R0, R2 ;  /* 0x0000000200007202 */ /* 0x000fe20000000f00 */
[----:B------:R-:W-:Y:S01]  /*e8a0*/  IMAD.MOV.U32 R3, RZ, RZ, 0x0 ;  /* 0x00000000ff037424 */ /* 0x000fe200078e00ff */
[----:B------:R-:W-:-:S04]  /*e8b0*/  MOV R2, R26 ;  /* 0x0000001a00027202 */ /* 0x000fc80000000f00 */
[----:B------:R-:W-:Y:S05]  /*e8c0*/  RET.REL.NODEC R2 `(_Z4EvalPfPK4LDIFPci) ;  /* 0xffffff1402cc7950 */ /* 0x000fea0003c3ffff */
        .weak           $__internal_2_$__cuda_sm3x_div_rn_noftz_f32_slowpath
        .type           $__internal_2_$__cuda_sm3x_div_rn_noftz_f32_slowpath,@function
        .size           $__internal_2_$__cuda_sm3x_div_rn_noftz_f32_slowpath,(.L_x_272 - $__internal_2_$__cuda_sm3x_div_rn_noftz_f32_slowpath)
$__internal_2_$__cuda_sm3x_div_rn_noftz_f32_slowpath:
[----:B------:R-:W-:Y:S01]  /*e8d0*/  SHF.R.U32.HI R9, RZ, 0x17, R3 ;  /* 0x00000017ff097819 */ /* 0x000fe20000011603 */
[----:B------:R-:W-:Y:S01]  /*e8e0*/  BSSY.RECONVERGENT B0, `(.L_x_258) ;  /* 0x0000062000007945 */ /* 0x000fe20003800200 */
[----:B------:R-:W-:Y:S02]  /*e8f0*/  SHF.R.U32.HI R12, RZ, 0x17, R0 ;  /* 0x00000017ff0c7819 */ /* 0x000fe40000011600 */
[----:B------:R-:W-:Y:S02]  /*e900*/  LOP3.LUT R9, R9, 0xff, RZ, 0xc0, !PT ;  /* 0x000000ff09097812 */ /* 0x000fe400078ec0ff */
[----:B------:R-:W-:Y:S02]  /*e910*/  LOP3.LUT R12, R12, 0xff, RZ, 0xc0, !PT ;  /* 0x000000ff0c0c7812 */ /* 0x000fe400078ec0ff */
[----:B------:R-:W-:Y:S02]  /*e920*/  IADD3 R10, PT, PT, R9, -0x1, RZ ;  /* 0xffffffff090a7810 */ /* 0x000fe40007ffe0ff */
[----:B------:R-:W-:-:S02]  /*e930*/  IADD3 R11, PT, PT, R12, -0x1, RZ ;  /* 0xffffffff0c0b7810 */ /* 0x000fc40007ffe0ff */
[----:B------:R-:W-:-:S04]  /*e940*/  ISETP.GT.U32.AND P0, PT, R10, 0xfd, PT ;  /* 0x000000fd0a00780c */ /* 0x000fc80003f04070 */
[----:B------:R-:W-:-:S13]  /*e950*/  ISETP.GT.U32.OR P0, PT, R11, 0xfd, P0 ;  /* 0x000000fd0b00780c */ /* 0x000fda0000704470 */
[----:B------:R-:W-:Y:S01]  /*e960*/  @!P0 IMAD.MOV.U32 R8, RZ, RZ, RZ ;  /* 0x000000ffff088224 */ /* 0x000fe200078e00ff */
[----:B------:R-:W-:Y:S06]  /*e970*/  @!P0 BRA `(.L_x_259) ;  /* 0x00000000005c8947 */ /* 0x000fec0003800000 */
[----:B------:R-:W-:Y:S02]  /*e980*/  FSETP.GTU.FTZ.AND P0, PT, |R0|, +INF , PT ;  /* 0x7f8000000000780b */ /* 0x000fe40003f1c200 */
[----:B------:R-:W-:-:S04]  /*e990*/  FSETP.GTU.FTZ.AND P1, PT, |R3|, +INF , PT ;  /* 0x7f8000000300780b */ /* 0x000fc80003f3c200 */
[----:B------:R-:W-:-:S13]  /*e9a0*/  PLOP3.LUT P0, PT, P0, P1, PT, 0xf8, 0x8f ;  /* 0x00000000008f781c */ /* 0x000fda0000703f70 */
[----:B------:R-:W-:Y:S05]  /*e9b0*/  @P0 BRA `(.L_x_260) ;  /* 0x00000004004c0947 */ /* 0x000fea0003800000 */
[----:B------:R-:W-:-:S13]  /*e9c0*/  LOP3.LUT P0, RZ, R3, 0x7fffffff, R0, 0xc8, !PT ;  /* 0x7fffffff03ff7812 */ /* 0x000fda000780c800 */
[----:B------:R-:W-:Y:S05]  /*e9d0*/  @!P0 BRA `(.L_x_261) ;  /* 0x00000004003c8947 */ /* 0x000fea0003800000 */
[C---:B------:R-:W-:Y:S02]  /*e9e0*/  FSETP.NEU.FTZ.AND P2, PT, |R0|.reuse, +INF , PT ;  /* 0x7f8000000000780b */ /* 0x040fe40003f5d200 */
[----:B------:R-:W-:Y:S02]  /*e9f0*/  FSETP.NEU.FTZ.AND P1, PT, |R3|, +INF , PT ;  /* 0x7f8000000300780b */ /* 0x000fe40003f3d200 */
[----:B------:R-:W-:-:S11]  /*ea00*/  FSETP.NEU.FTZ.AND P0, PT, |R0|, +INF , PT ;  /* 0x7f8000000000780b */ /* 0x000fd60003f1d200 */
[----:B------:R-:W-:Y:S05]  /*ea10*/  @!P1 BRA !P2, `(.L_x_261) ;  /* 0x00000004002c9947 */ /* 0x000fea0005000000 */
[----:B------:R-:W-:-:S04]  /*ea20*/  LOP3.LUT P2, RZ, R0, 0x7fffffff, RZ, 0xc0, !PT ;  /* 0x7fffffff00ff7812 */ /* 0x000fc8000784c0ff */
[----:B------:R-:W-:-:S13]  /*ea30*/  PLOP3.LUT P1, PT, P1, P2, PT, 0x2f, 0xf2 ;  /* 0x0000000000f2781c */ /* 0x000fda0000f24577 */
[----:B------:R-:W-:Y:S05]  /*ea40*/  @P1 BRA `(.L_x_262) ;  /* 0x0000000400181947 */ /* 0x000fea0003800000 */
[----:B------:R-:W-:-:S04]  /*ea50*/  LOP3.LUT P1, RZ, R3, 0x7fffffff, RZ, 0xc0, !PT ;  /* 0x7fffffff03ff7812 */ /* 0x000fc8000782c0ff */
[----:B------:R-:W-:-:S13]  /*ea60*/  PLOP3.LUT P0, PT, P0, P1, PT, 0x2f, 0xf2 ;  /* 0x0000000000f2781c */ /* 0x000fda0000702577 */
[----:B------:R-:W-:Y:S05]  /*ea70*/  @P0 BRA `(.L_x_263) ;  /* 0x0000000400000947 */ /* 0x000fea0003800000 */
[----:B------:R-:W-:Y:S02]  /*ea80*/  ISETP.GE.AND P0, PT, R11, RZ, PT ;  /* 0x000000ff0b00720c */ /* 0x000fe40003f06270 */
[----:B------:R-:W-:-:S11]  /*ea90*/  ISETP.GE.AND P1, PT, R10, RZ, PT ;  /* 0x000000ff0a00720c */ /* 0x000fd60003f26270 */
[----:B------:R-:W-:Y:S01]  /*eaa0*/  @P0 MOV R8, RZ ;  /* 0x000000ff00080202 */ /* 0x000fe20000000f00 */
[----:B------:R-:W-:Y:S01]  /*eab0*/  @!P0 FFMA R0, R0, 1.84467440737095516160e+19, RZ ;  /* 0x5f80000000008823 */ /* 0x000fe200000000ff */
[----:B------:R-:W-:Y:S01]  /*eac0*/  @!P0 MOV R8, 0xffffffc0 ;  /* 0xffffffc000088802 */ /* 0x000fe20000000f00 */
[----:B------:R-:W-:-:S04]  /*ead0*/  @!P1 FFMA R3, R3, 1.84467440737095516160e+19, RZ ;  /* 0x5f80000003039823 */ /* 0x000fc800000000ff */
[----:B------:R-:W-:-:S07]  /*eae0*/  @!P1 VIADD R8, R8, 0x40 ;  /* 0x0000004008089836 */ /* 0x000fce0000000000 */
.L_x_259:
[----:B------:R-:W-:Y:S01]  /*eaf0*/  LEA R10, R9, 0xc0800000, 0x17 ;  /* 0xc0800000090a7811 */ /* 0x000fe200078eb8ff */
[----:B------:R-:W-:Y:S01]  /*eb00*/  BSSY.RECONVERGENT B1, `(.L_x_264) ;  /* 0x0000036000017945 */ /* 0x000fe20003800200 */
[----:B------:R-:W-:Y:S02]  /*eb10*/  IADD3 R12, PT, PT, R12, -0x7f, RZ ;  /* 0xffffff810c0c7810 */ /* 0x000fe40007ffe0ff */
[----:B------:R-:W-:-:S03]  /*eb20*/  IADD3 R28, PT, PT, -R10, R3, RZ ;  /* 0x000000030a1c7210 */ /* 0x000fc60007ffe1ff */
[----:B------:R-:W-:Y:S01]  /*eb30*/  IMAD R0, R12, -0x800000, R0 ;  /* 0xff8000000c007824 */ /* 0x000fe200078e0200 */
[----:B------:R-:W0:Y:S01]  /*eb40*/  MUFU.RCP R10, R28 ;  /* 0x0000001c000a7308 */ /* 0x000e220000001000 */
[----:B------:R-:W-:-:S04]  /*eb50*/  FADD.FTZ R11, -R28, -RZ ;  /* 0x800000ff1c0b7221 */ /* 0x000fc80000010100 */
[----:B0-----:R-:W-:-:S04]  /*eb60*/  FFMA R3, R10, R11, 1 ;  /* 0x3f8000000a037423 */ /* 0x001fc8000000000b */
[----:B------:R-:W-:-:S04]  /*eb70*/  FFMA R3, R10, R3, R10 ;  /* 0x000000030a037223 */ /* 0x000fc8000000000a */
[----:B------:R-:W-:-:S04]  /*eb80*/  FFMA R10, R0, R3, RZ ;  /* 0x00000003000a7223 */ /* 0x000fc800000000ff */
[----:B------:R-:W-:-:S04]  /*eb90*/  FFMA R15, R11, R10, R0 ;  /* 0x0000000a0b0f7223 */ /* 0x000fc80000000000 */
[----:B------:R-:W-:Y:S01]  /*eba0*/  FFMA R10, R3, R15, R10 ;  /* 0x0000000f030a7223 */ /* 0x000fe2000000000a */
[----:B------:R-:W-:-:S03]  /*ebb0*/  IADD3 R15, PT, PT, R12, 0x7f, -R9 ;  /* 0x0000007f0c0f7810 */ /* 0x000fc60007ffe809 */
[----:B------:R-:W-:Y:S02]  /*ebc0*/  FFMA R11, R11, R10, R0 ;  /* 0x0000000a0b0b7223 */ /* 0x000fe40000000000 */
[----:B------:R-:W-:Y:S02]  /*ebd0*/  IMAD.IADD R15, R15, 0x1, R8 ;  /* 0x000000010f0f7824 */ /* 0x000fe400078e0208 */
[----:B------:R-:W-:-:S05]  /*ebe0*/  FFMA R0, R3, R11, R10 ;  /* 0x0000000b03007223 */ /* 0x000fca000000000a */
[----:B------:R-:W-:-:S04]  /*ebf0*/  SHF.R.U32.HI R9, RZ, 0x17, R0 ;  /* 0x00000017ff097819 */ /* 0x000fc80000011600 */
[----:B------:R-:W-:-:S04]  /*ec00*/  LOP3.LUT R8, R9, 0xff, RZ, 0xc0, !PT ;  /* 0x000000ff09087812 */ /* 0x000fc800078ec0ff */
[----:B------:R-:W-:-:S04]  /*ec10*/  IADD3 R9, PT, PT, R8, R15, RZ ;  /* 0x0000000f08097210 */ /* 0x000fc80007ffe0ff */
[----:B------:R-:W-:-:S04]  /*ec20*/  IADD3 R8, PT, PT, R9, -0x1, RZ ;  /* 0xffffffff09087810 */ /* 0x000fc80007ffe0ff */
[----:B------:R-:W-:-:S13]  /*ec30*/  ISETP.GE.U32.AND P0, PT, R8, 0xfe, PT ;  /* 0x000000fe0800780c */ /* 0x000fda0003f06070 */
[----:B------:R-:W-:Y:S05]  /*ec40*/  @!P0 BRA `(.L_x_265) ;  /* 0x0000000000808947 */ /* 0x000fea0003800000 */
[----:B------:R-:W-:-:S13]  /*ec50*/  ISETP.GT.AND P0, PT, R9, 0xfe, PT ;  /* 0x000000fe0900780c */ /* 0x000fda0003f04270 */
[----:B------:R-:W-:Y:S05]  /*ec60*/  @P0 BRA `(.L_x_266) ;  /* 0x00000000006c0947 */ /* 0x000fea0003800000 */
[----:B------:R-:W-:-:S13]  /*ec70*/  ISETP.GE.AND P0, PT, R9, 0x1, PT ;  /* 0x000000010900780c */ /* 0x000fda0003f06270 */
[----:B------:R-:W-:Y:S05]  /*ec80*/  @P0 BRA `(.L_x_267) ;  /* 0x0000000000740947 */ /* 0x000fea0003800000 */
[----:B------:R-:W-:Y:S02]  /*ec90*/  ISETP.GE.AND P0, PT, R9, -0x18, PT ;  /* 0xffffffe80900780c */ /* 0x000fe40003f06270 */
[----:B------:R-:W-:-:S11]  /*eca0*/  LOP3.LUT R0, R0, 0x80000000, RZ, 0xc0, !PT ;  /* 0x8000000000007812 */ /* 0x000fd600078ec0ff */
[----:B------:R-:W-:Y:S05]  /*ecb0*/  @!P0 BRA `(.L_x_267) ;  /* 0x0000000000688947 */ /* 0x000fea0003800000 */
[CCC-:B------:R-:W-:Y:S01]  /*ecc0*/  FFMA.RZ R12, R3.reuse, R11.reuse, R10.reuse ;  /* 0x0000000b030c7223 */ /* 0x1c0fe2000000c00a */
[CCC-:B------:R-:W-:Y:S01]  /*ecd0*/  FFMA.RP R8, R3.reuse, R11.reuse, R10.reuse ;  /* 0x0000000b03087223 */ /* 0x1c0fe2000000800a */
[----:B------:R-:W-:Y:S01]  /*ece0*/  FFMA.RM R3, R3, R11, R10 ;  /* 0x0000000b03037223 */ /* 0x000fe2000000400a */
[C---:B------:R-:W-:Y:S01]  /*ecf0*/  VIADD R10, R9.reuse, 0x20 ;  /* 0x00000020090a7836 */ /* 0x040fe20000000000 */
[C---:B------:R-:W-:Y:S02]  /*ed00*/  ISETP.NE.AND P2, PT, R9.reuse, RZ, PT ;  /* 0x000000ff0900720c */ /* 0x040fe40003f45270 */
[----:B------:R-:W-:Y:S02]  /*ed10*/  LOP3.LUT R12, R12, 0x7fffff, RZ, 0xc0, !PT ;  /* 0x007fffff0c0c7812 */ /* 0x000fe400078ec0ff */
[----:B------:R-:W-:Y:S02]  /*ed20*/  ISETP.NE.AND P1, PT, R9, RZ, PT ;  /* 0x000000ff0900720c */ /* 0x000fe40003f25270 */
[----:B------:R-:W-:-:S02]  /*ed30*/  LOP3.LUT R11, R12, 0x800000, RZ, 0xfc, !PT ;  /* 0x008000000c0b7812 */ /* 0x000fc400078efcff */
[----:B------:R-:W-:Y:S02]  /*ed40*/  IADD3 R9, PT, PT, -R9, RZ, RZ ;  /* 0x000000ff09097210 */ /* 0x000fe40007ffe1ff */
[----:B------:R-:W-:Y:S02]  /*ed50*/  SHF.L.U32 R10, R11, R10, RZ ;  /* 0x0000000a0b0a7219 */ /* 0x000fe400000006ff */
[----:B------:R-:W-:Y:S02]  /*ed60*/  FSETP.NEU.FTZ.AND P0, PT, R8, R3, PT ;  /* 0x000000030800720b */ /* 0x000fe40003f1d000 */
[----:B------:R-:W-:Y:S02]  /*ed70*/  SEL R8, R9, RZ, P2 ;  /* 0x000000ff09087207 */ /* 0x000fe40001000000 */
[----:B------:R-:W-:Y:S02]  /*ed80*/  ISETP.NE.AND P1, PT, R10, RZ, P1 ;  /* 0x000000ff0a00720c */ /* 0x000fe40000f25270 */
[----:B------:R-:W-:-:S02]  /*ed90*/  SHF.R.U32.HI R8, RZ, R8, R11 ;  /* 0x00000008ff087219 */ /* 0x000fc4000001160b */
[----:B------:R-:W-:Y:S02]  /*eda0*/  PLOP3.LUT P0, PT, P0, P1, PT, 0xf8, 0x8f ;  /* 0x00000000008f781c */ /* 0x000fe40000703f70 */
[----:B------:R-:W-:Y:S02]  /*edb0*/  SHF.R.U32.HI R10, RZ, 0x1, R8 ;  /* 0x00000001ff0a7819 */ /* 0x000fe40000011608 */
[----:B------:R-:W-:-:S04]  /*edc0*/  SEL R3, RZ, 0x1, !P0 ;  /* 0x00000001ff037807 */ /* 0x000fc80004000000 */
[----:B------:R-:W-:-:S04]  /*edd0*/  LOP3.LUT R3, R3, 0x1, R10, 0xf8, !PT ;  /* 0x0000000103037812 */ /* 0x000fc800078ef80a */
[----:B------:R-:W-:-:S04]  /*ede0*/  LOP3.LUT R3, R3, R8, RZ, 0xc0, !PT ;  /* 0x0000000803037212 */ /* 0x000fc800078ec0ff */
[----:B------:R-:W-:-:S04]  /*edf0*/  IADD3 R3, PT, PT, R10, R3, RZ ;  /* 0x000000030a037210 */ /* 0x000fc80007ffe0ff */
[----:B------:R-:W-:Y:S01]  /*ee00*/  LOP3.LUT R0, R3, R0, RZ, 0xfc, !PT ;  /* 0x0000000003007212 */ /* 0x000fe200078efcff */
[----:B------:R-:W-:Y:S06]  /*ee10*/  BRA `(.L_x_267) ;  /* 0x0000000000107947 */ /* 0x000fec0003800000 */
.L_x_266:
[----:B------:R-:W-:-:S04]  /*ee20*/  LOP3.LUT R0, R0, 0x80000000, RZ, 0xc0, !PT ;  /* 0x8000000000007812 */ /* 0x000fc800078ec0ff */
[----:B------:R-:W-:Y:S01]  /*ee30*/  LOP3.LUT R0, R0, 0x7f800000, RZ, 0xfc, !PT ;  /* 0x7f80000000007812 */ /* 0x000fe200078efcff */
[----:B------:R-:W-:Y:S06]  /*ee40*/  BRA `(.L_x_267) ;  /* 0x0000000000047947 */ /* 0x000fec0003800000 */
.L_x_265:
[----:B------:R-:W-:-:S07]  /*ee50*/  IMAD R0, R15, 0x800000, R0 ;  /* 0x008000000f007824 */ /* 0x000fce00078e0200 */
.L_x_267:
[----:B------:R-:W-:Y:S05]  /*ee60*/  BSYNC.RECONVERGENT B1 ;  /* 0x0000000000017941 */ /* 0x000fea0003800200 */
.L_x_264:
[----:B------:R-:W-:Y:S05]  /*ee70*/  BRA `(.L_x_268) ;  /* 0x0000000000207947 */ /* 0x000fea0003800000 */
.L_x_263:
[----:B------:R-:W-:-:S04]  /*ee80*/  LOP3.LUT R0, R3, 0x80000000, R0, 0x48, !PT ;  /* 0x8000000003007812 */ /* 0x000fc800078e4800 */
[----:B------:R-:W-:Y:S01]  /*ee90*/  LOP3.LUT R0, R0, 0x7f800000, RZ, 0xfc, !PT ;  /* 0x7f80000000007812 */ /* 0x000fe200078efcff */
[----:B------:R-:W-:Y:S06]  /*eea0*/  BRA `(.L_x_268) ;  /* 0x0000000000147947 */ /* 0x000fec0003800000 */
.L_x_262:
[----:B------:R-:W-:Y:S01]  /*eeb0*/  LOP3.LUT R0, R3, 0x80000000, R0, 0x48, !PT ;  /* 0x8000000003007812 */ /* 0x000fe200078e4800 */
[----:B------:R-:W-:Y:S06]  /*eec0*/  BRA `(.L_x_268) ;  /* 0x00000000000c7947 */ /* 0x000fec0003800000 */
.L_x_261:
[----:B------:R-:W0:Y:S01]  /*eed0*/  MUFU.RSQ R0, -QNAN ;  /* 0xffc0000000007908 */ /* 0x000e220000001400 */
[----:B------:R-:W-:Y:S05]  /*eee0*/  BRA `(.L_x_268) ;  /* 0x0000000000047947 */ /* 0x000fea0003800000 */
.L_x_260:
[----:B------:R-:W-:-:S07]  /*eef0*/  FADD.FTZ R0, R0, R3 ;  /* 0x0000000300007221 */ /* 0x000fce0000010000 */
.L_x_268:
[----:B------:R-:W-:Y:S05]  /*ef00*/  BSYNC.RECONVERGENT B0 ;  /* 0x0000000000007941 */ /* 0x000fea0003800200 */
.L_x_258:
[----:B------:R-:W-:Y:S01]  /*ef10*/  HFMA2 R3, -RZ, RZ, 0, 0 ;  /* 0x00000000ff037431 */ /* 0x000fe200000001ff */
[----:B0-----:R-:W-:-:S03]  /*ef20*/  MOV R15, R0 ;  /* 0x00000000000f7202 */ /* 0x001fc60000000f00 */
[----:B------:R-:W-:Y:S05]  /*ef30*/  RET.REL.NODEC R2 `(_Z4EvalPfPK4LDIFPci) ;  /* 0xffffff1002307950 */ /* 0x000fea0003c3ffff */
.L_x_269:
[----:B------:R-:W-:-:S00]  /*ef40*/  BRA `(.L_x_269) ;  /* 0xfffffffc00fc7947 */ /* 0x000fc0000383ffff */
[----:B------:R-:W-:-:S00]  /*ef50*/  NOP ;  /* 0x0000000000007918 */ /* 0x000fc00000000000 */
        /* <DEDUP_REMOVED lines=10> */
.L_x_272:


//--------------------- .nv.global.init           --------------------------
	.section	.nv.global.init,"aw",@progbits
	.align	4
.nv.global.init:
	.type		__cudart_i2opi_f,@object
	.size		__cudart_i2opi_f,($str - __cudart_i2opi_f)
__cudart_i2opi_f:
        /*0000*/ 	.byte	0x41, 0x90, 0x43, 0x3c, 0x99, 0x95, 0x62, 0xdb, 0xc0, 0xdd, 0x34, 0xf5, 0xd1, 0x57, 0x27, 0xfc
        /*0010*/ 	.byte	0x29, 0x15, 0x44, 0x4e, 0x6e, 0x83, 0xf9, 0xa2
	.type		$str,@object
	.size		$str,($str$3 - $str)
$str:
        /*0018*/ 	.byte	0x66, 0x61, 0x6c, 0x73, 0x65, 0x00
	.type		$str$3,@object
	.size		$str$3,($str$2 - $str$3)
$str$3:
        /*001e*/ 	.byte	0x74, 0x68, 0x69, 0x73, 0x2d, 0x3e, 0x69, 0x73, 0x5f, 0x69, 0x6e, 0x69, 0x74, 0x69, 0x61, 0x6c
        /*002e*/ 	.byte	0x69, 0x7a, 0x65, 0x64, 0x00
	.type		$str$2,@object
	.size		$str$2,($str$1 - $str$2)
$str$2:
        /*0033*/ 	.byte	0x67, 0x72, 0x69, 0x64, 0x5f, 0x69, 0x6e, 0x64, 0x65, 0x78, 0x20, 0x3d, 0x3d, 0x20, 0x62, 0x6c
        /*0043*/ 	.byte	0x6f, 0x63, 0x6b, 0x49, 0x64, 0x78, 0x2e, 0x78, 0x00
	.type		$str$1,@object
	.size		$str$1,(__unnamed_2 - $str$1)
$str$1:
        /*004c*/ 	.byte	0x2f, 0x74, 0x6d, 0x70, 0x2f, 0x73, 0x61, 0x73, 0x73, 0x5f, 0x63, 0x75, 0x5f, 0x65, 0x6f, 0x75
        /*005c*/ 	.byte	0x6c, 0x37, 0x74, 0x69, 0x7a, 0x2f, 0x6b, 0x2e, 0x63, 0x75, 0x00
	.type		__unnamed_2,@object
	.size		__unnamed_2,(__unnamed_1 - __unnamed_2)
__unnamed_2:
        /*0067*/ 	.byte	0x76, 0x6f, 0x69, 0x64, 0x20, 0x45, 0x76, 0x61, 0x6c, 0x28, 0x66, 0x6c, 0x6f, 0x61, 0x74, 0x20
        /*0077*/ 	.byte	0x2a, 0x2c, 0x20, 0x63, 0x6f, 0x6e, 0x73, 0x74, 0x20, 0x4c, 0x44, 0x49, 0x46, 0x20, 0x2a, 0x2c
        /*0087*/ 	.byte	0x20, 0x63, 0x68, 0x61, 0x72, 0x20, 0x2a, 0x2c, 0x20, 0x69, 0x6e, 0x74, 0x29, 0x00
	.type		__unnamed_1,@object
	.size		__unnamed_1,(.L_0 - __unnamed_1)
__unnamed_1:
        /*0095*/ 	.byte	0x66, 0x6c, 0x6f, 0x61, 0x74, 0x20, 0x4f, 0x63, 0x63, 0x4e, 0x65, 0x74, 0x3a, 0x3a, 0x45, 0x76
        /*00a5*/ 	.byte	0x61, 0x6c, 0x28, 0x63, 0x6f, 0x6e, 0x73, 0x74, 0x20, 0x66, 0x6c, 0x6f, 0x61, 0x74, 0x20, 0x2a
        /*00b5*/ 	.byte	0x2c, 0x20, 0x69, 0x6e, 0x74, 0x2c, 0x20, 0x63, 0x68, 0x61, 0x72, 0x20, 0x2a, 0x29, 0x20, 0x63
        /*00c5*/ 	.byte	0x6f, 0x6e, 0x73, 0x74, 0x00
.L_0:


//--------------------- .nv.shared._Z4EvalPfPK4LDIFPci --------------------------
	.section	.nv.shared._Z4EvalPfPK4LDIFPci,"aw",@nobits
	.sectionflags	@""
	.align	16
	.zero		1024


//--------------------- .nv.shared.reserved.0     --------------------------
	.section	.nv.shared.reserved.0,"aw",@nobits
	.weak		__nv_reservedSMEM_offset_0_alias
	.size		__nv_reservedSMEM_offset_0_alias, 0, 64
	.other		__nv_reservedSMEM_offset_0_alias,@"STO_CUDA_RESERVED_SHARED STV_DEFAULT"
__nv_reservedSMEM_offset_0_alias:
	.zero		0
	.zero		64


//--------------------- .nv.constant0._Z4EvalPfPK4LDIFPci --------------------------
	.section	.nv.constant0._Z4EvalPfPK4LDIFPci,"a",@progbits
	.sectionflags	@""
	.align	4
.nv.constant0._Z4EvalPfPK4LDIFPci:
	.zero		924


//--------------------- SYMBOLS --------------------------

	.type		.nv.reservedSmem.offset0,@object
	.size		.nv.reservedSmem.offset0,0x4
	.type		.nv.reservedSmem.cap,@object
	.size		.nv.reservedSmem.cap,0x4
	.type		__assertfail,@function
